	.target	sm_90a

	.elftype	@"ET_EXEC"


//--------------------- .note.nv.tkinfo           --------------------------
	.section	.note.nv.tkinfo,"",@"SHT_NOTE"
	.sectionflags	@"SHF_NOTE_NV_TKINFO"
	.tkinfo
        /*0018*/ 	.word	0x00000002
        /*0030*/ 	.string	""
        /*0030*/ 	.string	"ptxas"
        /*0030*/ 	.string	"Cuda compilation tools, release 13.0, V13.0.88"
        /*0030*/ 	.string	"Build cuda_13.0.r13.0/compiler.36424714_0"
        /*0030*/ 	.string	"-v  -suppress-debug-info  -lineinfo  -arch sm_90a "



//--------------------- .note.nv.cuinfo           --------------------------
	.section	.note.nv.cuinfo,"",@"SHT_NOTE"
	.sectionflags	@"SHF_NOTE_NV_CUINFO"
        /*0018*/ 	.short	0x0002
        /*001a*/ 	.short	0x005a
        /*001c*/ 	.short	0x0082
	.zero		2


//--------------------- .nv.info                  --------------------------
	.section	.nv.info,"",@"SHT_CUDA_INFO"
	.align	4


	//----- nvinfo : EIATTR_REGCOUNT
	.align		4
        /*0000*/ 	.byte	0x04, 0x2f
        /*0002*/ 	.short	(.L_1 - .L_0)
	.align		4
.L_0:
        /*0004*/ 	.word	index@(matmul_kernel)
        /*0008*/ 	.word	0x000000ff


	//----- nvinfo : EIATTR_FRAME_SIZE
	.align		4
.L_1:
        /*000c*/ 	.byte	0x04, 0x11
        /*000e*/ 	.short	(.L_3 - .L_2)
	.align		4
.L_2:
        /*0010*/ 	.word	index@(matmul_kernel)
        /*0014*/ 	.word	0x00002b90


	//----- nvinfo : EIATTR_MIN_STACK_SIZE
	.align		4
.L_3:
        /*0018*/ 	.byte	0x04, 0x12
        /*001a*/ 	.short	(.L_5 - .L_4)
	.align		4
.L_4:
        /*001c*/ 	.word	index@(matmul_kernel)
        /*0020*/ 	.word	0x00002b90
.L_5:


//--------------------- .nv.compat                --------------------------
	.section	.nv.compat,"",@"SHT_CUDA_COMPAT_INFO"
	.align	4
        /*0000*/ 	.byte	0x02, 0x09, 0x01, 0x00, 0x02, 0x02, 0x04, 0x00, 0x02, 0x05, 0x05, 0x00, 0x03, 0x07, 0x01, 0x01
        /*0010*/ 	.byte	0x02, 0x03, 0x00, 0x00, 0x02, 0x06, 0x01, 0x00, 0x04, 0x0b, 0x08, 0x00, 0x00, 0x00, 0x00, 0x00
        /*0020*/ 	.byte	0x00, 0x00, 0x00, 0x00


//--------------------- .nv.info.matmul_kernel    --------------------------
	.section	.nv.info.matmul_kernel,"",@"SHT_CUDA_INFO"
	.sectionflags	@""
	.align	4


	//----- nvinfo : EIATTR_CUDA_API_VERSION
	.align		4
        /*0000*/ 	.byte	0x04, 0x37
        /*0002*/ 	.short	(.L_7 - .L_6)
.L_6:
        /*0004*/ 	.word	0x00000082


	//----- nvinfo : EIATTR_KPARAM_INFO
	.align		4
.L_7:
        /*0008*/ 	.byte	0x04, 0x17
        /*000a*/ 	.short	(.L_9 - .L_8)
.L_8:
        /*000c*/ 	.word	0x00000000
        /*0010*/ 	.short	0x000d
        /*0012*/ 	.short	0x0048
        /*0014*/ 	.byte	0x00, 0xf4, 0x21, 0x00


	//----- nvinfo : EIATTR_KPARAM_INFO
	.align		4
.L_9:
        /*0018*/ 	.byte	0x04, 0x17
        /*001a*/ 	.short	(.L_11 - .L_10)
.L_10:
        /*001c*/ 	.word	0x00000000
        /*0020*/ 	.short	0x000c
        /*0022*/ 	.short	0x0040
        /*0024*/ 	.byte	0x00, 0xf4, 0x21, 0x00


	//----- nvinfo : EIATTR_KPARAM_INFO
	.align		4
.L_11:
        /*0028*/ 	.byte	0x04, 0x17
        /*002a*/ 	.short	(.L_13 - .L_12)
.L_12:
        /*002c*/ 	.word	0x00000000
        /*0030*/ 	.short	0x000b
        /*0032*/ 	.short	0x0038
        /*0034*/ 	.byte	0x00, 0xf0, 0x11, 0x00


	//----- nvinfo : EIATTR_KPARAM_INFO
	.align		4
.L_13:
        /*0038*/ 	.byte	0x04, 0x17
        /*003a*/ 	.short	(.L_15 - .L_14)
.L_14:
        /*003c*/ 	.word	0x00000000
        /*0040*/ 	.short	0x000a
        /*0042*/ 	.short	0x0034
        /*0044*/ 	.byte	0x00, 0xf0, 0x11, 0x00


	//----- nvinfo : EIATTR_KPARAM_INFO
	.align		4
.L_15:
        /*0048*/ 	.byte	0x04, 0x17
        /*004a*/ 	.short	(.L_17 - .L_16)
.L_16:
        /*004c*/ 	.word	0x00000000
        /*0050*/ 	.short	0x0009
        /*0052*/ 	.short	0x0030
        /*0054*/ 	.byte	0x00, 0xf0, 0x11, 0x00


	//----- nvinfo : EIATTR_KPARAM_INFO
	.align		4
.L_17:
        /*0058*/ 	.byte	0x04, 0x17
        /*005a*/ 	.short	(.L_19 - .L_18)
.L_18:
        /*005c*/ 	.word	0x00000000
        /*0060*/ 	.short	0x0008
        /*0062*/ 	.short	0x002c
        /*0064*/ 	.byte	0x00, 0xf0, 0x11, 0x00


	//----- nvinfo : EIATTR_KPARAM_INFO
	.align		4
.L_19:
        /*0068*/ 	.byte	0x04, 0x17
        /*006a*/ 	.short	(.L_21 - .L_20)
.L_20:
        /*006c*/ 	.word	0x00000000
        /*0070*/ 	.short	0x0007
        /*0072*/ 	.short	0x0028
        /*0074*/ 	.byte	0x00, 0xf0, 0x11, 0x00


	//----- nvinfo : EIATTR_KPARAM_INFO
	.align		4
.L_21:
        /*0078*/ 	.byte	0x04, 0x17
        /*007a*/ 	.short	(.L_23 - .L_22)
.L_22:
        /*007c*/ 	.word	0x00000000
        /*0080*/ 	.short	0x0006
        /*0082*/ 	.short	0x0024
        /*0084*/ 	.byte	0x00, 0xf0, 0x11, 0x00


	//----- nvinfo : EIATTR_KPARAM_INFO
	.align		4
.L_23:
        /*0088*/ 	.byte	0x04, 0x17
        /*008a*/ 	.short	(.L_25 - .L_24)
.L_24:
        /*008c*/ 	.word	0x00000000
        /*0090*/ 	.short	0x0005
        /*0092*/ 	.short	0x0020
        /*0094*/ 	.byte	0x00, 0xf0, 0x11, 0x00


	//----- nvinfo : EIATTR_KPARAM_INFO
	.align		4
.L_25:
        /*0098*/ 	.byte	0x04, 0x17
        /*009a*/ 	.short	(.L_27 - .L_26)
.L_26:
        /*009c*/ 	.word	0x00000000
        /*00a0*/ 	.short	0x0004
        /*00a2*/ 	.short	0x001c
        /*00a4*/ 	.byte	0x00, 0xf0, 0x11, 0x00


	//----- nvinfo : EIATTR_KPARAM_INFO
	.align		4
.L_27:
        /*00a8*/ 	.byte	0x04, 0x17
        /*00aa*/ 	.short	(.L_29 - .L_28)
.L_28:
        /*00ac*/ 	.word	0x00000000
        /*00b0*/ 	.short	0x0003
        /*00b2*/ 	.short	0x0018
        /*00b4*/ 	.byte	0x00, 0xf0, 0x11, 0x00


	//----- nvinfo : EIATTR_KPARAM_INFO
	.align		4
.L_29:
        /*00b8*/ 	.byte	0x04, 0x17
        /*00ba*/ 	.short	(.L_31 - .L_30)
.L_30:
        /*00bc*/ 	.word	0x00000000
        /*00c0*/ 	.short	0x0002
        /*00c2*/ 	.short	0x0010
        /*00c4*/ 	.byte	0x00, 0xf4, 0x21, 0x00


	//----- nvinfo : EIATTR_KPARAM_INFO
	.align		4
.L_31:
        /*00c8*/ 	.byte	0x04, 0x17
        /*00ca*/ 	.short	(.L_33 - .L_32)
.L_32:
        /*00cc*/ 	.word	0x00000000
        /*00d0*/ 	.short	0x0001
        /*00d2*/ 	.short	0x0008
        /*00d4*/ 	.byte	0x00, 0xf4, 0x21, 0x00


	//----- nvinfo : EIATTR_KPARAM_INFO
	.align		4
.L_33:
        /*00d8*/ 	.byte	0x04, 0x17
        /*00da*/ 	.short	(.L_35 - .L_34)
.L_34:
        /*00dc*/ 	.word	0x00000000
        /*00e0*/ 	.short	0x0000
        /*00e2*/ 	.short	0x0000
        /*00e4*/ 	.byte	0x00, 0xf4, 0x21, 0x00


	//----- nvinfo : EIATTR_SPARSE_MMA_MASK
	.align		4
.L_35:
        /*00e8*/ 	.byte	0x03, 0x50
        /*00ea*/ 	.short	0x0000


	//----- nvinfo : EIATTR_MAXREG_COUNT
	.align		4
        /*00ec*/ 	.byte	0x03, 0x1b
        /*00ee*/ 	.short	0x00ff


	//----- nvinfo : EIATTR_NUM_BARRIERS
	.align		4
        /*00f0*/ 	.byte	0x02, 0x4c
        /*00f2*/ 	.byte	0x01
	.zero		1


	//----- nvinfo : EIATTR_ANNOTATIONS
	.align		4
        /*00f4*/ 	.byte	0x04, 0x55
        /*00f6*/ 	.short	(.L_37 - .L_36)


	//   ....[0]....
.L_36:
        /*00f8*/ 	.word	0x00000001
        /*00fc*/ 	.byte	0x60, 0x05, 0x00, 0x00, 0x01, 0x00, 0x00, 0x00, 0xa0, 0x05, 0x00, 0x00, 0x01, 0x00, 0x00, 0x00
        /* <DEDUP_REMOVED lines=2057> */
        /*819c*/ 	.byte	0x50, 0x4c, 0x02, 0x00, 0x01, 0x00, 0x00, 0x00, 0xa0, 0x4c, 0x02, 0x00


	//----- nvinfo : EIATTR_MERCURY_ISA_VERSION
	.align		4
.L_37:
        /*81a8*/ 	.byte	0x03, 0x5f
        /*81aa*/ 	.short	0x0101


	//----- nvinfo : EIATTR_EXIT_INSTR_OFFSETS
	.align		4
        /*81ac*/ 	.byte	0x04, 0x1c
        /*81ae*/ 	.short	(.L_39 - .L_38)


	//   ....[0]....
.L_38:
        /*81b0*/ 	.word	0x0008bb00


	//   ....[1]....
        /*81b4*/ 	.word	0x0008bb30


	//----- nvinfo : EIATTR_REQNTID
	.align		4
.L_39:
        /*81b8*/ 	.byte	0x04, 0x10
        /*81ba*/ 	.short	(.L_41 - .L_40)
.L_40:
        /*81bc*/ 	.word	0x00000080
        /*81c0*/ 	.word	0x00000001
        /*81c4*/ 	.word	0x00000001


	//----- nvinfo : EIATTR_CBANK_PARAM_SIZE
	.align		4
.L_41:
        /*81c8*/ 	.byte	0x03, 0x19
        /*81ca*/ 	.short	0x0050


	//----- nvinfo : EIATTR_PARAM_CBANK
	.align		4
        /*81cc*/ 	.byte	0x04, 0x0a
        /*81ce*/ 	.short	(.L_43 - .L_42)
	.align		4
.L_42:
        /*81d0*/ 	.word	index@(.nv.constant0.matmul_kernel)
        /*81d4*/ 	.short	0x0210
        /*81d6*/ 	.short	0x0050


	//----- nvinfo : EIATTR_SW_WAR
	.align		4
.L_43:
        /*81d8*/ 	.byte	0x04, 0x36
        /*81da*/ 	.short	(.L_45 - .L_44)
.L_44:
        /*81dc*/ 	.word	0x00000008
.L_45:


//--------------------- .nv.callgraph             --------------------------
	.section	.nv.callgraph,"",@"SHT_CUDA_CALLGRAPH"
	.align	4
	.sectionentsize	8
	.align		4
        /*0000*/ 	.word	0x00000000
	.align		4
        /*0004*/ 	.word	0xffffffff
	.align		4
        /*0008*/ 	.word	0x00000000
	.align		4
        /*000c*/ 	.word	0xfffffffe
	.align		4
        /*0010*/ 	.word	0x00000000
	.align		4
        /*0014*/ 	.word	0xfffffffd
	.align		4
        /*0018*/ 	.word	0x00000000
	.align		4
        /*001c*/ 	.word	0xfffffffc


//--------------------- .text.matmul_kernel       --------------------------
	.section	.text.matmul_kernel,"ax",@progbits
	.align	128
        .global         matmul_kernel
        .type           matmul_kernel,@function
        .size           matmul_kernel,(.L_x_4 - matmul_kernel)
        .other          matmul_kernel,@"STO_CUDA_ENTRY STV_DEFAULT"
matmul_kernel:
.text.matmul_kernel:
[----:B------:R-:W0:Y:S08]  /*0000*/  LDC R1, c[0x0][0x28] ;  /* 0x00000a00ff017b82 */ /* 0x000e300000000800 */
[----:B------:R-:W1:Y:S01]  /*0010*/  LDC.64 R24, c[0x0][0x228] ;  /* 0x00008a00ff187b82 */ /* 0x000e620000000a00 */
[----:B------:R-:W2:Y:S01]  /*0020*/  S2R R5, SR_CTAID.X ;  /* 0x0000000000057919 */ /* 0x000ea20000002500 */
[----:B------:R-:W-:Y:S01]  /*0030*/  UMOV UR58, 0x400 ;  /* 0x00000400003a7882 */ /* 0x000fe20000000000 */
[----:B------:R-:W-:Y:S01]  /*0040*/  ULDC.64 UR56, c[0x0][0x208] ;  /* 0x0000820000387ab9 */ /* 0x000fe20000000a00 */
[----:B0-----:R-:W-:Y:S01]  /*0050*/  VIADD R1, R1, 0xffffd470 ;  /* 0xffffd47001017836 */ /* 0x001fe20000000000 */
[----:B------:R-:W0:Y:S03]  /*0060*/  S2R R36, SR_TID.X ;  /* 0x0000000000247919 */ /* 0x000e260000002100 */
[----:B------:R-:W3:Y:S08]  /*0070*/  LDC R104, c[0x0][0x230] ;  /* 0x00008c00ff687b82 */ /* 0x000ef00000000800 */
[----:B------:R-:W4:Y:S01]  /*0080*/  S2UR UR4, SR_CgaCtaId ;  /* 0x00000000000479c3 */ /* 0x000f220000008800 */
[----:B-1----:R-:W-:-:S05]  /*0090*/  VIADD R0, R25, 0xff ;  /* 0x000000ff19007836 */ /* 0x002fca0000000000 */
[----:B------:R-:W-:Y:S01]  /*00a0*/  SHF.R.S32.HI R3, RZ, 0x1f, R0 ;  /* 0x0000001fff037819 */ /* 0x000fe20000011400 */
[----:B---3--:R-:W-:-:S03]  /*00b0*/  VIADD R104, R104, 0x3f ;  /* 0x0000003f68687836 */ /* 0x008fc60000000000 */
[----:B------:R-:W-:Y:S02]  /*00c0*/  LEA.HI R3, R3, R0, RZ, 0x8 ;  /* 0x0000000003037211 */ /* 0x000fe400078f40ff */
[----:B--2---:R-:W-:Y:S02]  /*00d0*/  IABS R8, R5 ;  /* 0x0000000500087213 */ /* 0x004fe40000000000 */
[----:B------:R-:W-:Y:S02]  /*00e0*/  SHF.R.S32.HI R4, RZ, 0x8, R3 ;  /* 0x00000008ff047819 */ /* 0x000fe40000011403 */
[----:B0-----:R-:W-:Y:S01]  /*00f0*/  LOP3.LUT R153, R36, 0x7f, RZ, 0xc0, !PT ;  /* 0x0000007f24997812 */ /* 0x001fe200078ec0ff */
[----:B----4-:R-:W-:Y:S01]  /*0100*/  ULEA UR58, UR4, UR58, 0x18 ;  /* 0x0000003a043a7291 */ /* 0x010fe2000f8ec03f */
[-C--:B------:R-:W-:Y:S02]  /*0110*/  IABS R7, R4.reuse ;  /* 0x0000000400077213 */ /* 0x080fe40000000000 */
[----:B------:R-:W-:-:S02]  /*0120*/  IABS R10, R4 ;  /* 0x00000004000a7213 */ /* 0x000fc40000000000 */
[----:B------:R-:W0:Y:S08]  /*0130*/  I2F.RP R0, R7 ;  /* 0x0000000700007306 */ /* 0x000e300000209400 */
[----:B0-----:R-:W0:Y:S02]  /*0140*/  MUFU.RCP R0, R0 ;  /* 0x0000000000007308 */ /* 0x001e240000001000 */
[----:B0-----:R-:W-:-:S02]  /*0150*/  VIADD R2, R0, 0xffffffe ;  /* 0x0ffffffe00027836 */ /* 0x001fc40000000000 */
[----:B------:R-:W-:-:S04]  /*0160*/  IMAD.MOV R0, RZ, RZ, -R10 ;  /* 0x000000ffff007224 */ /* 0x000fc800078e0a0a */
[----:B------:R0:W1:Y:S02]  /*0170*/  F2I.FTZ.U32.TRUNC.NTZ R3, R2 ;  /* 0x0000000200037305 */ /* 0x000064000021f000 */
[----:B0-----:R-:W-:Y:S02]  /*0180*/  IMAD.MOV.U32 R2, RZ, RZ, RZ ;  /* 0x000000ffff027224 */ /* 0x001fe400078e00ff */
[----:B-1----:R-:W-:-:S04]  /*0190*/  IMAD.MOV R6, RZ, RZ, -R3 ;  /* 0x000000ffff067224 */ /* 0x002fc800078e0a03 */
[----:B------:R-:W-:Y:S02]  /*01a0*/  IMAD R9, R6, R7, RZ ;  /* 0x0000000706097224 */ /* 0x000fe400078e02ff */
[----:B------:R-:W-:Y:S02]  /*01b0*/  IMAD.MOV.U32 R6, RZ, RZ, R8 ;  /* 0x000000ffff067224 */ /* 0x000fe400078e0008 */
[----:B------:R-:W-:-:S06]  /*01c0*/  IMAD.HI.U32 R3, R3, R9, R2 ;  /* 0x0000000903037227 */ /* 0x000fcc00078e0002 */
[----:B------:R-:W-:-:S04]  /*01d0*/  IMAD.HI.U32 R3, R3, R6, RZ ;  /* 0x0000000603037227 */ /* 0x000fc800078e00ff */
[----:B------:R-:W-:-:S05]  /*01e0*/  IMAD R0, R3, R0, R6 ;  /* 0x0000000003007224 */ /* 0x000fca00078e0206 */
[----:B------:R-:W-:-:S13]  /*01f0*/  ISETP.GT.U32.AND P1, PT, R7, R0, PT ;  /* 0x000000000700720c */ /* 0x000fda0003f24070 */
[----:B------:R-:W-:Y:S02]  /*0200*/  @!P1 IMAD.IADD R0, R0, 0x1, -R7 ;  /* 0x0000000100009824 */ /* 0x000fe400078e0a07 */
[----:B------:R-:W-:Y:S01]  /*0210*/  @!P1 VIADD R3, R3, 0x1 ;  /* 0x0000000103039836 */ /* 0x000fe20000000000 */
[----:B------:R-:W-:Y:S02]  /*0220*/  ISETP.NE.AND P1, PT, R4, RZ, PT ;  /* 0x000000ff0400720c */ /* 0x000fe40003f25270 */
[----:B------:R-:W-:Y:S02]  /*0230*/  ISETP.GE.U32.AND P0, PT, R0, R7, PT ;  /* 0x000000070000720c */ /* 0x000fe40003f06070 */
[----:B------:R-:W-:-:S04]  /*0240*/  LOP3.LUT R0, R5, R4, RZ, 0x3c, !PT ;  /* 0x0000000405007212 */ /* 0x000fc800078e3cff */
[----:B------:R-:W-:Y:S01]  /*0250*/  ISETP.GE.AND P2, PT, R0, RZ, PT ;  /* 0x000000ff0000720c */ /* 0x000fe20003f46270 */
[----:B------:R-:W-:-:S06]  /*0260*/  VIADD R0, R24, 0x1ff ;  /* 0x000001ff18007836 */ /* 0x000fcc0000000000 */
[----:B------:R-:W-:-:S04]  /*0270*/  @P0 VIADD R3, R3, 0x1 ;  /* 0x0000000103030836 */ /* 0x000fc80000000000 */
[----:B------:R-:W-:Y:S01]  /*0280*/  IMAD.MOV.U32 R8, RZ, RZ, R3 ;  /* 0x000000ffff087224 */ /* 0x000fe200078e0003 */
[----:B------:R-:W-:-:S03]  /*0290*/  SHF.R.S32.HI R3, RZ, 0x1f, R0 ;  /* 0x0000001fff037819 */ /* 0x000fc60000011400 */
[----:B------:R-:W-:Y:S01]  /*02a0*/  @!P2 IMAD.MOV R8, RZ, RZ, -R8 ;  /* 0x000000ffff08a224 */ /* 0x000fe200078e0a08 */
[----:B------:R-:W-:Y:S02]  /*02b0*/  LEA.HI R3, R3, R0, RZ, 0x9 ;  /* 0x0000000003037211 */ /* 0x000fe400078f48ff */
[----:B------:R-:W-:-:S04]  /*02c0*/  @!P1 LOP3.LUT R8, RZ, R4, RZ, 0x33, !PT ;  /* 0x00000004ff089212 */ /* 0x000fc800078e33ff */
[----:B------:R-:W-:Y:S01]  /*02d0*/  LEA.HI.SX32 R3, R3, -R8, 0x17 ;  /* 0x8000000803037211 */ /* 0x000fe200078fbaff */
[----:B------:R-:W-:-:S03]  /*02e0*/  IMAD.MOV R6, RZ, RZ, -R8 ;  /* 0x000000ffff067224 */ /* 0x000fc600078e0a08 */
[----:B------:R-:W-:Y:S01]  /*02f0*/  VIMNMX R9, R3, 0x1, PT ;  /* 0x0000000103097848 */ /* 0x000fe20003fe0100 */
[----:B------:R-:W-:-:S03]  /*0300*/  IMAD R6, R4, R6, R5 ;  /* 0x0000000604067224 */ /* 0x000fc600078e0205 */
[-C--:B------:R-:W-:Y:S02]  /*0310*/  IABS R7, R9.reuse ;  /* 0x0000000900077213 */ /* 0x080fe40000000000 */
[----:B------:R-:W-:Y:S02]  /*0320*/  IABS R11, R9 ;  /* 0x00000009000b7213 */ /* 0x000fe40000000000 */
[----:B------:R-:W0:Y:S08]  /*0330*/  I2F.RP R0, R7 ;  /* 0x0000000700007306 */ /* 0x000e300000209400 */
[----:B0-----:R-:W0:Y:S02]  /*0340*/  MUFU.RCP R0, R0 ;  /* 0x0000000000007308 */ /* 0x001e240000001000 */
[----:B0-----:R-:W-:-:S02]  /*0350*/  VIADD R2, R0, 0xffffffe ;  /* 0x0ffffffe00027836 */ /* 0x001fc40000000000 */
[----:B------:R-:W-:-:S04]  /*0360*/  IMAD.MOV R0, RZ, RZ, -R11 ;  /* 0x000000ffff007224 */ /* 0x000fc800078e0a0b */
[----:B------:R0:W1:Y:S02]  /*0370*/  F2I.FTZ.U32.TRUNC.NTZ R3, R2 ;  /* 0x0000000200037305 */ /* 0x000064000021f000 */
[----:B0-----:R-:W-:Y:S02]  /*0380*/  IMAD.MOV.U32 R2, RZ, RZ, RZ ;  /* 0x000000ffff027224 */ /* 0x001fe400078e00ff */
[----:B-1----:R-:W-:-:S04]  /*0390*/  IMAD.MOV R10, RZ, RZ, -R3 ;  /* 0x000000ffff0a7224 */ /* 0x002fc800078e0a03 */
[----:B------:R-:W-:Y:S01]  /*03a0*/  IMAD.MOV.U32 R4, RZ, RZ, R10 ;  /* 0x000000ffff047224 */ /* 0x000fe200078e000a */
[----:B------:R-:W-:-:S03]  /*03b0*/  IABS R10, R6 ;  /* 0x00000006000a7213 */ /* 0x000fc60000000000 */
        /* <DEDUP_REMOVED lines=11> */
[----:B------:R-:W-:-:S07]  /*0470*/  ISETP.GE.AND P2, PT, R0, RZ, PT ;  /* 0x000000ff0000720c */ /* 0x000fce0003f46270 */
[----:B------:R-:W-:Y:S01]  /*0480*/  @P0 VIADD R3, R3, 0x1 ;  /* 0x0000000103030836 */ /* 0x000fe20000000000 */
[----:B------:R-:W-:-:S05]  /*0490*/  ISETP.GT.AND P0, PT, R104, 0x3f, PT ;  /* 0x0000003f6800780c */ /* 0x000fca0003f04270 */
[----:B------:R-:W-:Y:S01]  /*04a0*/  @!P2 IMAD.MOV R3, RZ, RZ, -R3 ;  /* 0x000000ffff03a224 */ /* 0x000fe200078e0a03 */
[----:B------:R-:W-:-:S05]  /*04b0*/  @!P1 LOP3.LUT R3, RZ, R9, RZ, 0x33, !PT ;  /* 0x00000009ff039212 */ /* 0x000fca00078e33ff */
[----:B------:R-:W-:-:S04]  /*04c0*/  IMAD.MOV R0, RZ, RZ, -R3 ;  /* 0x000000ffff007224 */ /* 0x000fc800078e0a03 */
[----:B------:R-:W-:-:S04]  /*04d0*/  IMAD R0, R9, R0, R6 ;  /* 0x0000000009007224 */ /* 0x000fc800078e0206 */
[----:B------:R-:W-:-:S04]  /*04e0*/  IMAD.IADD R0, R8, 0x1, R0 ;  /* 0x0000000108007824 */ /* 0x000fc800078e0200 */
[----:B------:R-:W-:Y:S02]  /*04f0*/  IMAD R2, R0, 0x200, R153 ;  /* 0x0000020000027824 */ /* 0x000fe400078e0299 */
[----:B------:R-:W-:Y:S02]  /*0500*/  IMAD.SHL.U32 R0, R3, 0x100, RZ ;  /* 0x0000010003007824 */ /* 0x000fe400078e00ff */
[C---:B------:R-:W-:Y:S02]  /*0510*/  VIADD R5, R2.reuse, 0x80 ;  /* 0x0000008002057836 */ /* 0x040fe40000000000 */
[C---:B------:R-:W-:Y:S02]  /*0520*/  VIADD R4, R2.reuse, 0x100 ;  /* 0x0000010002047836 */ /* 0x040fe40000000000 */
[----:B------:R-:W-:Y:S01]  /*0530*/  VIADD R3, R2, 0x180 ;  /* 0x0000018002037836 */ /* 0x000fe20000000000 */
[----:B------:R-:W-:Y:S06]  /*0540*/  @P0 BRA `(.L_x_0) ;  /* 0x0000003c000c0947 */ /* 0x000fec0003800000 */
[----:B------:R-:W-:Y:S01]  /*0550*/  IMAD.SHL.U32 R6, R36, 0x8, RZ ;  /* 0x0000000824067824 */ /* 0x000fe200078e00ff */
[----:B------:R1:W-:Y:S01]  /*0560*/  STL [R1+0xc00], RZ ;  /* 0x000c00ff01007387 */ /* 0x0003e20000100800 */
[----:B------:R-:W-:Y:S02]  /*0570*/  CS2R R24, SRZ ;  /* 0x0000000000187805 */ /* 0x000fe4000001ff00 */
[----:B------:R-:W-:Y:S02]  /*0580*/  CS2R R26, SRZ ;  /* 0x00000000001a7805 */ /* 0x000fe4000001ff00 */
[----:B------:R-:W-:Y:S01]  /*0590*/  CS2R R28, SRZ ;  /* 0x00000000001c7805 */ /* 0x000fe2000001ff00 */
[----:B------:R1:W-:Y:S01]  /*05a0*/  STL [R1+0x1c64], R6 ;  /* 0x001c640601007387 */ /* 0x0003e20000100800 */
[----:B------:R-:W-:Y:S02]  /*05b0*/  CS2R R30, SRZ ;  /* 0x00000000001e7805 */ /* 0x000fe4000001ff00 */
[----:B------:R-:W-:-:S02]  /*05c0*/  CS2R R32, SRZ ;  /* 0x0000000000207805 */ /* 0x000fc4000001ff00 */
[----:B------:R-:W-:Y:S01]  /*05d0*/  CS2R R34, SRZ ;  /* 0x0000000000227805 */ /* 0x000fe2000001ff00 */
[----:B------:R1:W-:Y:S01]  /*05e0*/  STL [R1+0xc04], RZ ;  /* 0x000c04ff01007387 */ /* 0x0003e20000100800 */
[----:B------:R-:W-:Y:S02]  /*05f0*/  CS2R R36, SRZ ;  /* 0x0000000000247805 */ /* 0x000fe4000001ff00 */
[----:B------:R-:W-:Y:S02]  /*0600*/  CS2R R38, SRZ ;  /* 0x0000000000267805 */ /* 0x000fe4000001ff00 */
[----:B------:R-:W-:Y:S01]  /*0610*/  CS2R R40, SRZ ;  /* 0x0000000000287805 */ /* 0x000fe2000001ff00 */
[----:B------:R1:W-:Y:S01]  /*0620*/  STL [R1+0xc08], RZ ;  /* 0x000c08ff01007387 */ /* 0x0003e20000100800 */
        /* <DEDUP_REMOVED lines=72> */
[----:B------:R-:W-:-:S03]  /*0ab0*/  CS2R R150, SRZ ;  /* 0x0000000000967805 */ /* 0x000fc6000001ff00 */
[----:B------:R1:W-:Y:S04]  /*0ac0*/  STL [R1+0xc54], RZ ;  /* 0x000c54ff01007387 */ /* 0x0003e80000100800 */
        /* <DEDUP_REMOVED lines=746> */
[----:B------:R1:W-:Y:S04]  /*3970*/  STL [R1], RZ ;  /* 0x000000ff01007387 */ /* 0x0003e80000100800 */
        /* <DEDUP_REMOVED lines=126> */
[----:B------:R1:W-:Y:S01]  /*4160*/  STL [R1+0x1fc], RZ ;  /* 0x0001fcff01007387 */ /* 0x0003e20000100800 */
[----:B------:R-:W-:Y:S05]  /*4170*/  BRA `(.L_x_1) ;  /* 0x0000031c00a47947 */ /* 0x000fea0003800000 */
.L_x_0:
[----:B------:R-:W-:Y:S01]  /*4180*/  IABS R17, R24 ;  /* 0x0000001800117213 */ /* 0x000fe20000000000 */
[----:B------:R-:W-:Y:S01]  /*4190*/  ULDC UR7, c[0x0][0x23c] ;  /* 0x00008f0000077ab9 */ /* 0x000fe20000000800 */
[----:B------:R-:W-:Y:S01]  /*41a0*/  IABS R6, R25 ;  /* 0x0000001900067213 */ /* 0x000fe20000000000 */
[----:B------:R-:W-:Y:S01]  /*41b0*/  ULDC.64 UR4, c[0x0][0x218] ;  /* 0x0000860000047ab9 */ /* 0x000fe20000000a00 */
[----:B------:R-:W0:Y:S01]  /*41c0*/  I2F.RP R7, R17 ;  /* 0x0000001100077306 */ /* 0x000e220000209400 */
[----:B------:R-:W-:Y:S01]  /*41d0*/  IABS R16, R4 ;  /* 0x0000000400107213 */ /* 0x000fe20000000000 */
[----:B------:R-:W-:Y:S01]  /*41e0*/  UIADD3 UR6, UR58, 0x8000, URZ ;  /* 0x000080003a067890 */ /* 0x000fe2000fffe03f */
[----:B------:R-:W-:Y:S01]  /*41f0*/  IABS R18, R3 ;  /* 0x0000000300127213 */ /* 0x000fe20000000000 */
[----:B------:R-:W-:Y:S01]  /*4200*/  ULDC UR29, c[0x0][0x238] ;  /* 0x00008e00001d7ab9 */ /* 0x000fe20000000800 */
[----:B------:R-:W-:Y:S01]  /*4210*/  LOP3.LUT R33, RZ, R24, RZ, 0x33, !PT ;  /* 0x00000018ff217212 */ /* 0x000fe200078e33ff */
[----:B------:R-:W-:Y:S01]  /*4220*/  ULDC.64 UR8, c[0x0][0x210] ;  /* 0x0000840000087ab9 */ /* 0x000fe20000000a00 */
[----:B------:R-:W-:Y:S01]  /*4230*/  LOP3.LUT R61, R36, 0x3f, RZ, 0xc0, !PT ;  /* 0x0000003f243d7812 */ /* 0x000fe200078ec0ff */
[----:B------:R-:W1:Y:S01]  /*4240*/  I2F.RP R12, R6 ;  /* 0x00000006000c7306 */ /* 0x000e620000209400 */
[----:B------:R-:W-:-:S02]  /*4250*/  USHF.R.U32.HI UR14, URZ, 0x4, UR6 ;  /* 0x000000043f0e7899 */ /* 0x000fc40008011606 */
[----:B------:R-:W-:Y:S02]  /*4260*/  UIMAD UR53, UR29, 0x3f, URZ ;  /* 0x0000003f1d3578a4 */ /* 0x000fe4000f8e023f */
[----:B------:R-:W-:Y:S01]  /*4270*/  USGXT.U32 UR14, UR14, 0xe ;  /* 0x0000000e0e0e789a */ /* 0x000fe20008000000 */
[----:B------:R-:W-:Y:S02]  /*4280*/  UMOV UR10, 0xfffffffe ;  /* 0xfffffffe000a7882 */ /* 0x000fe40000000000 */
[----:B0-----:R-:W0:Y:S01]  /*4290*/  MUFU.RCP R7, R7 ;  /* 0x0000000700077308 */ /* 0x001e220000001000 */
[----:B------:R-:W-:Y:S01]  /*42a0*/  UMOV UR11, 0x7fffffdf ;  /* 0x7fffffdf000b7882 */ /* 0x000fe20000000000 */
[----:B------:R-:W-:Y:S01]  /*42b0*/  UMOV UR15, URZ ;  /* 0x0000003f000f7c82 */ /* 0x000fe20008000000 */
[----:B------:R-:W-:Y:S02]  /*42c0*/  UIMAD UR49, UR29, 0x3e, URZ ;  /* 0x0000003e1d3178a4 */ /* 0x000fe4000f8e023f */
[----:B------:R-:W-:-:S02]  /*42d0*/  UIADD3.64 UR10, UR14, -UR10, URZ ;  /* 0x8000000a0e0a7297 */ /* 0x000fc4000fffe03f */
[----:B------:R-:W-:Y:S01]  /*42e0*/  USHF.R.S32.HI UR15, URZ, 0x1f, UR53 ;  /* 0x0000001f3f0f7899 */ /* 0x000fe20008011435 */
[----:B-1----:R-:W1:Y:S01]  /*42f0*/  MUFU.RCP R12, R12 ;  /* 0x0000000c000c7308 */ /* 0x002e620000001000 */
[----:B------:R-:W-:Y:S02]  /*4300*/  UIMAD UR21, UR29, 0x3d, URZ ;  /* 0x0000003d1d1578a4 */ /* 0x000fe4000f8e023f */
[----:B------:R-:W-:Y:S02]  /*4310*/  UIMAD UR6, UR29, 0x3c, URZ ;  /* 0x0000003c1d0678a4 */ /* 0x000fe4000f8e023f */
[----:B------:R-:W-:Y:S02]  /*4320*/  UIMAD UR51, UR29, 0x3b, URZ ;  /* 0x0000003b1d3378a4 */ /* 0x000fe4000f8e023f */
[----:B------:R-:W-:Y:S01]  /*4330*/  UIMAD UR33, UR29, 0x3a, URZ ;  /* 0x0000003a1d2178a4 */ /* 0x000fe2000f8e023f */
[----:B0-----:R-:W-:Y:S01]  /*4340*/  VIADD R8, R7, 0xffffffe ;  /* 0x0ffffffe07087836 */ /* 0x001fe20000000000 */
[----:B------:R-:W-:Y:S01]  /*4350*/  SHF.R.S32.HI R7, RZ, 0x1f, R104 ;  /* 0x0000001fff077819 */ /* 0x000fe20000011468 */
[----:B------:R-:W-:-:S02]  /*4360*/  USHF.R.S32.HI UR59, URZ, 0x1f, UR51 ;  /* 0x0000001f3f3b7899 */ /* 0x000fc40008011433 */
[----:B------:R0:W2:Y:S01]  /*4370*/  F2I.FTZ.U32.TRUNC.NTZ R9, R8 ;  /* 0x0000000800097305 */ /* 0x0000a2000021f000 */
[----:B------:R-:W-:Y:S01]  /*4380*/  LEA.HI R104, R7, R104, RZ, 0x6 ;  /* 0x0000006807687211 */ /* 0x000fe200078f30ff */
[----:B------:R-:W-:Y:S01]  /*4390*/  UIMAD UR47, UR29, 0x39, URZ ;  /* 0x000000391d2f78a4 */ /* 0x000fe2000f8e023f */
[----:B-1----:R-:W-:Y:S01]  /*43a0*/  VIADD R10, R12, 0xffffffe ;  /* 0x0ffffffe0c0a7836 */ /* 0x002fe20000000000 */
[----:B------:R-:W-:Y:S02]  /*43b0*/  UIMAD UR17, UR29, 0x38, URZ ;  /* 0x000000381d1178a4 */ /* 0x000fe4000f8e023f */
[----:B------:R-:W-:Y:S02]  /*43c0*/  UIMAD UR34, UR29, 0x37, URZ ;  /* 0x000000371d2278a4 */ /* 0x000fe4000f8e023f */
[----:B------:R1:W3:Y:S01]  /*43d0*/  F2I.FTZ.U32.TRUNC.NTZ R11, R10 ;  /* 0x0000000a000b7305 */ /* 0x0002e2000021f000 */
[----:B0-----:R-:W-:Y:S01]  /*43e0*/  IMAD.MOV.U32 R8, RZ, RZ, RZ ;  /* 0x000000ffff087224 */ /* 0x001fe200078e00ff */
[----:B------:R-:W-:-:S02]  /*43f0*/  UIMAD UR41, UR29, 0x35, URZ ;  /* 0x000000351d2978a4 */ /* 0x000fc4000f8e023f */
[----:B------:R-:W-:Y:S02]  /*4400*/  UIMAD UR25, UR29, 0x34, URZ ;  /* 0x000000341d1978a4 */ /* 0x000fe4000f8e023f */
[----:B------:R-:W-:Y:S01]  /*4410*/  UIMAD UR30, UR29, 0x33, URZ ;  /* 0x000000331d1e78a4 */ /* 0x000fe2000f8e023f */
[----:B--2---:R-:W-:Y:S01]  /*4420*/  IMAD.MOV R14, RZ, RZ, -R9 ;  /* 0x000000ffff0e7224 */ /* 0x004fe200078e0a09 */
[----:B------:R-:W-:Y:S01]  /*4430*/  UIMAD UR38, UR29, 0x31, URZ ;  /* 0x000000311d2678a4 */ /* 0x000fe2000f8e023f */
[----:B-1----:R-:W-:Y:S01]  /*4440*/  IMAD.MOV.U32 R10, RZ, RZ, RZ ;  /* 0x000000ffff0a7224 */ /* 0x002fe200078e00ff */
[----:B------:R-:W-:Y:S01]  /*4450*/  ULDC UR55, c[0x0][0x238] ;  /* 0x00008e0000377ab9 */ /* 0x000fe20000000800 */
[----:B------:R-:W-:Y:S01]  /*4460*/  IMAD R13, R14, R17, RZ ;  /* 0x000000110e0d7224 */ /* 0x000fe200078e02ff */
[----:B------:R-:W-:Y:S01]  /*4470*/  IABS R14, R2 ;  /* 0x00000002000e7213 */ /* 0x000fe20000000000 */
[----:B------:R-:W-:Y:S01]  /*4480*/  ULDC UR37, c[0x0][0x238] ;  /* 0x00008e0000257ab9 */ /* 0x000fe20000000800 */
[----:B------:R-:W-:Y:S01]  /*4490*/  ULDC UR45, c[0x0][0x238] ;  /* 0x00008e00002d7ab9 */ /* 0x000fe20000000800 */
[----:B---3--:R-:W-:Y:S01]  /*44a0*/  IMAD.MOV R15, RZ, RZ, -R11 ;  /* 0x000000ffff0f7224 */ /* 0x008fe200078e0a0b */
[----:B------:R-:W-:Y:S01]  /*44b0*/  UIMAD UR37, UR37, 0x1c, URZ ;  /* 0x0000001c252578a4 */ /* 0x000fe2000f8e023f */
[----:B------:R-:W-:Y:S01]  /*44c0*/  IMAD.HI.U32 R12, R9, R13, R8 ;  /* 0x0000000d090c7227 */ /* 0x000fe200078e0008 */
[----:B------:R-:W-:Y:S01]  /*44d0*/  SHF.R.U32.HI R13, RZ, 0x6, R36 ;  /* 0x00000006ff0d7819 */ /* 0x000fe20000011624 */
[----:B------:R-:W-:Y:S01]  /*44e0*/  UIMAD UR45, UR45, 0x1b, URZ ;  /* 0x0000001b2d2d78a4 */ /* 0x000fe2000f8e023f */
[----:B------:R-:W-:Y:S01]  /*44f0*/  IABS R8, R5 ;  /* 0x0000000500087213 */ /* 0x000fe20000000000 */
[----:B------:R-:W-:Y:S01]  /*4500*/  IMAD.MOV.U32 R9, RZ, RZ, R15 ;  /* 0x000000ffff097224 */ /* 0x000fe200078e000f */
[----:B------:R-:W-:Y:S01]  /*4510*/  SGXT.U32 R13, R13, 0x1 ;  /* 0x000000010d0d781a */ /* 0x000fe20000000000 */
[----:B------:R-:W-:Y:S01]  /*4520*/  ULDC UR43, c[0x0][0x238] ;  /* 0x00008e00002b7ab9 */ /* 0x000fe20000000800 */
[----:B------:R-:W-:Y:S01]  /*4530*/  ULDC UR31, c[0x0][0x238] ;  /* 0x00008e00001f7ab9 */ /* 0x000fe20000000800 */
[----:B------:R-:W-:Y:S01]  /*4540*/  IMAD R7, R9, R6, RZ ;  /* 0x0000000609077224 */ /* 0x000fe200078e02ff */
[----:B------:R-:W-:Y:S01]  /*4550*/  UIMAD UR43, UR43, 0x1a, URZ ;  /* 0x0000001a2b2b78a4 */ /* 0x000fe2000f8e023f */
[----:B------:R-:W-:Y:S01]  /*4560*/  IMAD.HI.U32 R9, R12, R14, RZ ;  /* 0x0000000e0c097227 */ /* 0x000fe200078e00ff */
[----:B------:R-:W-:Y:S01]  /*4570*/  UIMAD UR31, UR31, 0x19, URZ ;  /* 0x000000191f1f78a4 */ /* 0x000fe2000f8e023f */
[----:B------:R-:W-:-:S02]  /*4580*/  ULDC UR35, c[0x0][0x238] ;  /* 0x00008e0000237ab9 */ /* 0x000fc40000000800 */
[----:B------:R-:W-:Y:S01]  /*4590*/  IMAD.HI.U32 R7, R11, R7, R10 ;  /* 0x000000070b077227 */ /* 0x000fe200078e000a */
[----:B------:R-:W-:Y:S01]  /*45a0*/  UIMAD UR35, UR35, 0x18, URZ ;  /* 0x00000018232378a4 */ /* 0x000fe2000f8e023f */
[----:B------:R-:W-:Y:S02]  /*45b0*/  ULDC UR39, c[0x0][0x238] ;  /* 0x00008e0000277ab9 */ /* 0x000fe40000000800 */
[----:B------:R-:W-:Y:S01]  /*45c0*/  IMAD.MOV.U32 R11, RZ, RZ, R8 ;  /* 0x000000ffff0b7224 */ /* 0x000fe200078e0008 */
[----:B------:R-:W-:Y:S01]  /*45d0*/  LOP3.LUT R8, R0, R13, RZ, 0xfc, !PT ;  /* 0x0000000d00087212 */ /* 0x000fe200078efcff */
[----:B------:R-:W-:Y:S01]  /*45e0*/  IMAD.MOV R10, RZ, RZ, -R9 ;  /* 0x000000ffff0a7224 */ /* 0x000fe200078e0a09 */
[----:B------:R-:W-:Y:S01]  /*45f0*/  UIMAD UR39, UR39, 0x17, URZ ;  /* 0x00000017272778a4 */ /* 0x000fe2000f8e023f */
[----:B------:R-:W-:Y:S01]  /*4600*/  IMAD.HI.U32 R9, R12, R11, RZ ;  /* 0x0000000b0c097227 */ /* 0x000fe200078e00ff */
[----:B------:R-:W-:Y:S01]  /*4610*/  IABS R38, R8 ;  /* 0x0000000800267213 */ /* 0x000fe20000000000 */
[----:B------:R-:W-:Y:S01]  /*4620*/  ULDC UR54, c[0x0][0x238] ;  /* 0x00008e0000367ab9 */ /* 0x000fe20000000800 */
[----:B------:R-:W-:Y:S01]  /*4630*/  LOP3.LUT R20, R8, 0xf8, RZ, 0xfc, !PT ;  /* 0x000000f808147812 */ /* 0x000fe200078efcff */
[----:B------:R-:W-:Y:S01]  /*4640*/  IMAD.HI.U32 R13, R12, R16, RZ ;  /* 0x000000100c0d7227 */ /* 0x000fe200078e00ff */
[----:B------:R-:W-:Y:S01]  /*4650*/  LOP3.LUT R21, R8, 0x24, RZ, 0xfc, !PT ;  /* 0x0000002408157812 */ /* 0x000fe200078efcff */
[----:B------:R-:W-:Y:S01]  /*4660*/  UIMAD UR54, UR54, 0x15, URZ ;  /* 0x00000015363678a4 */ /* 0x000fe2000f8e023f */
[----:B------:R-:W-:Y:S01]  /*4670*/  IABS R42, R20 ;  /* 0x00000014002a7213 */ /* 0x000fe20000000000 */
[----:B------:R-:W-:Y:S01]  /*4680*/  IMAD.HI.U32 R12, R12, R18, RZ ;  /* 0x000000120c0c7227 */ /* 0x000fe200078e00ff */
[C---:B------:R-:W-:Y:S01]  /*4690*/  LOP3.LUT R23, R8.reuse, 0x22, RZ, 0xfc, !PT ;  /* 0x0000002208177812 */ /* 0x040fe200078efcff */
[----:B------:R-:W-:Y:S01]  /*46a0*/  ULDC UR52, c[0x0][0x238] ;  /* 0x00008e0000347ab9 */ /* 0x000fe20000000800 */
[C---:B------:R-:W-:Y:S01]  /*46b0*/  LOP3.LUT R47, R8.reuse, 0x20, RZ, 0xfc, !PT ;  /* 0x00000020082f7812 */ /* 0x040fe200078efcff */
[----:B------:R-:W-:Y:S01]  /*46c0*/  IMAD.MOV R13, RZ, RZ, -R13 ;  /* 0x000000ffff0d7224 */ /* 0x000fe200078e0a0d */
[----:B------:R-:W-:Y:S01]  /*46d0*/  IABS R22, R23 ;  /* 0x0000001700167213 */ /* 0x000fe20000000000 */
[----:B------:R-:W-:Y:S01]  /*46e0*/  IMAD.MOV R19, RZ, RZ, -R12 ;  /* 0x000000ffff137224 */ /* 0x000fe200078e0a0c */
[C---:B------:R-:W-:Y:S01]  /*46f0*/  LOP3.LUT R49, R8.reuse, 0x1c, RZ, 0xfc, !PT ;  /* 0x0000001c08317812 */ /* 0x040fe200078efcff */
[C---:B------:R-:W-:Y:S01]  /*4700*/  IMAD R10, R17.reuse, R10, R14 ;  /* 0x0000000a110a7224 */ /* 0x040fe200078e020e */
[C---:B------:R-:W-:Y:S01]  /*4710*/  LOP3.LUT R51, R8.reuse, 0x1a, RZ, 0xfc, !PT ;  /* 0x0000001a08337812 */ /* 0x040fe200078efcff */
[C---:B------:R-:W-:Y:S01]  /*4720*/  IMAD R12, R17.reuse, R13, R16 ;  /* 0x0000000d110c7224 */ /* 0x040fe200078e0210 */
[----:B------:R-:W-:Y:S01]  /*4730*/  LOP3.LUT R53, R8, 0x18, RZ, 0xfc, !PT ;  /* 0x0000001808357812 */ /* 0x000fe200078efcff */
[C---:B------:R-:W-:Y:S01]  /*4740*/  IMAD R13, R17.reuse, R19, R18 ;  /* 0x00000013110d7224 */ /* 0x040fe200078e0212 */
[C---:B------:R-:W-:Y:S01]  /*4750*/  ISETP.GT.U32.AND P1, PT, R17.reuse, R10, PT ;  /* 0x0000000a1100720c */ /* 0x040fe20003f24070 */
[----:B------:R-:W-:Y:S01]  /*4760*/  IMAD.MOV R14, RZ, RZ, -R9 ;  /* 0x000000ffff0e7224 */ /* 0x000fe200078e0a09 */
[----:B------:R-:W-:Y:S01]  /*4770*/  ISETP.GT.U32.AND P4, PT, R17, R12, PT ;  /* 0x0000000c1100720c */ /* 0x000fe20003f84070 */
[----:B------:R-:W-:Y:S01]  /*4780*/  IMAD.HI.U32 R15, R7, R38, RZ ;  /* 0x00000026070f7227 */ /* 0x000fe200078e00ff */
[C---:B------:R-:W-:Y:S01]  /*4790*/  ISETP.GT.U32.AND P0, PT, R17.reuse, R13, PT ;  /* 0x0000000d1100720c */ /* 0x040fe20003f04070 */
[----:B------:R-:W-:Y:S01]  /*47a0*/  UIMAD UR52, UR52, 0x14, URZ ;  /* 0x00000014343478a4 */ /* 0x000fe2000f8e023f */
[----:B------:R-:W-:Y:S01]  /*47b0*/  LEA.HI R9, R36, R0, RZ, 0x1a ;  /* 0x0000000024097211 */ /* 0x000fe200078fd0ff */
[----:B------:R-:W-:Y:S01]  /*47c0*/  IMAD R11, R17, R14, R11 ;  /* 0x0000000e110b7224 */ /* 0x000fe200078e020b */
[C---:B------:R-:W-:Y:S01]  /*47d0*/  LOP3.LUT R18, R8.reuse, 0xfa, RZ, 0xfc, !PT ;  /* 0x000000fa08127812 */ /* 0x040fe200078efcff */
[----:B------:R-:W-:Y:S01]  /*47e0*/  IMAD.MOV R15, RZ, RZ, -R15 ;  /* 0x000000ffff0f7224 */ /* 0x000fe200078e0a0f */
[----:B------:R-:W-:Y:S01]  /*47f0*/  LOP3.LUT R55, R8, 0x16, RZ, 0xfc, !PT ;  /* 0x0000001608377812 */ /* 0x000fe200078efcff */
[----:B------:R-:W-:Y:S01]  /*4800*/  VIADD R14, R9, 0xfe ;  /* 0x000000fe090e7836 */ /* 0x000fe20000000000 */
[----:B------:R-:W-:Y:S01]  /*4810*/  ISETP.GT.U32.AND P3, PT, R17, R11, PT ;  /* 0x0000000b1100720c */ /* 0x000fe20003f64070 */
[--C-:B------:R-:W-:Y:S01]  /*4820*/  @!P1 IMAD.IADD R10, R10, 0x1, -R17.reuse ;  /* 0x000000010a0a9824 */ /* 0x100fe200078e0a11 */
[----:B------:R-:W-:Y:S01]  /*4830*/  IABS R138, R18 ;  /* 0x00000012008a7213 */ /* 0x000fe20000000000 */
[--C-:B------:R-:W-:Y:S01]  /*4840*/  @!P4 IMAD.IADD R12, R12, 0x1, -R17.reuse ;  /* 0x000000010c0cc824 */ /* 0x100fe200078e0a11 */
[----:B------:R-:W-:Y:S01]  /*4850*/  ISETP.GE.AND P2, PT, R14, RZ, PT ;  /* 0x000000ff0e00720c */ /* 0x000fe20003f46270 */
[--C-:B------:R-:W-:Y:S01]  /*4860*/  @!P0 IMAD.IADD R13, R13, 0x1, -R17.reuse ;  /* 0x000000010d0d8824 */ /* 0x100fe200078e0a11 */
[C---:B------:R-:W-:Y:S01]  /*4870*/  ISETP.GT.U32.AND P1, PT, R17.reuse, R10, PT ;  /* 0x0000000a1100720c */ /* 0x040fe20003f24070 */
[----:B------:R-:W-:Y:S01]  /*4880*/  IMAD R38, R6, R15, R38 ;  /* 0x0000000f06267224 */ /* 0x000fe200078e0226 */
[----:B------:R-:W-:Y:S01]  /*4890*/  ISETP.GT.U32.AND P6, PT, R17, R12, PT ;  /* 0x0000000c1100720c */ /* 0x000fe20003fc4070 */
[----:B------:R-:W-:Y:S01]  /*48a0*/  IMAD.HI.U32 R16, R7, R138, RZ ;  /* 0x0000008a07107227 */ /* 0x000fe200078e00ff */
[----:B------:R-:W-:Y:S01]  /*48b0*/  ISETP.GT.U32.AND P4, PT, R17, R13, PT ;  /* 0x0000000d1100720c */ /* 0x000fe20003f84070 */
[----:B------:R-:W-:Y:S01]  /*48c0*/  ULDC UR50, c[0x0][0x238] ;  /* 0x00008e0000327ab9 */ /* 0x000fe20000000800 */
[----:B------:R-:W-:Y:S01]  /*48d0*/  IABS R140, R14 ;  /* 0x0000000e008c7213 */ /* 0x000fe20000000000 */
[--C-:B------:R-:W-:Y:S01]  /*48e0*/  @!P3 IMAD.IADD R11, R11, 0x1, -R17.reuse ;  /* 0x000000010b0bb824 */ /* 0x100fe200078e0a11 */
[----:B------:R-:W-:Y:S01]  /*48f0*/  ISETP.GE.AND P0, PT, R2, RZ, PT ;  /* 0x000000ff0200720c */ /* 0x000fe20003f06270 */
[----:B------:R-:W-:Y:S01]  /*4900*/  UIMAD UR50, UR50, 0x13, URZ ;  /* 0x00000013323278a4 */ /* 0x000fe2000f8e023f */
[----:B------:R-:W-:Y:S01]  /*4910*/  LOP3.LUT R14, R8, 0xfc, RZ, 0xfc, !PT ;  /* 0x000000fc080e7812 */ /* 0x000fe200078efcff */
[----:B------:R-:W-:Y:S01]  /*4920*/  ULDC UR48, c[0x0][0x238] ;  /* 0x00008e0000307ab9 */ /* 0x000fe20000000800 */
[----:B------:R-:W-:Y:S01]  /*4930*/  ISETP.GT.U32.AND P3, PT, R17, R11, PT ;  /* 0x0000000b1100720c */ /* 0x000fe20003f64070 */
[--C-:B------:R-:W-:Y:S01]  /*4940*/  @!P1 IMAD.IADD R10, R10, 0x1, -R17.reuse ;  /* 0x000000010a0a9824 */ /* 0x100fe200078e0a11 */
[----:B------:R-:W-:Y:S01]  /*4950*/  ISETP.GE.AND P5, PT, R14, RZ, PT ;  /* 0x000000ff0e00720c */ /* 0x000fe20003fa6270 */
[--C-:B------:R-:W-:Y:S01]  /*4960*/  @!P6 IMAD.IADD R12, R12, 0x1, -R17.reuse ;  /* 0x000000010c0ce824 */ /* 0x100fe200078e0a11 */
[----:B------:R-:W-:Y:S01]  /*4970*/  IABS R40, R14 ;  /* 0x0000000e00287213 */ /* 0x000fe20000000000 */
[----:B------:R-:W-:Y:S01]  /*4980*/  IMAD.HI.U32 R14, R7, R140, RZ ;  /* 0x0000008c070e7227 */ /* 0x000fe200078e00ff */
[----:B------:R-:W-:Y:S01]  /*4990*/  ISETP.GT.U32.AND P1, PT, R6, R38, PT ;  /* 0x000000260600720c */ /* 0x000fe20003f24070 */
[----:B------:R-:W-:Y:S01]  /*49a0*/  UIMAD UR48, UR48, 0x12, URZ ;  /* 0x00000012303078a4 */ /* 0x000fe2000f8e023f */
[----:B------:R-:W-:Y:S01]  /*49b0*/  ISETP.GE.AND P6, PT, R5, RZ, PT ;  /* 0x000000ff0500720c */ /* 0x000fe20003fc6270 */
[----:B------:R-:W-:Y:S01]  /*49c0*/  IMAD.MOV R19, RZ, RZ, -R14 ;  /* 0x000000ffff137224 */ /* 0x000fe200078e0a0e */
[----:B------:R-:W-:Y:S01]  /*49d0*/  IABS R35, R55 ;  /* 0x0000003700237213 */ /* 0x000fe20000000000 */
[--C-:B------:R-:W-:Y:S01]  /*49e0*/  @!P4 IMAD.IADD R13, R13, 0x1, -R17.reuse ;  /* 0x000000010d0dc824 */ /* 0x100fe200078e0a11 */
[----:B------:R-:W-:Y:S01]  /*49f0*/  ISETP.GE.AND P4, PT, R4, RZ, PT ;  /* 0x000000ff0400720c */ /* 0x000fe20003f86270 */
[----:B------:R-:W-:Y:S01]  /*4a00*/  @!P0 IMAD.MOV R10, RZ, RZ, -R10 ;  /* 0x000000ffff0a8224 */ /* 0x000fe200078e0a0a */
[----:B------:R-:W-:Y:S01]  /*4a10*/  ISETP.GE.AND P0, PT, R3, RZ, PT ;  /* 0x000000ff0300720c */ /* 0x000fe20003f06270 */
[----:B------:R-:W-:Y:S01]  /*4a20*/  IMAD R140, R6, R19, R140 ;  /* 0x00000013068c7224 */ /* 0x000fe200078e028c */
[C---:B------:R-:W-:Y:S01]  /*4a30*/  LOP3.LUT R19, R8.reuse, 0xc8, RZ, 0xfc, !PT ;  /* 0x000000c808137812 */ /* 0x040fe200078efcff */
[----:B------:R-:W-:Y:S01]  /*4a40*/  IMAD.HI.U32 R15, R7, R40, RZ ;  /* 0x00000028070f7227 */ /* 0x000fe200078e00ff */
[----:B------:R-:W-:Y:S01]  /*4a50*/  LOP3.LUT R57, R8, 0x14, RZ, 0xfc, !PT ;  /* 0x0000001408397812 */ /* 0x000fe200078efcff */
[----:B------:R-:W-:Y:S01]  /*4a60*/  ULDC UR16, c[0x0][0x238] ;  /* 0x00008e0000107ab9 */ /* 0x000fe20000000800 */
[----:B------:R-:W-:Y:S01]  /*4a70*/  IABS R66, R19 ;  /* 0x0000001300427213 */ /* 0x000fe20000000000 */
[----:B------:R-:W-:Y:S01]  /*4a80*/  @!P3 IMAD.IADD R11, R11, 0x1, -R17 ;  /* 0x000000010b0bb824 */ /* 0x000fe200078e0a11 */
[----:B------:R-:W-:Y:S01]  /*4a90*/  ISETP.GT.U32.AND P3, PT, R6, R140, PT ;  /* 0x0000008c0600720c */ /* 0x000fe20003f64070 */
[----:B------:R-:W-:Y:S01]  /*4aa0*/  IMAD.MOV R15, RZ, RZ, -R15 ;  /* 0x000000ffff0f7224 */ /* 0x000fe200078e0a0f */
[----:B------:R-:W-:Y:S01]  /*4ab0*/  LOP3.LUT R17, R8, 0xe2, RZ, 0xfc, !PT ;  /* 0x000000e208117812 */ /* 0x000fe200078efcff */
[----:B------:R-:W-:Y:S01]  /*4ac0*/  @!P1 IMAD.IADD R38, R38, 0x1, -R6 ;  /* 0x0000000126269824 */ /* 0x000fe200078e0a06 */
[----:B------:R-:W-:Y:S01]  /*4ad0*/  ISETP.NE.AND P1, PT, R24, RZ, PT ;  /* 0x000000ff1800720c */ /* 0x000fe20003f25270 */
[----:B------:R-:W-:Y:S01]  /*4ae0*/  IMAD R40, R6, R15, R40 ;  /* 0x0000000f06287224 */ /* 0x000fe200078e0228 */
[----:B------:R-:W-:Y:S01]  /*4af0*/  IABS R126, R17 ;  /* 0x00000011007e7213 */ /* 0x000fe20000000000 */
[----:B------:R-:W-:Y:S01]  /*4b00*/  IMAD.MOV R15, RZ, RZ, -R16 ;  /* 0x000000ffff0f7224 */ /* 0x000fe200078e0a10 */
[C---:B------:R-:W-:Y:S01]  /*4b10*/  SEL R27, R33.reuse, R10, !P1 ;  /* 0x0000000a211b7207 */ /* 0x040fe20004800000 */
[----:B------:R-:W-:Y:S01]  /*4b20*/  @!P6 IMAD.MOV R11, RZ, RZ, -R11 ;  /* 0x000000ffff0be224 */ /* 0x000fe200078e0a0b */
[----:B------:R-:W-:Y:S01]  /*4b30*/  LOP3.LUT R16, R8, 0xe4, RZ, 0xfc, !PT ;  /* 0x000000e408107812 */ /* 0x000fe200078efcff */
[----:B------:R-:W-:Y:S01]  /*4b40*/  @!P4 IMAD.MOV R12, RZ, RZ, -R12 ;  /* 0x000000ffff0cc224 */ /* 0x000fe200078e0a0c */
[C---:B------:R-:W-:Y:S01]  /*4b50*/  ISETP.GT.U32.AND P4, PT, R6.reuse, R40, PT ;  /* 0x000000280600720c */ /* 0x040fe20003f84070 */
[----:B------:R-:W-:Y:S01]  /*4b60*/  @!P0 IMAD.MOV R13, RZ, RZ, -R13 ;  /* 0x000000ffff0d8224 */ /* 0x000fe200078e0a0d */
[C---:B------:R-:W-:Y:S01]  /*4b70*/  SEL R29, R33.reuse, R11, !P1 ;  /* 0x0000000b211d7207 */ /* 0x040fe20004800000 */
[----:B------:R-:W-:Y:S01]  /*4b80*/  IMAD R138, R6, R15, R138 ;  /* 0x0000000f068a7224 */ /* 0x000fe200078e028a */
[C---:B------:R-:W-:Y:S01]  /*4b90*/  SEL R31, R33.reuse, R12, !P1 ;  /* 0x0000000c211f7207 */ /* 0x040fe20004800000 */
[----:B------:R-:W-:Y:S01]  /*4ba0*/  @!P3 IMAD.IADD R140, R140, 0x1, -R6 ;  /* 0x000000018c8cb824 */ /* 0x000fe200078e0a06 */
[----:B------:R-:W-:Y:S01]  /*4bb0*/  SEL R33, R33, R13, !P1 ;  /* 0x0000000d21217207 */ /* 0x000fe20004800000 */
[C---:B------:R-:W-:Y:S01]  /*4bc0*/  IMAD.HI.U32 R14, R7.reuse, R42, RZ ;  /* 0x0000002a070e7227 */ /* 0x040fe200078e00ff */
[C---:B------:R-:W-:Y:S01]  /*4bd0*/  ISETP.GT.U32.AND P1, PT, R6.reuse, R138, PT ;  /* 0x0000008a0600720c */ /* 0x040fe20003f24070 */
[----:B------:R-:W-:Y:S01]  /*4be0*/  UIMAD UR16, UR16, 0x11, URZ ;  /* 0x00000011101078a4 */ /* 0x000fe2000f8e023f */
[C---:B------:R-:W-:Y:S01]  /*4bf0*/  ISETP.GT.U32.AND P3, PT, R6.reuse, R38, PT ;  /* 0x000000260600720c */ /* 0x040fe20003f64070 */
[----:B------:R-:W-:Y:S01]  /*4c00*/  IMAD.MOV R15, RZ, RZ, -R14 ;  /* 0x000000ffff0f7224 */ /* 0x000fe200078e0a0e */
[----:B------:R-:W-:Y:S01]  /*4c10*/  ISETP.GT.U32.AND P6, PT, R6, R140, PT ;  /* 0x0000008c0600720c */ /* 0x000fe20003fc4070 */
[----:B------:R-:W-:Y:S01]  /*4c20*/  @!P4 IMAD.IADD R40, R40, 0x1, -R6 ;  /* 0x000000012828c824 */ /* 0x000fe200078e0a06 */
[----:B------:R-:W-:Y:S01]  /*4c30*/  LOP3.LUT R12, R8, 0xf6, RZ, 0xfc, !PT ;  /* 0x000000f6080c7812 */ /* 0x000fe200078efcff */
[----:B------:R-:W-:Y:S01]  /*4c40*/  IMAD R42, R6, R15, R42 ;  /* 0x0000000f062a7224 */ /* 0x000fe200078e022a */
[C---:B------:R-:W-:Y:S01]  /*4c50*/  ISETP.GE.AND P0, PT, R8.reuse, RZ, PT ;  /* 0x000000ff0800720c */ /* 0x040fe20003f06270 */
[----:B------:R-:W-:Y:S01]  /*4c60*/  ULDC UR20, c[0x0][0x238] ;  /* 0x00008e0000147ab9 */ /* 0x000fe20000000800 */
[----:B------:R-:W-:Y:S01]  /*4c70*/  IABS R136, R12 ;  /* 0x0000000c00887213 */ /* 0x000fe20000000000 */
[----:B------:R-:W-:Y:S01]  /*4c80*/  USHF.L.U32 UR20, UR20, 0x4, URZ ;  /* 0x0000000414147899 */ /* 0x000fe2000800063f */
[----:B------:R-:W-:Y:S01]  /*4c90*/  LOP3.LUT R13, R8, 0xf4, RZ, 0xfc, !PT ;  /* 0x000000f4080d7812 */ /* 0x000fe200078efcff */
[--C-:B------:R-:W-:Y:S01]  /*4ca0*/  @!P1 IMAD.IADD R138, R138, 0x1, -R6.reuse ;  /* 0x000000018a8a9824 */ /* 0x100fe200078e0a06 */
[----:B------:R-:W-:Y:S01]  /*4cb0*/  ISETP.GT.U32.AND P1, PT, R6, R40, PT ;  /* 0x000000280600720c */ /* 0x000fe20003f24070 */
[C---:B------:R-:W-:Y:S01]  /*4cc0*/  IMAD.HI.U32 R10, R7.reuse, R136, RZ ;  /* 0x00000088070a7227 */ /* 0x040fe200078e00ff */
[----:B------:R-:W-:Y:S01]  /*4cd0*/  IABS R44, R13 ;  /* 0x0000000d002c7213 */ /* 0x000fe20000000000 */
[----:B------:R-:W-:Y:S01]  /*4ce0*/  ULDC UR24, c[0x0][0x238] ;  /* 0x00008e0000187ab9 */ /* 0x000fe20000000800 */
[----:B------:R-:W-:Y:S01]  /*4cf0*/  LOP3.LUT R14, R8, 0xf2, RZ, 0xfc, !PT ;  /* 0x000000f2080e7812 */ /* 0x000fe200078efcff */
[--C-:B------:R-:W-:Y:S01]  /*4d00*/  @!P3 IMAD.IADD R38, R38, 0x1, -R6.reuse ;  /* 0x000000012626b824 */ /* 0x100fe200078e0a06 */
[----:B------:R-:W-:Y:S01]  /*4d10*/  ISETP.GE.AND P3, PT, R18, RZ, PT ;  /* 0x000000ff1200720c */ /* 0x000fe20003f66270 */
[----:B------:R-:W-:Y:S01]  /*4d20*/  @!P6 IMAD.IADD R140, R140, 0x1, -R6 ;  /* 0x000000018c8ce824 */ /* 0x000fe200078e0a06 */
[C---:B------:R-:W-:Y:S01]  /*4d30*/  ISETP.GT.U32.AND P6, PT, R6.reuse, R42, PT ;  /* 0x0000002a0600720c */ /* 0x040fe20003fc4070 */
[----:B------:R-:W-:Y:S01]  /*4d40*/  IMAD.MOV R11, RZ, RZ, -R10 ;  /* 0x000000ffff0b7224 */ /* 0x000fe200078e0a0a */
[----:B------:R-:W-:Y:S01]  /*4d50*/  IABS R134, R14 ;  /* 0x0000000e00867213 */ /* 0x000fe20000000000 */
[----:B------:R-:W-:Y:S01]  /*4d60*/  @!P0 IMAD.MOV R38, RZ, RZ, -R38 ;  /* 0x000000ffff268224 */ /* 0x000fe200078e0a26 */
[C---:B------:R-:W-:Y:S01]  /*4d70*/  ISETP.GT.U32.AND P0, PT, R6.reuse, R138, PT ;  /* 0x0000008a0600720c */ /* 0x040fe20003f04070 */
[----:B------:R-:W-:Y:S01]  /*4d80*/  IMAD R136, R6, R11, R136 ;  /* 0x0000000b06887224 */ /* 0x000fe200078e0288 */
[----:B------:R-:W-:Y:S01]  /*4d90*/  LOP3.LUT R15, R8, 0xec, RZ, 0xfc, !PT ;  /* 0x000000ec080f7812 */ /* 0x000fe200078efcff */
[--C-:B------:R-:W-:Y:S01]  /*4da0*/  @!P1 IMAD.IADD R40, R40, 0x1, -R6.reuse ;  /* 0x0000000128289824 */ /* 0x100fe200078e0a06 */
[----:B------:R-:W-:Y:S01]  /*4db0*/  ISETP.GE.AND P4, PT, R20, RZ, PT ;  /* 0x000000ff1400720c */ /* 0x000fe20003f86270 */
[C---:B------:R-:W-:Y:S01]  /*4dc0*/  IMAD.HI.U32 R10, R7.reuse, R44, RZ ;  /* 0x0000002c070a7227 */ /* 0x040fe200078e00ff */
[----:B------:R-:W-:Y:S01]  /*4dd0*/  ISETP.GT.U32.AND P1, PT, R6, R136, PT ;  /* 0x000000880600720c */ /* 0x000fe20003f24070 */
[----:B------:R-:W-:Y:S01]  /*4de0*/  UIMAD UR24, UR24, 0xf, URZ ;  /* 0x0000000f181878a4 */ /* 0x000fe2000f8e023f */
[----:B------:R-:W-:Y:S01]  /*4df0*/  IABS R48, R15 ;  /* 0x0000000f00307213 */ /* 0x000fe20000000000 */
[----:B------:R-:W-:Y:S01]  /*4e00*/  @!P6 IMAD.IADD R42, R42, 0x1, -R6 ;  /* 0x000000012a2ae824 */ /* 0x000fe200078e0a06 */
[----:B------:R-:W-:Y:S01]  /*4e10*/  IABS R52, R16 ;  /* 0x0000001000347213 */ /* 0x000fe20000000000 */
[----:B------:R-:W-:Y:S01]  /*4e20*/  IMAD.MOV R11, RZ, RZ, -R10 ;  /* 0x000000ffff0b7224 */ /* 0x000fe200078e0a0a */
[----:B------:R-:W-:Y:S01]  /*4e30*/  LOP3.LUT R18, R8, 0xca, RZ, 0xfc, !PT ;  /* 0x000000ca08127812 */ /* 0x000fe200078efcff */
[----:B------:R-:W-:Y:S01]  /*4e40*/  IMAD.HI.U32 R10, R7, R134, RZ ;  /* 0x00000086070a7227 */ /* 0x000fe200078e00ff */
[----:B------:R-:W-:Y:S01]  /*4e50*/  ISETP.GT.U32.AND P6, PT, R6, R42, PT ;  /* 0x0000002a0600720c */ /* 0x000fe20003fc4070 */
[----:B------:R-:W-:Y:S01]  /*4e60*/  ULDC UR28, c[0x0][0x238] ;  /* 0x00008e00001c7ab9 */ /* 0x000fe20000000800 */
[----:B------:R-:W-:Y:S01]  /*4e70*/  IABS R114, R18 ;  /* 0x0000001200727213 */ /* 0x000fe20000000000 */
[----:B------:R-:W-:Y:S01]  /*4e80*/  @!P0 IMAD.IADD R138, R138, 0x1, -R6 ;  /* 0x000000018a8a8824 */ /* 0x000fe200078e0a06 */
[----:B------:R-:W-:Y:S01]  /*4e90*/  ISETP.GE.AND P0, PT, R13, RZ, PT ;  /* 0x000000ff0d00720c */ /* 0x000fe20003f06270 */
[----:B------:R-:W-:Y:S01]  /*4ea0*/  IMAD.MOV R13, RZ, RZ, -R10 ;  /* 0x000000ffff0d7224 */ /* 0x000fe200078e0a0a */
[----:B------:R-:W-:Y:S01]  /*4eb0*/  IABS R24, R21 ;  /* 0x0000001500187213 */ /* 0x000fe20000000000 */
[----:B------:R-:W-:Y:S01]  /*4ec0*/  @!P1 IMAD.IADD R136, R136, 0x1, -R6 ;  /* 0x0000000188889824 */ /* 0x000fe200078e0a06 */
[----:B------:R-:W-:Y:S01]  /*4ed0*/  IABS R20, R47 ;  /* 0x0000002f00147213 */ /* 0x000fe20000000000 */
[----:B------:R-:W-:Y:S01]  /*4ee0*/  IMAD R134, R6, R13, R134 ;  /* 0x0000000d06867224 */ /* 0x000fe200078e0286 */
[----:B------:R-:W-:Y:S01]  /*4ef0*/  IABS R45, R57 ;  /* 0x00000039002d7213 */ /* 0x000fe20000000000 */
[----:B------:R-:W-:Y:S01]  /*4f00*/  @!P2 IMAD.MOV R140, RZ, RZ, -R140 ;  /* 0x000000ffff8ca224 */ /* 0x000fe200078e0a8c */
[----:B------:R-:W-:Y:S01]  /*4f10*/  ISETP.GE.AND P2, PT, R12, RZ, PT ;  /* 0x000000ff0c00720c */ /* 0x000fe20003f46270 */
[----:B------:R-:W-:Y:S01]  /*4f20*/  IMAD R44, R6, R11, R44 ;  /* 0x0000000b062c7224 */ /* 0x000fe200078e022c */
[----:B------:R-:W-:Y:S01]  /*4f30*/  LOP3.LUT R12, R8, 0xf0, RZ, 0xfc, !PT ;  /* 0x000000f0080c7812 */ /* 0x000fe200078efcff */
[----:B------:R-:W-:Y:S01]  /*4f40*/  @!P5 IMAD.MOV R40, RZ, RZ, -R40 ;  /* 0x000000ffff28d224 */ /* 0x000fe200078e0a28 */
[C---:B------:R-:W-:Y:S01]  /*4f50*/  ISETP.GT.U32.AND P5, PT, R6.reuse, R136, PT ;  /* 0x000000880600720c */ /* 0x040fe20003fa4070 */
[----:B------:R-:W-:Y:S01]  /*4f60*/  @!P3 IMAD.MOV R138, RZ, RZ, -R138 ;  /* 0x000000ffff8ab224 */ /* 0x000fe200078e0a8a */
[----:B------:R-:W-:Y:S01]  /*4f70*/  ISETP.GT.U32.AND P3, PT, R6, R134, PT ;  /* 0x000000860600720c */ /* 0x000fe20003f64070 */
[----:B------:R-:W-:Y:S01]  /*4f80*/  @!P6 IMAD.IADD R42, R42, 0x1, -R6 ;  /* 0x000000012a2ae824 */ /* 0x000fe200078e0a06 */
[----:B------:R-:W-:Y:S01]  /*4f90*/  ISETP.GT.U32.AND P6, PT, R6, R44, PT ;  /* 0x0000002c0600720c */ /* 0x000fe20003fc4070 */
[----:B------:R-:W-:Y:S01]  /*4fa0*/  VIADD R11, R9, 0xee ;  /* 0x000000ee090b7836 */ /* 0x000fe20000000000 */
[----:B------:R-:W-:Y:S01]  /*4fb0*/  IABS R46, R12 ;  /* 0x0000000c002e7213 */ /* 0x000fe20000000000 */
[----:B------:R-:W-:Y:S01]  /*4fc0*/  @!P4 IMAD.MOV R42, RZ, RZ, -R42 ;  /* 0x000000ffff2ac224 */ /* 0x000fe200078e0a2a */
[----:B------:R-:W-:Y:S01]  /*4fd0*/  ISETP.GE.AND P4, PT, R14, RZ, PT ;  /* 0x000000ff0e00720c */ /* 0x000fe20003f86270 */
[----:B------:R-:W-:Y:S01]  /*4fe0*/  UIMAD UR28, UR28, 0xe, URZ ;  /* 0x0000000e1c1c78a4 */ /* 0x000fe2000f8e023f */
[----:B------:R-:W-:Y:S01]  /*4ff0*/  ISETP.GE.AND P1, PT, R11, RZ, PT ;  /* 0x000000ff0b00720c */ /* 0x000fe20003f26270 */
[----:B------:R-:W-:Y:S01]  /*5000*/  IMAD.HI.U32 R10, R7, R46, RZ ;  /* 0x0000002e070a7227 */ /* 0x000fe200078e00ff */
[----:B------:R-:W-:Y:S01]  /*5010*/  IABS R132, R11 ;  /* 0x0000000b00847213 */ /* 0x000fe20000000000 */
[----:B------:R-:W-:Y:S01]  /*5020*/  ULDC UR32, c[0x0][0x238] ;  /* 0x00008e0000207ab9 */ /* 0x000fe20000000800 */
[----:B------:R-:W-:Y:S01]  /*5030*/  LOP3.LUT R14, R8, 0xea, RZ, 0xfc, !PT ;  /* 0x000000ea080e7812 */ /* 0x000fe200078efcff */
[--C-:B------:R-:W-:Y:S01]  /*5040*/  @!P5 IMAD.IADD R136, R136, 0x1, -R6.reuse ;  /* 0x000000018888d824 */ /* 0x100fe200078e0a06 */
[----:B------:R-:W-:Y:S01]  /*5050*/  LOP3.LUT R59, R8, 0x4, RZ, 0xfc, !PT ;  /* 0x00000004083b7812 */ /* 0x000fe200078efcff */
[----:B------:R-:W-:Y:S01]  /*5060*/  @!P3 IMAD.IADD R134, R134, 0x1, -R6 ;  /* 0x000000018686b824 */ /* 0x000fe200078e0a06 */
[----:B------:R-:W-:Y:S01]  /*5070*/  IABS R130, R14 ;  /* 0x0000000e00827213 */ /* 0x000fe20000000000 */
[----:B------:R-:W-:Y:S01]  /*5080*/  IMAD.MOV R11, RZ, RZ, -R10 ;  /* 0x000000ffff0b7224 */ /* 0x000fe200078e0a0a */
[----:B------:R-:W-:Y:S01]  /*5090*/  ISETP.GE.AND P3, PT, R15, RZ, PT ;  /* 0x000000ff0f00720c */ /* 0x000fe20003f66270 */
[----:B------:R-:W-:Y:S01]  /*50a0*/  @!P6 IMAD.IADD R44, R44, 0x1, -R6 ;  /* 0x000000012c2ce824 */ /* 0x000fe200078e0a06 */
[----:B------:R-:W-:Y:S01]  /*50b0*/  LOP3.LUT R15, R8, 0xe6, RZ, 0xfc, !PT ;  /* 0x000000e6080f7812 */ /* 0x000fe200078efcff */
[----:B------:R-:W-:Y:S01]  /*50c0*/  @!P2 IMAD.MOV R136, RZ, RZ, -R136 ;  /* 0x000000ffff88a224 */ /* 0x000fe200078e0a88 */
[C---:B------:R-:W-:Y:S01]  /*50d0*/  ISETP.GT.U32.AND P2, PT, R6.reuse, R134, PT ;  /* 0x000000860600720c */ /* 0x040fe20003f44070 */
[C---:B------:R-:W-:Y:S01]  /*50e0*/  IMAD R46, R6.reuse, R11, R46 ;  /* 0x0000000b062e7224 */ /* 0x040fe200078e022e */
[C---:B------:R-:W-:Y:S01]  /*50f0*/  ISETP.GT.U32.AND P6, PT, R6.reuse, R44, PT ;  /* 0x0000002c0600720c */ /* 0x040fe20003fc4070 */
[C---:B------:R-:W-:Y:S01]  /*5100*/  IMAD.HI.U32 R11, R7.reuse, R48, RZ ;  /* 0x00000030070b7227 */ /* 0x040fe200078e00ff */
[----:B------:R-:W-:Y:S01]  /*5110*/  IABS R128, R15 ;  /* 0x0000000f00807213 */ /* 0x000fe20000000000 */
[----:B------:R-:W-:Y:S01]  /*5120*/  UIMAD UR32, UR32, 0xd, URZ ;  /* 0x0000000d202078a4 */ /* 0x000fe2000f8e023f */
[C---:B------:R-:W-:Y:S01]  /*5130*/  ISETP.GT.U32.AND P5, PT, R6.reuse, R46, PT ;  /* 0x0000002e0600720c */ /* 0x040fe20003fa4070 */
[----:B------:R-:W-:Y:S01]  /*5140*/  IMAD.MOV R11, RZ, RZ, -R11 ;  /* 0x000000ffff0b7224 */ /* 0x000fe200078e0a0b */
[----:B------:R-:W-:Y:S01]  /*5150*/  IABS R144, R59 ;  /* 0x0000003b00907213 */ /* 0x000fe20000000000 */
[C---:B------:R-:W-:Y:S01]  /*5160*/  IMAD.HI.U32 R10, R7.reuse, R132, RZ ;  /* 0x00000084070a7227 */ /* 0x040fe200078e00ff */
[----:B------:R-:W-:Y:S01]  /*5170*/  ULDC UR36, c[0x0][0x238] ;  /* 0x00008e0000247ab9 */ /* 0x000fe20000000800 */
[----:B------:R-:W-:Y:S01]  /*5180*/  ULDC UR40, c[0x0][0x238] ;  /* 0x00008e0000287ab9 */ /* 0x000fe20000000800 */
[----:B------:R-:W-:Y:S01]  /*5190*/  UIMAD UR36, UR36, 0xc, URZ ;  /* 0x0000000c242478a4 */ /* 0x000fe2000f8e023f */
[----:B------:R-:W-:Y:S01]  /*51a0*/  IMAD R48, R6, R11, R48 ;  /* 0x0000000b06307224 */ /* 0x000fe200078e0230 */
[----:B------:R-:W-:Y:S01]  /*51b0*/  UIMAD UR40, UR40, 0xb, URZ ;  /* 0x0000000b282878a4 */ /* 0x000fe2000f8e023f */
[----:B------:R-:W-:Y:S01]  /*51c0*/  @!P2 IMAD.IADD R134, R134, 0x1, -R6 ;  /* 0x000000018686a824 */ /* 0x000fe200078e0a06 */
[----:B------:R-:W-:Y:S01]  /*51d0*/  ULDC UR44, c[0x0][0x238] ;  /* 0x00008e00002c7ab9 */ /* 0x000fe20000000800 */
[----:B------:R-:W-:Y:S01]  /*51e0*/  IMAD.MOV R13, RZ, RZ, -R10 ;  /* 0x000000ffff0d7224 */ /* 0x000fe200078e0a0a */
[----:B------:R-:W-:Y:S01]  /*51f0*/  ISETP.GT.U32.AND P2, PT, R6, R48, PT ;  /* 0x000000300600720c */ /* 0x000fe20003f44070 */
[----:B------:R-:W-:Y:S01]  /*5200*/  @!P6 IMAD.IADD R44, R44, 0x1, -R6 ;  /* 0x000000012c2ce824 */ /* 0x000fe200078e0a06 */
[----:B------:R-:W-:Y:S01]  /*5210*/  ISETP.GE.AND P6, PT, R12, RZ, PT ;  /* 0x000000ff0c00720c */ /* 0x000fe20003fc6270 */
[----:B------:R-:W-:Y:S01]  /*5220*/  IMAD R132, R6, R13, R132 ;  /* 0x0000000d06847224 */ /* 0x000fe200078e0284 */
[----:B------:R-:W-:Y:S01]  /*5230*/  LOP3.LUT R12, R8, 0xe8, RZ, 0xfc, !PT ;  /* 0x000000e8080c7812 */ /* 0x000fe200078efcff */
[----:B------:R-:W-:Y:S01]  /*5240*/  @!P0 IMAD.MOV R44, RZ, RZ, -R44 ;  /* 0x000000ffff2c8224 */ /* 0x000fe200078e0a2c */
[----:B------:R-:W-:Y:S01]  /*5250*/  UIMAD UR44, UR44, 0xa, URZ ;  /* 0x0000000a2c2c78a4 */ /* 0x000fe2000f8e023f */
[C---:B------:R-:W-:Y:S01]  /*5260*/  IMAD.HI.U32 R10, R7.reuse, R130, RZ ;  /* 0x00000082070a7227 */ /* 0x040fe200078e00ff */
[----:B------:R-:W-:Y:S01]  /*5270*/  IABS R50, R12 ;  /* 0x0000000c00327213 */ /* 0x000fe20000000000 */
[----:B------:R-:W-:Y:S01]  /*5280*/  ULDC UR46, c[0x0][0x238] ;  /* 0x00008e00002e7ab9 */ /* 0x000fe20000000800 */
[----:B------:R-:W-:Y:S01]  /*5290*/  ISETP.GT.U32.AND P0, PT, R6, R132, PT ;  /* 0x000000840600720c */ /* 0x000fe20003f04070 */
[----:B------:R-:W-:Y:S01]  /*52a0*/  @!P5 IMAD.IADD R46, R46, 0x1, -R6 ;  /* 0x000000012e2ed824 */ /* 0x000fe200078e0a06 */
[----:B------:R-:W-:Y:S01]  /*52b0*/  UIMAD UR46, UR46, 0x9, URZ ;  /* 0x000000092e2e78a4 */ /* 0x000fe2000f8e023f */
[----:B------:R-:W-:Y:S01]  /*52c0*/  IMAD.MOV R11, RZ, RZ, -R10 ;  /* 0x000000ffff0b7224 */ /* 0x000fe200078e0a0a */
[----:B------:R-:W-:Y:S01]  /*52d0*/  ULDC UR42, c[0x0][0x238] ;  /* 0x00008e00002a7ab9 */ /* 0x000fe20000000800 */
[----:B------:R-:W-:Y:S01]  /*52e0*/  @!P2 IMAD.IADD R48, R48, 0x1, -R6 ;  /* 0x000000013030a824 */ /* 0x000fe200078e0a06 */
[----:B------:R-:W-:Y:S01]  /*52f0*/  ISETP.GT.U32.AND P5, PT, R6, R46, PT ;  /* 0x0000002e0600720c */ /* 0x000fe20003fa4070 */
[----:B------:R-:W-:Y:S01]  /*5300*/  IMAD.HI.U32 R10, R7, R50, RZ ;  /* 0x00000032070a7227 */ /* 0x000fe200078e00ff */
[----:B------:R-:W-:Y:S01]  /*5310*/  USHF.L.U32 UR42, UR42, 0x3, URZ ;  /* 0x000000032a2a7899 */ /* 0x000fe2000800063f */
[----:B------:R-:W-:-:S02]  /*5320*/  ULDC UR13, c[0x0][0x238] ;  /* 0x00008e00000d7ab9 */ /* 0x000fc40000000800 */
[C---:B------:R-:W-:Y:S01]  /*5330*/  IMAD R130, R6.reuse, R11, R130 ;  /* 0x0000000b06827224 */ /* 0x040fe200078e0282 */
[----:B------:R-:W-:Y:S01]  /*5340*/  UIMAD UR13, UR13, 0x7, URZ ;  /* 0x000000070d0d78a4 */ /* 0x000fe2000f8e023f */
[----:B------:R-:W-:Y:S01]  /*5350*/  @!P4 IMAD.MOV R134, RZ, RZ, -R134 ;  /* 0x000000ffff86c224 */ /* 0x000fe200078e0a86 */
[----:B------:R-:W-:Y:S01]  /*5360*/  ISETP.GT.U32.AND P4, PT, R6, R48, PT ;  /* 0x000000300600720c */ /* 0x000fe20003f84070 */
[----:B------:R-:W-:Y:S01]  /*5370*/  IMAD.MOV R11, RZ, RZ, -R10 ;  /* 0x000000ffff0b7224 */ /* 0x000fe200078e0a0a */
[----:B------:R-:W-:Y:S01]  /*5380*/  ULDC UR27, c[0x0][0x238] ;  /* 0x00008e00001b7ab9 */ /* 0x000fe20000000800 */
[C---:B------:R-:W-:Y:S01]  /*5390*/  IMAD.HI.U32 R10, R7.reuse, R128, RZ ;  /* 0x00000080070a7227 */ /* 0x040fe200078e00ff */
[----:B------:R-:W-:Y:S01]  /*53a0*/  UIMAD UR27, UR27, 0x6, URZ ;  /* 0x000000061b1b78a4 */ /* 0x000fe2000f8e023f */
[----:B------:R-:W-:Y:S02]  /*53b0*/  ULDC UR26, c[0x0][0x238] ;  /* 0x00008e00001a7ab9 */ /* 0x000fe40000000800 */
[----:B------:R-:W-:Y:S01]  /*53c0*/  @!P0 IMAD.IADD R132, R132, 0x1, -R6 ;  /* 0x0000000184848824 */ /* 0x000fe200078e0a06 */
[----:B------:R-:W-:Y:S01]  /*53d0*/  ISETP.GE.AND P0, PT, R14, RZ, PT ;  /* 0x000000ff0e00720c */ /* 0x000fe20003f06270 */
[----:B------:R-:W-:Y:S01]  /*53e0*/  IMAD R50, R6, R11, R50 ;  /* 0x0000000b06327224 */ /* 0x000fe200078e0232 */
[----:B------:R-:W-:Y:S01]  /*53f0*/  LOP3.LUT R14, R8, 0xdc, RZ, 0xfc, !PT ;  /* 0x000000dc080e7812 */ /* 0x000fe200078efcff */
[----:B------:R-:W-:Y:S01]  /*5400*/  IMAD.MOV R11, RZ, RZ, -R10 ;  /* 0x000000ffff0b7224 */ /* 0x000fe200078e0a0a */
[----:B------:R-:W-:Y:S01]  /*5410*/  ISETP.GT.U32.AND P2, PT, R6, R132, PT ;  /* 0x000000840600720c */ /* 0x000fe20003f44070 */
[----:B------:R-:W-:Y:S01]  /*5420*/  @!P5 IMAD.IADD R46, R46, 0x1, -R6 ;  /* 0x000000012e2ed824 */ /* 0x000fe200078e0a06 */
[C---:B------:R-:W-:Y:S01]  /*5430*/  ISETP.GT.U32.AND P5, PT, R6.reuse, R130, PT ;  /* 0x000000820600720c */ /* 0x040fe20003fa4070 */
[----:B------:R-:W-:Y:S01]  /*5440*/  IMAD R128, R6, R11, R128 ;  /* 0x0000000b06807224 */ /* 0x000fe200078e0280 */
[----:B------:R-:W-:Y:S01]  /*5450*/  IABS R56, R14 ;  /* 0x0000000e00387213 */ /* 0x000fe20000000000 */
[----:B------:R-:W-:Y:S01]  /*5460*/  @!P4 IMAD.IADD R48, R48, 0x1, -R6 ;  /* 0x000000013030c824 */ /* 0x000fe200078e0a06 */
[----:B------:R-:W-:Y:S01]  /*5470*/  UIMAD UR26, UR26, 0x5, URZ ;  /* 0x000000051a1a78a4 */ /* 0x000fe2000f8e023f */
[----:B------:R-:W-:Y:S01]  /*5480*/  @!P6 IMAD.MOV R46, RZ, RZ, -R46 ;  /* 0x000000ffff2ee224 */ /* 0x000fe200078e0a2e */
[C---:B------:R-:W-:Y:S01]  /*5490*/  ISETP.GT.U32.AND P4, PT, R6.reuse, R128, PT ;  /* 0x000000800600720c */ /* 0x040fe20003f84070 */
[----:B------:R-:W-:Y:S01]  /*54a0*/  IMAD.HI.U32 R10, R7, R52, RZ ;  /* 0x00000034070a7227 */ /* 0x000fe200078e00ff */
[----:B------:R-:W-:Y:S01]  /*54b0*/  ISETP.GT.U32.AND P6, PT, R6, R50, PT ;  /* 0x000000320600720c */ /* 0x000fe20003fc4070 */
[----:B------:R-:W-:Y:S01]  /*54c0*/  ULDC UR23, c[0x0][0x238] ;  /* 0x00008e0000177ab9 */ /* 0x000fe20000000800 */
[----:B------:R-:W-:Y:S01]  /*54d0*/  ULDC UR22, c[0x0][0x238] ;  /* 0x00008e0000167ab9 */ /* 0x000fe20000000800 */
[----:B------:R-:W-:Y:S01]  /*54e0*/  @!P2 IMAD.IADD R132, R132, 0x1, -R6 ;  /* 0x000000018484a824 */ /* 0x000fe200078e0a06 */
[----:B------:R-:W-:Y:S01]  /*54f0*/  ISETP.GE.AND P2, PT, R12, RZ, PT ;  /* 0x000000ff0c00720c */ /* 0x000fe20003f46270 */
[----:B------:R-:W-:Y:S01]  /*5500*/  IMAD.MOV R13, RZ, RZ, -R10 ;  /* 0x000000ffff0d7224 */ /* 0x000fe200078e0a0a */
[----:B------:R-:W-:Y:S01]  /*5510*/  LOP3.LUT R12, R8, 0xe0, RZ, 0xfc, !PT ;  /* 0x000000e0080c7812 */ /* 0x000fe200078efcff */
[--C-:B------:R-:W-:Y:S01]  /*5520*/  @!P5 IMAD.IADD R130, R130, 0x1, -R6.reuse ;  /* 0x000000018282d824 */ /* 0x100fe200078e0a06 */
[----:B------:R-:W-:Y:S01]  /*5530*/  USHF.L.U32 UR23, UR23, 0x2, URZ ;  /* 0x0000000217177899 */ /* 0x000fe2000800063f */
[----:B------:R-:W-:Y:S01]  /*5540*/  VIADD R10, R9, 0xde ;  /* 0x000000de090a7836 */ /* 0x000fe20000000000 */
[----:B------:R-:W-:Y:S01]  /*5550*/  IABS R54, R12 ;  /* 0x0000000c00367213 */ /* 0x000fe20000000000 */
[----:B------:R-:W-:Y:S01]  /*5560*/  @!P4 IMAD.IADD R128, R128, 0x1, -R6 ;  /* 0x000000018080c824 */ /* 0x000fe200078e0a06 */
[C---:B------:R-:W-:Y:S01]  /*5570*/  ISETP.GT.U32.AND P5, PT, R6.reuse, R130, PT ;  /* 0x000000820600720c */ /* 0x040fe20003fa4070 */
[C---:B------:R-:W-:Y:S01]  /*5580*/  IMAD.HI.U32 R11, R7.reuse, R126, RZ ;  /* 0x0000007e070b7227 */ /* 0x040fe200078e00ff */
[----:B------:R-:W-:Y:S01]  /*5590*/  IABS R124, R10 ;  /* 0x0000000a007c7213 */ /* 0x000fe20000000000 */
[----:B------:R-:W-:Y:S01]  /*55a0*/  UIMAD UR22, UR22, 0x3, URZ ;  /* 0x00000003161678a4 */ /* 0x000fe2000f8e023f */
[C---:B------:R-:W-:Y:S01]  /*55b0*/  ISETP.GT.U32.AND P4, PT, R6.reuse, R128, PT ;  /* 0x000000800600720c */ /* 0x040fe20003f84070 */
[----:B------:R-:W-:Y:S01]  /*55c0*/  IMAD R52, R6, R13, R52 ;  /* 0x0000000d06347224 */ /* 0x000fe200078e0234 */
[----:B------:R-:W-:Y:S01]  /*55d0*/  ULDC UR19, c[0x0][0x238] ;  /* 0x00008e0000137ab9 */ /* 0x000fe20000000800 */
[----:B------:R-:W-:Y:S01]  /*55e0*/  @!P6 IMAD.IADD R50, R50, 0x1, -R6 ;  /* 0x000000013232e824 */ /* 0x000fe200078e0a06 */
[----:B------:R-:W-:Y:S01]  /*55f0*/  ISETP.GE.AND P6, PT, R10, RZ, PT ;  /* 0x000000ff0a00720c */ /* 0x000fe20003fc6270 */
[----:B------:R-:W-:Y:S01]  /*5600*/  IMAD.MOV R11, RZ, RZ, -R11 ;  /* 0x000000ffff0b7224 */ /* 0x000fe200078e0a0b */
[----:B------:R-:W-:Y:S01]  /*5610*/  USHF.L.U32 UR19, UR19, 0x1, URZ ;  /* 0x0000000113137899 */ /* 0x000fe2000800063f */
[----:B------:R-:W-:Y:S01]  /*5620*/  IMAD.HI.U32 R10, R7, R54, RZ ;  /* 0x00000036070a7227 */ /* 0x000fe200078e00ff */
[----:B------:R-:W-:Y:S01]  /*5630*/  USHF.R.U32.HI UR12, URZ, 0x4, UR58 ;  /* 0x000000043f0c7899 */ /* 0x000fe2000801163a */
[----:B------:R-:W-:-:S02]  /*5640*/  ULDC UR61, c[0x0][0x238] ;  /* 0x00008e00003d7ab9 */ /* 0x000fc40000000800 */
[----:B------:R-:W-:Y:S01]  /*5650*/  @!P3 IMAD.MOV R48, RZ, RZ, -R48 ;  /* 0x000000ffff30b224 */ /* 0x000fe200078e0a30 */
[C---:B------:R-:W-:Y:S01]  /*5660*/  ISETP.GT.U32.AND P3, PT, R6.reuse, R52, PT ;  /* 0x000000340600720c */ /* 0x040fe20003f64070 */
[----:B------:R-:W-:Y:S01]  /*5670*/  IMAD R126, R6, R11, R126 ;  /* 0x0000000b067e7224 */ /* 0x000fe200078e027e */
[----:B------:R-:W-:Y:S01]  /*5680*/  USGXT.U32 UR12, UR12, 0xe ;  /* 0x0000000e0c0c789a */ /* 0x000fe20008000000 */
[----:B------:R-:W-:Y:S01]  /*5690*/  IMAD.MOV R11, RZ, RZ, -R10 ;  /* 0x000000ffff0b7224 */ /* 0x000fe200078e0a0a */
[----:B------:R-:W-:Y:S01]  /*56a0*/  ULDC UR60, c[0x0][0x238] ;  /* 0x00008e00003c7ab9 */ /* 0x000fe20000000800 */
[----:B------:R-:W-:Y:S01]  /*56b0*/  @!P5 IMAD.IADD R130, R130, 0x1, -R6 ;  /* 0x000000018282d824 */ /* 0x000fe200078e0a06 */
[----:B------:R-:W-:Y:S01]  /*56c0*/  ISETP.GE.AND P5, PT, R15, RZ, PT ;  /* 0x000000ff0f00720c */ /* 0x000fe20003fa6270 */
[----:B------:R-:W-:Y:S01]  /*56d0*/  IMAD R54, R6, R11, R54 ;  /* 0x0000000b06367224 */ /* 0x000fe200078e0236 */
[----:B------:R-:W-:Y:S01]  /*56e0*/  LOP3.LUT R15, R8, 0xda, RZ, 0xfc, !PT ;  /* 0x000000da080f7812 */ /* 0x000fe200078efcff */
[----:B------:R-:W-:Y:S01]  /*56f0*/  @!P1 IMAD.MOV R132, RZ, RZ, -R132 ;  /* 0x000000ffff849224 */ /* 0x000fe200078e0a84 */
[----:B------:R-:W-:Y:S01]  /*5700*/  ISETP.GT.U32.AND P1, PT, R6, R50, PT ;  /* 0x000000320600720c */ /* 0x000fe20003f24070 */
[----:B------:R-:W-:Y:S01]  /*5710*/  @!P4 IMAD.IADD R128, R128, 0x1, -R6 ;  /* 0x000000018080c824 */ /* 0x000fe200078e0a06 */
[C---:B------:R-:W-:Y:S01]  /*5720*/  ISETP.GT.U32.AND P4, PT, R6.reuse, R54, PT ;  /* 0x000000360600720c */ /* 0x040fe20003f84070 */
[----:B------:R-:W-:Y:S01]  /*5730*/  @!P0 IMAD.MOV R130, RZ, RZ, -R130 ;  /* 0x000000ffff828224 */ /* 0x000fe200078e0a82 */
[----:B------:R-:W-:Y:S01]  /*5740*/  ISETP.GT.U32.AND P0, PT, R6, R126, PT ;  /* 0x0000007e0600720c */ /* 0x000fe20003f04070 */
[----:B------:R-:W-:Y:S01]  /*5750*/  @!P3 IMAD.IADD R52, R52, 0x1, -R6 ;  /* 0x000000013434b824 */ /* 0x000fe200078e0a06 */
[----:B------:R-:W-:Y:S01]  /*5760*/  IABS R122, R15 ;  /* 0x0000000f007a7213 */ /* 0x000fe20000000000 */
[----:B------:R-:W-:Y:S01]  /*5770*/  IMAD.HI.U32 R10, R7, R124, RZ ;  /* 0x0000007c070a7227 */ /* 0x000fe200078e00ff */
[----:B------:R-:W-:-:S02]  /*5780*/  ULDC UR18, c[0x0][0x238] ;  /* 0x00008e0000127ab9 */ /* 0x000fc40000000800 */
[----:B------:R-:W-:Y:S01]  /*5790*/  ISETP.GT.U32.AND P3, PT, R6, R52, PT ;  /* 0x000000340600720c */ /* 0x000fe20003f64070 */
[----:B------:R-:W-:Y:S02]  /*57a0*/  IMAD.MOV R13, RZ, RZ, -R10 ;  /* 0x000000ffff0d7224 */ /* 0x000fe400078e0a0a */
[--C-:B------:R-:W-:Y:S01]  /*57b0*/  @!P1 IMAD.IADD R50, R50, 0x1, -R6.reuse ;  /* 0x0000000132329824 */ /* 0x100fe200078e0a06 */
[----:B------:R-:W-:Y:S01]  /*57c0*/  ISETP.GE.AND P1, PT, R16, RZ, PT ;  /* 0x000000ff1000720c */ /* 0x000fe20003f26270 */
[--C-:B------:R-:W-:Y:S01]  /*57d0*/  @!P4 IMAD.IADD R54, R54, 0x1, -R6.reuse ;  /* 0x000000013636c824 */ /* 0x100fe200078e0a06 */
[----:B------:R-:W-:Y:S01]  /*57e0*/  LOP3.LUT R16, R8, 0xd0, RZ, 0xfc, !PT ;  /* 0x000000d008107812 */ /* 0x000fe200078efcff */
[----:B------:R-:W-:Y:S01]  /*57f0*/  @!P0 IMAD.IADD R126, R126, 0x1, -R6 ;  /* 0x000000017e7e8824 */ /* 0x000fe200078e0a06 */
[----:B------:R-:W-:Y:S01]  /*5800*/  ISETP.GE.AND P0, PT, R17, RZ, PT ;  /* 0x000000ff1100720c */ /* 0x000fe20003f06270 */
[C---:B------:R-:W-:Y:S01]  /*5810*/  IMAD R124, R6.reuse, R13, R124 ;  /* 0x0000000d067c7224 */ /* 0x040fe200078e027c */
[----:B------:R-:W-:Y:S01]  /*5820*/  IABS R64, R16 ;  /* 0x0000001000407213 */ /* 0x000fe20000000000 */
[----:B------:R-:W-:Y:S01]  /*5830*/  @!P2 IMAD.MOV R50, RZ, RZ, -R50 ;  /* 0x000000ffff32a224 */ /* 0x000fe200078e0a32 */
[C---:B------:R-:W-:Y:S01]  /*5840*/  ISETP.GT.U32.AND P2, PT, R6.reuse, R54, PT ;  /* 0x000000360600720c */ /* 0x040fe20003f44070 */
[----:B------:R-:W-:Y:S01]  /*5850*/  IMAD.HI.U32 R11, R7, R56, RZ ;  /* 0x00000038070b7227 */ /* 0x000fe200078e00ff */
[----:B------:R-:W-:-:S02]  /*5860*/  ISETP.GT.U32.AND P4, PT, R6, R126, PT ;  /* 0x0000007e0600720c */ /* 0x000fc40003f84070 */
[----:B------:R-:W-:Y:S01]  /*5870*/  LOP3.LUT R17, R8, 0xcc, RZ, 0xfc, !PT ;  /* 0x000000cc08117812 */ /* 0x000fe200078efcff */
[----:B------:R-:W-:Y:S01]  /*5880*/  @!P3 IMAD.IADD R52, R52, 0x1, -R6 ;  /* 0x000000013434b824 */ /* 0x000fe200078e0a06 */
[----:B------:R-:W-:Y:S01]  /*5890*/  ISETP.GT.U32.AND P3, PT, R6, R124, PT ;  /* 0x0000007c0600720c */ /* 0x000fe20003f64070 */
[----:B------:R-:W-:Y:S01]  /*58a0*/  @!P5 IMAD.MOV R128, RZ, RZ, -R128 ;  /* 0x000000ffff80d224 */ /* 0x000fe200078e0a80 */
[----:B------:R-:W-:Y:S01]  /*58b0*/  ISETP.GE.AND P5, PT, R12, RZ, PT ;  /* 0x000000ff0c00720c */ /* 0x000fe20003fa6270 */
[----:B------:R-:W-:Y:S01]  /*58c0*/  IMAD.MOV R11, RZ, RZ, -R11 ;  /* 0x000000ffff0b7224 */ /* 0x000fe200078e0a0b */
[----:B------:R-:W-:Y:S01]  /*58d0*/  LOP3.LUT R12, R8, 0xd4, RZ, 0xfc, !PT ;  /* 0x000000d4080c7812 */ /* 0x000fe200078efcff */
[----:B------:R-:W-:Y:S01]  /*58e0*/  IMAD.HI.U32 R10, R7, R122, RZ ;  /* 0x0000007a070a7227 */ /* 0x000fe200078e00ff */
[----:B------:R-:W-:Y:S02]  /*58f0*/  IABS R62, R17 ;  /* 0x00000011003e7213 */ /* 0x000fe40000000000 */
[----:B------:R-:W-:Y:S01]  /*5900*/  IABS R58, R12 ;  /* 0x0000000c003a7213 */ /* 0x000fe20000000000 */
[----:B------:R-:W-:-:S02]  /*5910*/  IMAD R56, R6, R11, R56 ;  /* 0x0000000b06387224 */ /* 0x000fc400078e0238 */
[----:B------:R-:W-:Y:S01]  /*5920*/  IMAD.MOV R11, RZ, RZ, -R10 ;  /* 0x000000ffff0b7224 */ /* 0x000fe200078e0a0a */
[----:B------:R-:W-:Y:S01]  /*5930*/  LOP3.LUT R10, R8, 0xd8, RZ, 0xfc, !PT ;  /* 0x000000d8080a7812 */ /* 0x000fe200078efcff */
[----:B------:R-:W-:Y:S01]  /*5940*/  @!P2 IMAD.IADD R54, R54, 0x1, -R6 ;  /* 0x000000013636a824 */ /* 0x000fe200078e0a06 */
[----:B------:R-:W-:Y:S01]  /*5950*/  ISETP.GE.AND P2, PT, R15, RZ, PT ;  /* 0x000000ff0f00720c */ /* 0x000fe20003f46270 */
[----:B------:R-:W-:Y:S01]  /*5960*/  IMAD R122, R6, R11, R122 ;  /* 0x0000000b067a7224 */ /* 0x000fe200078e027a */
[----:B------:R-:W-:Y:S01]  /*5970*/  IABS R60, R10 ;  /* 0x0000000a003c7213 */ /* 0x000fe20000000000 */
[--C-:B------:R-:W-:Y:S01]  /*5980*/  @!P4 IMAD.IADD R126, R126, 0x1, -R6.reuse ;  /* 0x000000017e7ec824 */ /* 0x100fe200078e0a06 */
[----:B------:R-:W-:Y:S01]  /*5990*/  LOP3.LUT R11, R8, 0xd6, RZ, 0xfc, !PT ;  /* 0x000000d6080b7812 */ /* 0x000fe200078efcff */
[----:B------:R-:W-:Y:S01]  /*59a0*/  @!P3 IMAD.IADD R124, R124, 0x1, -R6 ;  /* 0x000000017c7cb824 */ /* 0x000fe200078e0a06 */
[----:B------:R-:W-:Y:S01]  /*59b0*/  ISETP.GE.AND P3, PT, R10, RZ, PT ;  /* 0x000000ff0a00720c */ /* 0x000fe20003f66270 */
[----:B------:R-:W-:Y:S01]  /*59c0*/  @!P5 IMAD.MOV R54, RZ, RZ, -R54 ;  /* 0x000000ffff36d224 */ /* 0x000fe200078e0a36 */
[C---:B------:R-:W-:Y:S01]  /*59d0*/  ISETP.GT.U32.AND P5, PT, R6.reuse, R122, PT ;  /* 0x0000007a0600720c */ /* 0x040fe20003fa4070 */
[----:B------:R-:W-:Y:S01]  /*59e0*/  @!P0 IMAD.MOV R126, RZ, RZ, -R126 ;  /* 0x000000ffff7e8224 */ /* 0x000fe200078e0a7e */
[----:B------:R-:W-:Y:S01]  /*59f0*/  ISETP.GT.U32.AND P0, PT, R6, R124, PT ;  /* 0x0000007c0600720c */ /* 0x000fe20003f04070 */
[----:B------:R-:W-:Y:S01]  /*5a00*/  IMAD.HI.U32 R10, R7, R60, RZ ;  /* 0x0000003c070a7227 */ /* 0x000fe200078e00ff */
[----:B------:R-:W-:-:S02]  /*5a10*/  IABS R120, R11 ;  /* 0x0000000b00787213 */ /* 0x000fc40000000000 */
[----:B------:R-:W-:Y:S01]  /*5a20*/  ISETP.GE.AND P4, PT, R14, RZ, PT ;  /* 0x000000ff0e00720c */ /* 0x000fe20003f86270 */
[----:B------:R-:W-:Y:S01]  /*5a30*/  @!P1 IMAD.MOV R52, RZ, RZ, -R52 ;  /* 0x000000ffff349224 */ /* 0x000fe200078e0a34 */
[----:B------:R-:W-:Y:S01]  /*5a40*/  ISETP.GT.U32.AND P1, PT, R6, R56, PT ;  /* 0x000000380600720c */ /* 0x000fe20003f24070 */
[----:B------:R-:W-:Y:S01]  /*5a50*/  IMAD.MOV R13, RZ, RZ, -R10 ;  /* 0x000000ffff0d7224 */ /* 0x000fe200078e0a0a */
[----:B------:R-:W-:Y:S01]  /*5a60*/  LOP3.LUT R14, R8, 0xd2, RZ, 0xfc, !PT ;  /* 0x000000d2080e7812 */ /* 0x000fe200078efcff */
[----:B------:R-:W-:-:S03]  /*5a70*/  IMAD.HI.U32 R10, R7, R58, RZ ;  /* 0x0000003a070a7227 */ /* 0x000fc600078e00ff */
[----:B------:R-:W-:Y:S01]  /*5a80*/  IABS R118, R14 ;  /* 0x0000000e00767213 */ /* 0x000fe20000000000 */
[--C-:B------:R-:W-:Y:S02]  /*5a90*/  @!P5 IMAD.IADD R122, R122, 0x1, -R6.reuse ;  /* 0x000000017a7ad824 */ /* 0x100fe400078e0a06 */
[----:B------:R-:W-:Y:S01]  /*5aa0*/  @!P0 IMAD.IADD R124, R124, 0x1, -R6 ;  /* 0x000000017c7c8824 */ /* 0x000fe200078e0a06 */
[----:B------:R-:W-:Y:S01]  /*5ab0*/  ISETP.GE.AND P0, PT, R11, RZ, PT ;  /* 0x000000ff0b00720c */ /* 0x000fe20003f06270 */
[C---:B------:R-:W-:Y:S01]  /*5ac0*/  IMAD R60, R6.reuse, R13, R60 ;  /* 0x0000000d063c7224 */ /* 0x040fe200078e023c */
[----:B------:R-:W-:Y:S01]  /*5ad0*/  ISETP.GT.U32.AND P5, PT, R6, R122, PT ;  /* 0x0000007a0600720c */ /* 0x000fe20003fa4070 */
[----:B------:R-:W-:-:S04]  /*5ae0*/  IMAD.HI.U32 R11, R7, R120, RZ ;  /* 0x00000078070b7227 */ /* 0x000fc800078e00ff */
[----:B------:R-:W-:Y:S01]  /*5af0*/  @!P6 IMAD.MOV R124, RZ, RZ, -R124 ;  /* 0x000000ffff7ce224 */ /* 0x000fe200078e0a7c */
[----:B------:R-:W-:Y:S01]  /*5b00*/  ISETP.GT.U32.AND P6, PT, R6, R60, PT ;  /* 0x0000003c0600720c */ /* 0x000fe20003fc4070 */
[----:B------:R-:W-:Y:S02]  /*5b10*/  IMAD.MOV R11, RZ, RZ, -R11 ;  /* 0x000000ffff0b7224 */ /* 0x000fe400078e0a0b */
[----:B------:R-:W-:Y:S02]  /*5b20*/  @!P1 IMAD.IADD R56, R56, 0x1, -R6 ;  /* 0x0000000138389824 */ /* 0x000fe400078e0a06 */
[C---:B------:R-:W-:Y:S02]  /*5b30*/  IMAD R120, R6.reuse, R11, R120 ;  /* 0x0000000b06787224 */ /* 0x040fe400078e0278 */
[----:B------:R-:W-:Y:S01]  /*5b40*/  IMAD.MOV R13, RZ, RZ, -R10 ;  /* 0x000000ffff0d7224 */ /* 0x000fe200078e0a0a */
[----:B------:R-:W-:Y:S01]  /*5b50*/  ISETP.GT.U32.AND P1, PT, R6, R56, PT ;  /* 0x000000380600720c */ /* 0x000fe20003f24070 */
[----:B------:R-:W-:Y:S01]  /*5b60*/  @!P5 IMAD.IADD R122, R122, 0x1, -R6 ;  /* 0x000000017a7ad824 */ /* 0x000fe200078e0a06 */
[C---:B------:R-:W-:Y:S01]  /*5b70*/  ISETP.GT.U32.AND P5, PT, R6.reuse, R120, PT ;  /* 0x000000780600720c */ /* 0x040fe20003fa4070 */
[----:B------:R-:W-:-:S02]  /*5b80*/  IMAD R58, R6, R13, R58 ;  /* 0x0000000d063a7224 */ /* 0x000fc400078e023a */
[----:B------:R-:W-:Y:S02]  /*5b90*/  @!P6 IMAD.IADD R60, R60, 0x1, -R6 ;  /* 0x000000013c3ce824 */ /* 0x000fe400078e0a06 */
[----:B------:R-:W-:Y:S01]  /*5ba0*/  IMAD.HI.U32 R11, R7, R118, RZ ;  /* 0x00000076070b7227 */ /* 0x000fe200078e00ff */
[----:B------:R-:W-:-:S03]  /*5bb0*/  ISETP.GT.U32.AND P6, PT, R6, R58, PT ;  /* 0x0000003a0600720c */ /* 0x000fc60003fc4070 */
[----:B------:R-:W-:Y:S02]  /*5bc0*/  @!P2 IMAD.MOV R122, RZ, RZ, -R122 ;  /* 0x000000ffff7aa224 */ /* 0x000fe400078e0a7a */
[--C-:B------:R-:W-:Y:S01]  /*5bd0*/  @!P1 IMAD.IADD R56, R56, 0x1, -R6.reuse ;  /* 0x0000000138389824 */ /* 0x100fe200078e0a06 */
[----:B------:R-:W-:Y:S01]  /*5be0*/  ISETP.GE.AND P1, PT, R12, RZ, PT ;  /* 0x000000ff0c00720c */ /* 0x000fe20003f26270 */
[----:B------:R-:W-:Y:S02]  /*5bf0*/  VIADD R12, R9, 0xce ;  /* 0x000000ce090c7836 */ /* 0x000fe40000000000 */
[--C-:B------:R-:W-:Y:S01]  /*5c00*/  @!P5 IMAD.IADD R120, R120, 0x1, -R6.reuse ;  /* 0x000000017878d824 */ /* 0x100fe200078e0a06 */
[----:B------:R-:W-:Y:S01]  /*5c10*/  ISETP.GT.U32.AND P5, PT, R6, R60, PT ;  /* 0x0000003c0600720c */ /* 0x000fe20003fa4070 */
[----:B------:R-:W-:Y:S01]  /*5c20*/  IMAD.MOV R11, RZ, RZ, -R11 ;  /* 0x000000ffff0b7224 */ /* 0x000fe200078e0a0b */
[----:B------:R-:W-:Y:S01]  /*5c30*/  IABS R116, R12 ;  /* 0x0000000c00747213 */ /* 0x000fe20000000000 */
[----:B------:R-:W-:Y:S01]  /*5c40*/  @!P6 IMAD.IADD R58, R58, 0x1, -R6 ;  /* 0x000000013a3ae824 */ /* 0x000fe200078e0a06 */
[----:B------:R-:W-:Y:S01]  /*5c50*/  ISETP.GT.U32.AND P2, PT, R6, R120, PT ;  /* 0x000000780600720c */ /* 0x000fe20003f44070 */
[----:B------:R-:W-:-:S03]  /*5c60*/  IMAD.HI.U32 R10, R7, R64, RZ ;  /* 0x00000040070a7227 */ /* 0x000fc600078e00ff */
[C---:B------:R-:W-:Y:S01]  /*5c70*/  ISETP.GT.U32.AND P6, PT, R6.reuse, R58, PT ;  /* 0x0000003a0600720c */ /* 0x040fe20003fc4070 */
[----:B------:R-:W-:Y:S02]  /*5c80*/  IMAD R118, R6, R11, R118 ;  /* 0x0000000b06767224 */ /* 0x000fe400078e0276 */
[----:B------:R-:W-:-:S04]  /*5c90*/  IMAD.HI.U32 R11, R7, R116, RZ ;  /* 0x00000074070b7227 */ /* 0x000fc800078e00ff */
[----:B------:R-:W-:Y:S02]  /*5ca0*/  IMAD.MOV R13, RZ, RZ, -R10 ;  /* 0x000000ffff0d7224 */ /* 0x000fe400078e0a0a */
[----:B------:R-:W-:Y:S02]  /*5cb0*/  IMAD.MOV R11, RZ, RZ, -R11 ;  /* 0x000000ffff0b7224 */ /* 0x000fe400078e0a0b */
[C---:B------:R-:W-:Y:S02]  /*5cc0*/  IMAD R64, R6.reuse, R13, R64 ;  /* 0x0000000d06407224 */ /* 0x040fe400078e0240 */
[----:B------:R-:W-:Y:S02]  /*5cd0*/  IMAD R116, R6, R11, R116 ;  /* 0x0000000b06747224 */ /* 0x000fe400078e0274 */
[--C-:B------:R-:W-:Y:S01]  /*5ce0*/  @!P2 IMAD.IADD R120, R120, 0x1, -R6.reuse ;  /* 0x000000017878a824 */ /* 0x100fe200078e0a06 */
[----:B------:R-:W-:Y:S01]  /*5cf0*/  ISETP.GT.U32.AND P2, PT, R6, R64, PT ;  /* 0x000000400600720c */ /* 0x000fe20003f44070 */
[----:B------:R-:W-:Y:S01]  /*5d00*/  @!P6 IMAD.IADD R58, R58, 0x1, -R6 ;  /* 0x000000013a3ae824 */ /* 0x000fe200078e0a06 */
[----:B------:R-:W-:Y:S01]  /*5d10*/  ISETP.GT.U32.AND P6, PT, R6, R116, PT ;  /* 0x000000740600720c */ /* 0x000fe20003fc4070 */
[----:B------:R-:W-:-:S04]  /*5d20*/  IMAD.HI.U32 R11, R7, R114, RZ ;  /* 0x00000072070b7227 */ /* 0x000fc800078e00ff */
[----:B------:R-:W-:Y:S01]  /*5d30*/  @!P4 IMAD.MOV R56, RZ, RZ, -R56 ;  /* 0x000000ffff38c224 */ /* 0x000fe200078e0a38 */
[----:B------:R-:W-:Y:S01]  /*5d40*/  ISETP.GE.AND P4, PT, R12, RZ, PT ;  /* 0x000000ff0c00720c */ /* 0x000fe20003f86270 */
[----:B------:R-:W-:-:S04]  /*5d50*/  IMAD.HI.U32 R12, R7, R66, RZ ;  /* 0x00000042070c7227 */ /* 0x000fc800078e00ff */
[--C-:B------:R-:W-:Y:S02]  /*5d60*/  @!P2 IMAD.IADD R64, R64, 0x1, -R6.reuse ;  /* 0x000000014040a824 */ /* 0x100fe400078e0a06 */
[--C-:B------:R-:W-:Y:S02]  /*5d70*/  @!P6 IMAD.IADD R116, R116, 0x1, -R6.reuse ;  /* 0x000000017474e824 */ /* 0x100fe400078e0a06 */
[----:B------:R-:W-:Y:S01]  /*5d80*/  IMAD.MOV R11, RZ, RZ, -R11 ;  /* 0x000000ffff0b7224 */ /* 0x000fe200078e0a0b */
[----:B------:R-:W-:Y:S01]  /*5d90*/  ISETP.GT.U32.AND P6, PT, R6, R64, PT ;  /* 0x000000400600720c */ /* 0x000fe20003fc4070 */
[----:B------:R-:W-:Y:S01]  /*5da0*/  @!P5 IMAD.IADD R60, R60, 0x1, -R6 ;  /* 0x000000013c3cd824 */ /* 0x000fe200078e0a06 */
[----:B------:R-:W-:Y:S01]  /*5db0*/  ISETP.GT.U32.AND P5, PT, R6, R118, PT ;  /* 0x000000760600720c */ /* 0x000fe20003fa4070 */
[----:B------:R-:W-:Y:S01]  /*5dc0*/  IMAD.MOV R15, RZ, RZ, -R12 ;  /* 0x000000ffff0f7224 */ /* 0x000fe200078e0a0c */
[----:B------:R-:W-:Y:S01]  /*5dd0*/  LOP3.LUT R12, R8, 0xc6, RZ, 0xfc, !PT ;  /* 0x000000c6080c7812 */ /* 0x000fe200078efcff */
[----:B------:R-:W-:-:S02]  /*5de0*/  IMAD R114, R6, R11, R114 ;  /* 0x0000000b06727224 */ /* 0x000fc400078e0272 */
[C---:B------:R-:W-:Y:S01]  /*5df0*/  IMAD R66, R6.reuse, R15, R66 ;  /* 0x0000000f06427224 */ /* 0x040fe200078e0242 */
[----:B------:R-:W-:Y:S01]  /*5e00*/  IABS R112, R12 ;  /* 0x0000000c00707213 */ /* 0x000fe20000000000 */
[----:B------:R-:W-:Y:S01]  /*5e10*/  @!P1 IMAD.MOV R58, RZ, RZ, -R58 ;  /* 0x000000ffff3a9224 */ /* 0x000fe200078e0a3a */
[C---:B------:R-:W-:Y:S01]  /*5e20*/  ISETP.GT.U32.AND P1, PT, R6.reuse, R114, PT ;  /* 0x000000720600720c */ /* 0x040fe20003f24070 */
[----:B------:R-:W-:Y:S01]  /*5e30*/  @!P3 IMAD.MOV R60, RZ, RZ, -R60 ;  /* 0x000000ffff3cb224 */ /* 0x000fe200078e0a3c */
[----:B------:R-:W-:Y:S01]  /*5e40*/  ISETP.GT.U32.AND P3, PT, R6, R116, PT ;  /* 0x000000740600720c */ /* 0x000fe20003f64070 */
[--C-:B------:R-:W-:Y:S01]  /*5e50*/  @!P6 IMAD.IADD R64, R64, 0x1, -R6.reuse ;  /* 0x000000014040e824 */ /* 0x100fe200078e0a06 */
[----:B------:R-:W-:Y:S01]  /*5e60*/  ISETP.GT.U32.AND P6, PT, R6, R66, PT ;  /* 0x000000420600720c */ /* 0x000fe20003fc4070 */
[----:B------:R-:W-:Y:S01]  /*5e70*/  @!P5 IMAD.IADD R118, R118, 0x1, -R6 ;  /* 0x000000017676d824 */ /* 0x000fe200078e0a06 */
[----:B------:R-:W-:Y:S01]  /*5e80*/  ISETP.GE.AND P5, PT, R14, RZ, PT ;  /* 0x000000ff0e00720c */ /* 0x000fe20003fa6270 */
[----:B------:R-:W-:Y:S01]  /*5e90*/  IMAD.HI.U32 R10, R7, R62, RZ ;  /* 0x0000003e070a7227 */ /* 0x000fe200078e00ff */
[----:B------:R-:W-:-:S02]  /*5ea0*/  LOP3.LUT R14, R8, 0xc4, RZ, 0xfc, !PT ;  /* 0x000000c4080e7812 */ /* 0x000fc400078efcff */
[----:B------:R-:W-:Y:S01]  /*5eb0*/  ISETP.GT.U32.AND P2, PT, R6, R118, PT ;  /* 0x000000760600720c */ /* 0x000fe20003f44070 */
[----:B------:R-:W-:Y:S01]  /*5ec0*/  IMAD.MOV R13, RZ, RZ, -R10 ;  /* 0x000000ffff0d7224 */ /* 0x000fe200078e0a0a */
[----:B------:R-:W-:Y:S01]  /*5ed0*/  IABS R68, R14 ;  /* 0x0000000e00447213 */ /* 0x000fe20000000000 */
[--C-:B------:R-:W-:Y:S01]  /*5ee0*/  @!P1 IMAD.IADD R114, R114, 0x1, -R6.reuse ;  /* 0x0000000172729824 */ /* 0x100fe200078e0a06 */
[----:B------:R-:W-:Y:S01]  /*5ef0*/  LOP3.LUT R15, R8, 0xc0, RZ, 0xfc, !PT ;  /* 0x000000c0080f7812 */ /* 0x000fe200078efcff */
[----:B------:R-:W-:Y:S01]  /*5f00*/  IMAD.HI.U32 R10, R7, R112, RZ ;  /* 0x00000070070a7227 */ /* 0x000fe200078e00ff */
[----:B------:R-:W-:Y:S02]  /*5f10*/  ISETP.GE.AND P1, PT, R19, RZ, PT ;  /* 0x000000ff1300720c */ /* 0x000fe40003f26270 */
[----:B------:R-:W-:Y:S01]  /*5f20*/  IABS R70, R15 ;  /* 0x0000000f00467213 */ /* 0x000fe20000000000 */
[----:B------:R-:W-:Y:S01]  /*5f30*/  @!P6 IMAD.IADD R66, R66, 0x1, -R6 ;  /* 0x000000014242e824 */ /* 0x000fe200078e0a06 */
[----:B------:R-:W-:Y:S01]  /*5f40*/  ISETP.GT.U32.AND P6, PT, R6, R114, PT ;  /* 0x000000720600720c */ /* 0x000fe20003fc4070 */
[----:B------:R-:W-:Y:S01]  /*5f50*/  IMAD.HI.U32 R11, R7, R68, RZ ;  /* 0x00000044070b7227 */ /* 0x000fe200078e00ff */
[----:B------:R-:W-:-:S03]  /*5f60*/  LOP3.LUT R19, R8, 0x2a, RZ, 0xfc, !PT ;  /* 0x0000002a08137812 */ /* 0x000fc600078efcff */
[----:B------:R-:W-:Y:S01]  /*5f70*/  IMAD.MOV R11, RZ, RZ, -R11 ;  /* 0x000000ffff0b7224 */ /* 0x000fe200078e0a0b */
[----:B------:R-:W-:Y:S01]  /*5f80*/  IABS R30, R19 ;  /* 0x00000013001e7213 */ /* 0x000fe20000000000 */
[C---:B------:R-:W-:Y:S02]  /*5f90*/  IMAD R62, R6.reuse, R13, R62 ;  /* 0x0000000d063e7224 */ /* 0x040fe400078e023e */
[----:B------:R-:W-:Y:S02]  /*5fa0*/  IMAD R68, R6, R11, R68 ;  /* 0x0000000b06447224 */ /* 0x000fe400078e0244 */
[----:B------:R-:W-:Y:S02]  /*5fb0*/  IMAD.MOV R13, RZ, RZ, -R10 ;  /* 0x000000ffff0d7224 */ /* 0x000fe400078e0a0a */
[----:B------:R-:W-:Y:S01]  /*5fc0*/  @!P6 IMAD.IADD R114, R114, 0x1, -R6 ;  /* 0x000000017272e824 */ /* 0x000fe200078e0a06 */
[C---:B------:R-:W-:Y:S01]  /*5fd0*/  ISETP.GT.U32.AND P6, PT, R6.reuse, R68, PT ;  /* 0x000000440600720c */ /* 0x040fe20003fc4070 */
[----:B------:R-:W-:Y:S01]  /*5fe0*/  @!P0 IMAD.MOV R120, RZ, RZ, -R120 ;  /* 0x000000ffff788224 */ /* 0x000fe200078e0a78 */
[----:B------:R-:W-:Y:S01]  /*5ff0*/  ISETP.GT.U32.AND P0, PT, R6, R62, PT ;  /* 0x0000003e0600720c */ /* 0x000fe20003f04070 */
[----:B------:R-:W-:Y:S01]  /*6000*/  @!P3 IMAD.IADD R116, R116, 0x1, -R6 ;  /* 0x000000017474b824 */ /* 0x000fe200078e0a06 */
[----:B------:R-:W-:Y:S01]  /*6010*/  ISETP.GE.AND P3, PT, R17, RZ, PT ;  /* 0x000000ff1100720c */ /* 0x000fe20003f66270 */
[----:B------:R-:W-:Y:S01]  /*6020*/  IMAD R112, R6, R13, R112 ;  /* 0x0000000d06707224 */ /* 0x000fe200078e0270 */
[C---:B------:R-:W-:Y:S01]  /*6030*/  LOP3.LUT R13, R8.reuse, 0xc2, RZ, 0xfc, !PT ;  /* 0x000000c2080d7812 */ /* 0x040fe200078efcff */
[----:B------:R-:W-:Y:S01]  /*6040*/  @!P4 IMAD.MOV R116, RZ, RZ, -R116 ;  /* 0x000000ffff74c224 */ /* 0x000fe200078e0a74 */
[----:B------:R-:W-:Y:S01]  /*6050*/  LOP3.LUT R17, R8, 0xb0, RZ, 0xfc, !PT ;  /* 0x000000b008117812 */ /* 0x000fe200078efcff */
[----:B------:R-:W-:Y:S01]  /*6060*/  @!P2 IMAD.IADD R118, R118, 0x1, -R6 ;  /* 0x000000017676a824 */ /* 0x000fe200078e0a06 */
[----:B------:R-:W-:-:S02]  /*6070*/  IABS R110, R13 ;  /* 0x0000000d006e7213 */ /* 0x000fc40000000000 */
[----:B------:R-:W-:Y:S01]  /*6080*/  ISETP.GT.U32.AND P4, PT, R6, R112, PT ;  /* 0x000000700600720c */ /* 0x000fe20003f84070 */
[--C-:B------:R-:W-:Y:S01]  /*6090*/  @!P6 IMAD.IADD R68, R68, 0x1, -R6.reuse ;  /* 0x000000014444e824 */ /* 0x100fe200078e0a06 */
[----:B------:R-:W-:Y:S01]  /*60a0*/  ISETP.GE.AND P2, PT, R16, RZ, PT ;  /* 0x000000ff1000720c */ /* 0x000fe20003f46270 */
[C---:B------:R-:W-:Y:S01]  /*60b0*/  IMAD.HI.U32 R10, R7.reuse, R110, RZ ;  /* 0x0000006e070a7227 */ /* 0x040fe200078e00ff */
[----:B------:R-:W-:Y:S02]  /*60c0*/  LOP3.LUT R16, R8, 0xb2, RZ, 0xfc, !PT ;  /* 0x000000b208107812 */ /* 0x000fe400078efcff */
[----:B------:R-:W-:Y:S01]  /*60d0*/  ISETP.GT.U32.AND P6, PT, R6, R68, PT ;  /* 0x000000440600720c */ /* 0x000fe20003fc4070 */
[----:B------:R-:W-:Y:S01]  /*60e0*/  @!P0 IMAD.IADD R62, R62, 0x1, -R6 ;  /* 0x000000013e3e8824 */ /* 0x000fe200078e0a06 */
[----:B------:R-:W-:Y:S01]  /*60f0*/  ISETP.GE.AND P0, PT, R18, RZ, PT ;  /* 0x000000ff1200720c */ /* 0x000fe20003f06270 */
[----:B------:R-:W-:Y:S01]  /*6100*/  IMAD.MOV R11, RZ, RZ, -R10 ;  /* 0x000000ffff0b7224 */ /* 0x000fe200078e0a0a */
[----:B------:R-:W-:Y:S01]  /*6110*/  IABS R78, R16 ;  /* 0x00000010004e7213 */ /* 0x000fe20000000000 */
[----:B------:R-:W-:Y:S01]  /*6120*/  IMAD.HI.U32 R10, R7, R70, RZ ;  /* 0x00000046070a7227 */ /* 0x000fe200078e00ff */
[----:B------:R-:W-:-:S02]  /*6130*/  IABS R100, R17 ;  /* 0x0000001100647213 */ /* 0x000fc40000000000 */
[----:B------:R-:W-:Y:S01]  /*6140*/  LOP3.LUT R18, R8, 0x2c, RZ, 0xfc, !PT ;  /* 0x0000002c08127812 */ /* 0x000fe200078efcff */
[----:B------:R-:W-:Y:S01]  /*6150*/  @!P5 IMAD.MOV R118, RZ, RZ, -R118 ;  /* 0x000000ffff76d224 */ /* 0x000fe200078e0a76 */
[----:B------:R-:W-:Y:S01]  /*6160*/  ISETP.GT.U32.AND P5, PT, R6, R62, PT ;  /* 0x0000003e0600720c */ /* 0x000fe20003fa4070 */
[----:B------:R-:W-:Y:S01]  /*6170*/  @!P4 IMAD.IADD R112, R112, 0x1, -R6 ;  /* 0x000000017070c824 */ /* 0x000fe200078e0a06 */
[----:B------:R-:W-:Y:S01]  /*6180*/  IABS R32, R18 ;  /* 0x0000001200207213 */ /* 0x000fe20000000000 */
[C---:B------:R-:W-:Y:S02]  /*6190*/  IMAD R110, R6.reuse, R11, R110 ;  /* 0x0000000b066e7224 */ /* 0x040fe400078e026e */
[----:B------:R-:W-:Y:S01]  /*61a0*/  IMAD.MOV R11, RZ, RZ, -R10 ;  /* 0x000000ffff0b7224 */ /* 0x000fe200078e0a0a */
[----:B------:R-:W-:Y:S01]  /*61b0*/  ISETP.GT.U32.AND P4, PT, R6, R112, PT ;  /* 0x000000700600720c */ /* 0x000fe20003f84070 */
[----:B------:R-:W-:Y:S02]  /*61c0*/  @!P6 IMAD.IADD R68, R68, 0x1, -R6 ;  /* 0x000000014444e824 */ /* 0x000fe400078e0a06 */
[----:B------:R-:W-:-:S02]  /*61d0*/  IMAD R70, R6, R11, R70 ;  /* 0x0000000b06467224 */ /* 0x000fc400078e0246 */
[----:B------:R-:W-:Y:S01]  /*61e0*/  @!P2 IMAD.MOV R64, RZ, RZ, -R64 ;  /* 0x000000ffff40a224 */ /* 0x000fe200078e0a40 */
[----:B------:R-:W-:Y:S01]  /*61f0*/  ISETP.GT.U32.AND P2, PT, R6, R66, PT ;  /* 0x000000420600720c */ /* 0x000fe20003f44070 */
[----:B------:R-:W-:Y:S01]  /*6200*/  @!P5 IMAD.IADD R62, R62, 0x1, -R6 ;  /* 0x000000013e3ed824 */ /* 0x000fe200078e0a06 */
[----:B------:R-:W-:Y:S01]  /*6210*/  ISETP.GT.U32.AND P6, PT, R6, R70, PT ;  /* 0x000000460600720c */ /* 0x000fe20003fc4070 */
[----:B------:R-:W-:Y:S01]  /*6220*/  VIADD R10, R9, 0xbe ;  /* 0x000000be090a7836 */ /* 0x000fe20000000000 */
[----:B------:R-:W-:Y:S01]  /*6230*/  ISETP.GE.AND P5, PT, R12, RZ, PT ;  /* 0x000000ff0c00720c */ /* 0x000fe20003fa6270 */
[----:B------:R-:W-:Y:S01]  /*6240*/  @!P0 IMAD.MOV R114, RZ, RZ, -R114 ;  /* 0x000000ffff728224 */ /* 0x000fe200078e0a72 */
[----:B------:R-:W-:Y:S01]  /*6250*/  ISETP.GT.U32.AND P0, PT, R6, R110, PT ;  /* 0x0000006e0600720c */ /* 0x000fe20003f04070 */
[----:B------:R-:W-:Y:S01]  /*6260*/  @!P4 IMAD.IADD R112, R112, 0x1, -R6 ;  /* 0x000000017070c824 */ /* 0x000fe200078e0a06 */
[----:B------:R-:W-:Y:S01]  /*6270*/  ISETP.GE.AND P4, PT, R10, RZ, PT ;  /* 0x000000ff0a00720c */ /* 0x000fe20003f86270 */
[----:B------:R-:W-:Y:S01]  /*6280*/  @!P3 IMAD.MOV R62, RZ, RZ, -R62 ;  /* 0x000000ffff3eb224 */ /* 0x000fe200078e0a3e */
[----:B------:R-:W-:-:S02]  /*6290*/  IABS R108, R10 ;  /* 0x0000000a006c7213 */ /* 0x000fc40000000000 */
[----:B------:R-:W-:Y:S01]  /*62a0*/  LOP3.LUT R10, R8, 0xbc, RZ, 0xfc, !PT ;  /* 0x000000bc080a7812 */ /* 0x000fe200078efcff */
[--C-:B------:R-:W-:Y:S01]  /*62b0*/  @!P2 IMAD.IADD R66, R66, 0x1, -R6.reuse ;  /* 0x000000014242a824 */ /* 0x100fe200078e0a06 */
[----:B------:R-:W-:Y:S01]  /*62c0*/  ISETP.GE.AND P2, PT, R14, RZ, PT ;  /* 0x000000ff0e00720c */ /* 0x000fe20003f46270 */
[----:B------:R-:W-:Y:S01]  /*62d0*/  @!P6 IMAD.IADD R70, R70, 0x1, -R6 ;  /* 0x000000014646e824 */ /* 0x000fe200078e0a06 */
[----:B------:R-:W-:Y:S01]  /*62e0*/  IABS R72, R10 ;  /* 0x0000000a00487213 */ /* 0x000fe20000000000 */
[----:B------:R-:W-:Y:S01]  /*62f0*/  @!P5 IMAD.MOV R112, RZ, RZ, -R112 ;  /* 0x000000ffff70d224 */ /* 0x000fe200078e0a70 */
[----:B------:R-:W-:Y:S01]  /*6300*/  LOP3.LUT R12, R8, 0xba, RZ, 0xfc, !PT ;  /* 0x000000ba080c7812 */ /* 0x000fe200078efcff */
[----:B------:R-:W-:Y:S01]  /*6310*/  @!P1 IMAD.MOV R66, RZ, RZ, -R66 ;  /* 0x000000ffff429224 */ /* 0x000fe200078e0a42 */
[----:B------:R-:W-:Y:S01]  /*6320*/  ISETP.GT.U32.AND P5, PT, R6, R70, PT ;  /* 0x000000460600720c */ /* 0x000fe20003fa4070 */
[----:B------:R-:W-:Y:S01]  /*6330*/  IMAD.HI.U32 R11, R7, R72, RZ ;  /* 0x00000048070b7227 */ /* 0x000fe200078e00ff */
[----:B------:R-:W-:-:S02]  /*6340*/  ISETP.GE.AND P1, PT, R15, RZ, PT ;  /* 0x000000ff0f00720c */ /* 0x000fc40003f26270 */
[----:B------:R-:W-:Y:S01]  /*6350*/  LOP3.LUT R14, R8, 0xb8, RZ, 0xfc, !PT ;  /* 0x000000b8080e7812 */ /* 0x000fe200078efcff */
[----:B------:R-:W-:Y:S01]  /*6360*/  @!P0 IMAD.IADD R110, R110, 0x1, -R6 ;  /* 0x000000016e6e8824 */ /* 0x000fe200078e0a06 */
[----:B------:R-:W-:Y:S01]  /*6370*/  ISETP.GE.AND P0, PT, R10, RZ, PT ;  /* 0x000000ff0a00720c */ /* 0x000fe20003f06270 */
[----:B------:R-:W-:Y:S01]  /*6380*/  IMAD.MOV R15, RZ, RZ, -R11 ;  /* 0x000000ffff0f7224 */ /* 0x000fe200078e0a0b */
[----:B------:R-:W-:Y:S01]  /*6390*/  IABS R106, R12 ;  /* 0x0000000c006a7213 */ /* 0x000fe20000000000 */
[----:B------:R-:W-:Y:S01]  /*63a0*/  IMAD.HI.U32 R10, R7, R108, RZ ;  /* 0x0000006c070a7227 */ /* 0x000fe200078e00ff */
[C---:B------:R-:W-:Y:S02]  /*63b0*/  ISETP.GT.U32.AND P6, PT, R6.reuse, R110, PT ;  /* 0x0000006e0600720c */ /* 0x040fe40003fc4070 */
[----:B------:R-:W-:Y:S01]  /*63c0*/  IABS R74, R14 ;  /* 0x0000000e004a7213 */ /* 0x000fe20000000000 */
[----:B------:R-:W-:Y:S01]  /*63d0*/  IMAD R72, R6, R15, R72 ;  /* 0x0000000f06487224 */ /* 0x000fe200078e0248 */
[----:B------:R-:W-:Y:S01]  /*63e0*/  ISETP.GE.AND P3, PT, R13, RZ, PT ;  /* 0x000000ff0d00720c */ /* 0x000fe20003f66270 */
[----:B------:R-:W-:Y:S01]  /*63f0*/  @!P5 IMAD.IADD R70, R70, 0x1, -R6 ;  /* 0x000000014646d824 */ /* 0x000fe200078e0a06 */
[----:B------:R-:W-:Y:S01]  /*6400*/  LOP3.LUT R15, R8, 0xb4, RZ, 0xfc, !PT ;  /* 0x000000b4080f7812 */ /* 0x000fe200078efcff */
[----:B------:R-:W-:Y:S01]  /*6410*/  IMAD.MOV R13, RZ, RZ, -R10 ;  /* 0x000000ffff0d7224 */ /* 0x000fe200078e0a0a */
[----:B------:R-:W-:Y:S01]  /*6420*/  ISETP.GT.U32.AND P5, PT, R6, R72, PT ;  /* 0x000000480600720c */ /* 0x000fe20003fa4070 */
[----:B------:R-:W-:Y:S01]  /*6430*/  IMAD.HI.U32 R10, R7, R106, RZ ;  /* 0x0000006a070a7227 */ /* 0x000fe200078e00ff */
[----:B------:R-:W-:-:S03]  /*6440*/  IABS R102, R15 ;  /* 0x0000000f00667213 */ /* 0x000fc60000000000 */
[----:B------:R-:W-:Y:S01]  /*6450*/  @!P6 IMAD.IADD R110, R110, 0x1, -R6 ;  /* 0x000000016e6ee824 */ /* 0x000fe200078e0a06 */
[----:B------:R-:W-:Y:S01]  /*6460*/  ISETP.GE.AND P6, PT, R12, RZ, PT ;  /* 0x000000ff0c00720c */ /* 0x000fe20003fc6270 */
[----:B------:R-:W-:Y:S01]  /*6470*/  IMAD.HI.U32 R11, R7, R74, RZ ;  /* 0x0000004a070b7227 */ /* 0x000fe200078e00ff */
[----:B------:R-:W-:-:S03]  /*6480*/  LOP3.LUT R12, R8, 0xb6, RZ, 0xfc, !PT ;  /* 0x000000b6080c7812 */ /* 0x000fc600078efcff */
[----:B------:R-:W-:Y:S01]  /*6490*/  IMAD R108, R6, R13, R108 ;  /* 0x0000000d066c7224 */ /* 0x000fe200078e026c */
[----:B------:R-:W-:Y:S01]  /*64a0*/  IABS R76, R12 ;  /* 0x0000000c004c7213 */ /* 0x000fe20000000000 */
[----:B------:R-:W-:Y:S02]  /*64b0*/  @!P5 IMAD.IADD R72, R72, 0x1, -R6 ;  /* 0x000000014848d824 */ /* 0x000fe400078e0a06 */
[----:B------:R-:W-:Y:S02]  /*64c0*/  IMAD.MOV R13, RZ, RZ, -R10 ;  /* 0x000000ffff0d7224 */ /* 0x000fe400078e0a0a */
[----:B------:R-:W-:Y:S01]  /*64d0*/  IMAD.MOV R11, RZ, RZ, -R11 ;  /* 0x000000ffff0b7224 */ /* 0x000fe200078e0a0b */
[----:B------:R-:W-:Y:S01]  /*64e0*/  ISETP.GT.U32.AND P5, PT, R6, R72, PT ;  /* 0x000000480600720c */ /* 0x000fe20003fa4070 */
[----:B------:R-:W-:-:S04]  /*64f0*/  IMAD.HI.U32 R10, R7, R76, RZ ;  /* 0x0000004c070a7227 */ /* 0x000fc800078e00ff */
[C---:B------:R-:W-:Y:S02]  /*6500*/  IMAD R106, R6.reuse, R13, R106 ;  /* 0x0000000d066a7224 */ /* 0x040fe400078e026a */
[C---:B------:R-:W-:Y:S02]  /*6510*/  IMAD R74, R6.reuse, R11, R74 ;  /* 0x0000000b064a7224 */ /* 0x040fe400078e024a */
[----:B------:R-:W-:Y:S02]  /*6520*/  IMAD.MOV R13, RZ, RZ, -R10 ;  /* 0x000000ffff0d7224 */ /* 0x000fe400078e0a0a */
[----:B------:R-:W-:Y:S01]  /*6530*/  @!P1 IMAD.MOV R70, RZ, RZ, -R70 ;  /* 0x000000ffff469224 */ /* 0x000fe200078e0a46 */
[C---:B------:R-:W-:Y:S01]  /*6540*/  ISETP.GT.U32.AND P1, PT, R6.reuse, R74, PT ;  /* 0x0000004a0600720c */ /* 0x040fe20003f24070 */
[----:B------:R-:W-:Y:S02]  /*6550*/  IMAD R76, R6, R13, R76 ;  /* 0x0000000d064c7224 */ /* 0x000fe400078e024c */
[----:B------:R-:W-:-:S02]  /*6560*/  @!P5 IMAD.IADD R72, R72, 0x1, -R6 ;  /* 0x000000014848d824 */ /* 0x000fc400078e0a06 */
[----:B------:R-:W-:Y:S01]  /*6570*/  @!P3 IMAD.MOV R110, RZ, RZ, -R110 ;  /* 0x000000ffff6eb224 */ /* 0x000fe200078e0a6e */
[C---:B------:R-:W-:Y:S01]  /*6580*/  ISETP.GT.U32.AND P5, PT, R6.reuse, R76, PT ;  /* 0x0000004c0600720c */ /* 0x040fe20003fa4070 */
[----:B------:R-:W-:Y:S01]  /*6590*/  @!P2 IMAD.MOV R68, RZ, RZ, -R68 ;  /* 0x000000ffff44a224 */ /* 0x000fe200078e0a44 */
[C---:B------:R-:W-:Y:S01]  /*65a0*/  ISETP.GT.U32.AND P3, PT, R6.reuse, R106, PT ;  /* 0x0000006a0600720c */ /* 0x040fe20003f64070 */
[----:B------:R-:W-:Y:S01]  /*65b0*/  IMAD.HI.U32 R11, R7, R102, RZ ;  /* 0x00000066070b7227 */ /* 0x000fe200078e00ff */
[----:B------:R-:W-:-:S03]  /*65c0*/  ISETP.GT.U32.AND P2, PT, R6, R108, PT ;  /* 0x0000006c0600720c */ /* 0x000fc60003f44070 */
[----:B------:R-:W-:Y:S02]  /*65d0*/  IMAD.MOV R11, RZ, RZ, -R11 ;  /* 0x000000ffff0b7224 */ /* 0x000fe400078e0a0b */
[----:B------:R-:W-:Y:S02]  /*65e0*/  @!P1 IMAD.IADD R74, R74, 0x1, -R6 ;  /* 0x000000014a4a9824 */ /* 0x000fe400078e0a06 */
[----:B------:R-:W-:-:S04]  /*65f0*/  IMAD.HI.U32 R10, R7, R78, RZ ;  /* 0x0000004e070a7227 */ /* 0x000fc800078e00ff */
[----:B------:R-:W-:Y:S02]  /*6600*/  IMAD R102, R6, R11, R102 ;  /* 0x0000000b06667224 */ /* 0x000fe400078e0266 */
[----:B------:R-:W-:Y:S02]  /*6610*/  VIADD R11, R9, 0xae ;  /* 0x000000ae090b7836 */ /* 0x000fe40000000000 */
[--C-:B------:R-:W-:Y:S01]  /*6620*/  @!P5 IMAD.IADD R76, R76, 0x1, -R6.reuse ;  /* 0x000000014c4cd824 */ /* 0x100fe200078e0a06 */
[----:B------:R-:W-:Y:S01]  /*6630*/  ISETP.GT.U32.AND P5, PT, R6, R74, PT ;  /* 0x0000004a0600720c */ /* 0x000fe20003fa4070 */
[----:B------:R-:W-:Y:S01]  /*6640*/  @!P3 IMAD.IADD R106, R106, 0x1, -R6 ;  /* 0x000000016a6ab824 */ /* 0x000fe200078e0a06 */
[----:B------:R-:W-:Y:S01]  /*6650*/  ISETP.GE.AND P1, PT, R11, RZ, PT ;  /* 0x000000ff0b00720c */ /* 0x000fe20003f26270 */
[----:B------:R-:W-:Y:S01]  /*6660*/  IMAD.MOV R13, RZ, RZ, -R10 ;  /* 0x000000ffff0d7224 */ /* 0x000fe200078e0a0a */
[----:B------:R-:W-:Y:S01]  /*6670*/  IABS R82, R11 ;  /* 0x0000000b00527213 */ /* 0x000fe20000000000 */
[----:B------:R-:W-:Y:S01]  /*6680*/  @!P2 IMAD.IADD R108, R108, 0x1, -R6 ;  /* 0x000000016c6ca824 */ /* 0x000fe200078e0a06 */
[----:B------:R-:W-:Y:S01]  /*6690*/  ISETP.GT.U32.AND P3, PT, R6, R106, PT ;  /* 0x0000006a0600720c */ /* 0x000fe20003f64070 */
[----:B------:R-:W-:-:S03]  /*66a0*/  IMAD.HI.U32 R10, R7, R100, RZ ;  /* 0x00000064070a7227 */ /* 0x000fc600078e00ff */
[----:B------:R-:W-:Y:S01]  /*66b0*/  ISETP.GT.U32.AND P2, PT, R6, R108, PT ;  /* 0x0000006c0600720c */ /* 0x000fe20003f44070 */
[----:B------:R-:W-:Y:S02]  /*66c0*/  IMAD.MOV R11, RZ, RZ, -R10 ;  /* 0x000000ffff0b7224 */ /* 0x000fe400078e0a0a */
[----:B------:R-:W-:Y:S02]  /*66d0*/  @!P5 IMAD.IADD R74, R74, 0x1, -R6 ;  /* 0x000000014a4ad824 */ /* 0x000fe400078e0a06 */
[C---:B------:R-:W-:Y:S02]  /*66e0*/  IMAD R100, R6.reuse, R11, R100 ;  /* 0x0000000b06647224 */ /* 0x040fe400078e0264 */
[----:B------:R-:W-:Y:S01]  /*66f0*/  IMAD R78, R6, R13, R78 ;  /* 0x0000000d064e7224 */ /* 0x000fe200078e024e */
[----:B------:R-:W-:Y:S01]  /*6700*/  LOP3.LUT R13, R8, 0xaa, RZ, 0xfc, !PT ;  /* 0x000000aa080d7812 */ /* 0x000fe200078efcff */
[----:B------:R-:W-:Y:S01]  /*6710*/  @!P3 IMAD.IADD R106, R106, 0x1, -R6 ;  /* 0x000000016a6ab824 */ /* 0x000fe200078e0a06 */
[C---:B------:R-:W-:Y:S01]  /*6720*/  ISETP.GT.U32.AND P5, PT, R6.reuse, R100, PT ;  /* 0x000000640600720c */ /* 0x040fe20003fa4070 */
[----:B------:R-:W-:Y:S01]  /*6730*/  @!P0 IMAD.MOV R72, RZ, RZ, -R72 ;  /* 0x000000ffff488224 */ /* 0x000fe200078e0a48 */
[----:B------:R-:W-:Y:S01]  /*6740*/  ISETP.GT.U32.AND P0, PT, R6, R78, PT ;  /* 0x0000004e0600720c */ /* 0x000fe20003f04070 */
[----:B------:R-:W-:Y:S01]  /*6750*/  @!P2 IMAD.IADD R108, R108, 0x1, -R6 ;  /* 0x000000016c6ca824 */ /* 0x000fe200078e0a06 */
[----:B------:R-:W-:Y:S01]  /*6760*/  ISETP.GE.AND P2, PT, R14, RZ, PT ;  /* 0x000000ff0e00720c */ /* 0x000fe20003f46270 */
[----:B------:R-:W-:Y:S01]  /*6770*/  @!P6 IMAD.MOV R106, RZ, RZ, -R106 ;  /* 0x000000ffff6ae224 */ /* 0x000fe200078e0a6a */
[----:B------:R-:W-:Y:S01]  /*6780*/  ISETP.GE.AND P6, PT, R12, RZ, PT ;  /* 0x000000ff0c00720c */ /* 0x000fe20003fc6270 */
[----:B------:R-:W-:Y:S01]  /*6790*/  @!P4 IMAD.MOV R108, RZ, RZ, -R108 ;  /* 0x000000ffff6cc224 */ /* 0x000fe200078e0a6c */
[----:B------:R-:W-:Y:S01]  /*67a0*/  ISETP.GT.U32.AND P4, PT, R6, R76, PT ;  /* 0x0000004c0600720c */ /* 0x000fe20003f84070 */
[----:B------:R-:W-:Y:S01]  /*67b0*/  IMAD.HI.U32 R10, R7, R82, RZ ;  /* 0x00000052070a7227 */ /* 0x000fe200078e00ff */
[----:B------:R-:W-:-:S02]  /*67c0*/  LOP3.LUT R12, R8, 0xac, RZ, 0xfc, !PT ;  /* 0x000000ac080c7812 */ /* 0x000fc400078efcff */
[----:B------:R-:W-:Y:S01]  /*67d0*/  ISETP.GT.U32.AND P3, PT, R6, R102, PT ;  /* 0x000000660600720c */ /* 0x000fe20003f64070 */
[----:B------:R-:W-:Y:S01]  /*67e0*/  @!P5 IMAD.IADD R100, R100, 0x1, -R6 ;  /* 0x000000016464d824 */ /* 0x000fe200078e0a06 */
[----:B------:R-:W-:Y:S01]  /*67f0*/  IABS R98, R12 ;  /* 0x0000000c00627213 */ /* 0x000fe20000000000 */
[----:B------:R-:W-:Y:S01]  /*6800*/  IMAD.MOV R11, RZ, RZ, -R10 ;  /* 0x000000ffff0b7224 */ /* 0x000fe200078e0a0a */
[----:B------:R-:W-:Y:S01]  /*6810*/  IABS R80, R13 ;  /* 0x0000000d00507213 */ /* 0x000fe20000000000 */
[----:B------:R-:W-:Y:S01]  /*6820*/  @!P0 IMAD.IADD R78, R78, 0x1, -R6 ;  /* 0x000000014e4e8824 */ /* 0x000fe200078e0a06 */
[----:B------:R-:W-:Y:S01]  /*6830*/  ISETP.GT.U32.AND P5, PT, R6, R100, PT ;  /* 0x000000640600720c */ /* 0x000fe20003fa4070 */
[----:B------:R-:W-:Y:S01]  /*6840*/  IMAD.HI.U32 R10, R7, R98, RZ ;  /* 0x00000062070a7227 */ /* 0x000fe200078e00ff */
[----:B------:R-:W-:-:S03]  /*6850*/  LOP3.LUT R14, R8, 0xa8, RZ, 0xfc, !PT ;  /* 0x000000a8080e7812 */ /* 0x000fc600078efcff */
[C---:B------:R-:W-:Y:S01]  /*6860*/  IMAD R82, R6.reuse, R11, R82 ;  /* 0x0000000b06527224 */ /* 0x040fe200078e0252 */
[----:B------:R-:W-:Y:S01]  /*6870*/  IABS R96, R14 ;  /* 0x0000000e00607213 */ /* 0x000fe20000000000 */
[----:B------:R-:W-:Y:S01]  /*6880*/  @!P2 IMAD.MOV R74, RZ, RZ, -R74 ;  /* 0x000000ffff4aa224 */ /* 0x000fe200078e0a4a */
[----:B------:R-:W-:Y:S01]  /*6890*/  ISETP.GT.U32.AND P2, PT, R6, R78, PT ;  /* 0x0000004e0600720c */ /* 0x000fe20003f44070 */
[----:B------:R-:W-:Y:S01]  /*68a0*/  @!P4 IMAD.IADD R76, R76, 0x1, -R6 ;  /* 0x000000014c4cc824 */ /* 0x000fe200078e0a06 */
[----:B------:R-:W-:Y:S01]  /*68b0*/  ISETP.GE.AND P4, PT, R15, RZ, PT ;  /* 0x000000ff0f00720c */ /* 0x000fe20003f86270 */
[----:B------:R-:W-:Y:S01]  /*68c0*/  IMAD.MOV R11, RZ, RZ, -R10 ;  /* 0x000000ffff0b7224 */ /* 0x000fe200078e0a0a */
[----:B------:R-:W-:Y:S01]  /*68d0*/  LOP3.LUT R15, R8, 0xa4, RZ, 0xfc, !PT ;  /* 0x000000a4080f7812 */ /* 0x000fe200078efcff */
[----:B------:R-:W-:Y:S01]  /*68e0*/  @!P3 IMAD.IADD R102, R102, 0x1, -R6 ;  /* 0x000000016666b824 */ /* 0x000fe200078e0a06 */
[----:B------:R-:W-:Y:S01]  /*68f0*/  ISETP.GE.AND P3, PT, R16, RZ, PT ;  /* 0x000000ff1000720c */ /* 0x000fe20003f66270 */
[----:B------:R-:W-:Y:S01]  /*6900*/  @!P6 IMAD.MOV R76, RZ, RZ, -R76 ;  /* 0x000000ffff4ce224 */ /* 0x000fe200078e0a4c */
[C---:B------:R-:W-:Y:S01]  /*6910*/  ISETP.GT.U32.AND P6, PT, R6.reuse, R82, PT ;  /* 0x000000520600720c */ /* 0x040fe20003fc4070 */
[C---:B------:R-:W-:Y:S01]  /*6920*/  IMAD R98, R6.reuse, R11, R98 ;  /* 0x0000000b06627224 */ /* 0x040fe200078e0262 */
[----:B------:R-:W-:Y:S01]  /*6930*/  ISETP.GT.U32.AND P0, PT, R6, R102, PT ;  /* 0x000000660600720c */ /* 0x000fe20003f04070 */
[----:B------:R-:W-:Y:S01]  /*6940*/  IMAD.HI.U32 R10, R7, R80, RZ ;  /* 0x00000050070a7227 */ /* 0x000fe200078e00ff */
[----:B------:R-:W-:-:S02]  /*6950*/  LOP3.LUT R16, R8, 0xa2, RZ, 0xfc, !PT ;  /* 0x000000a208107812 */ /* 0x000fc400078efcff */
[----:B------:R-:W-:Y:S01]  /*6960*/  IABS R94, R15 ;  /* 0x0000000f005e7213 */ /* 0x000fe20000000000 */
[----:B------:R-:W-:Y:S01]  /*6970*/  @!P5 IMAD.IADD R100, R100, 0x1, -R6 ;  /* 0x000000016464d824 */ /* 0x000fe200078e0a06 */
[----:B------:R-:W-:Y:S01]  /*6980*/  ISETP.GT.U32.AND P5, PT, R6, R98, PT ;  /* 0x000000620600720c */ /* 0x000fe20003fa4070 */
[----:B------:R-:W-:Y:S01]  /*6990*/  IMAD.MOV R11, RZ, RZ, -R10 ;  /* 0x000000ffff0b7224 */ /* 0x000fe200078e0a0a */
[----:B------:R-:W-:Y:S01]  /*69a0*/  IABS R86, R16 ;  /* 0x0000001000567213 */ /* 0x000fe20000000000 */
[----:B------:R-:W-:Y:S01]  /*69b0*/  @!P2 IMAD.IADD R78, R78, 0x1, -R6 ;  /* 0x000000014e4ea824 */ /* 0x000fe200078e0a06 */
[----:B------:R-:W-:Y:S01]  /*69c0*/  ISETP.GE.AND P2, PT, R12, RZ, PT ;  /* 0x000000ff0c00720c */ /* 0x000fe20003f46270 */
[----:B------:R-:W-:Y:S01]  /*69d0*/  IMAD R80, R6, R11, R80 ;  /* 0x0000000b06507224 */ /* 0x000fe200078e0250 */
[----:B------:R-:W-:Y:S01]  /*69e0*/  LOP3.LUT R12, R8, 0xa6, RZ, 0xfc, !PT ;  /* 0x000000a6080c7812 */ /* 0x000fe200078efcff */
[----:B------:R-:W-:Y:S02]  /*69f0*/  @!P3 IMAD.MOV R78, RZ, RZ, -R78 ;  /* 0x000000ffff4eb224 */ /* 0x000fe400078e0a4e */
[----:B------:R-:W-:Y:S01]  /*6a00*/  @!P6 IMAD.IADD R82, R82, 0x1, -R6 ;  /* 0x000000015252e824 */ /* 0x000fe200078e0a06 */
[----:B------:R-:W-:Y:S01]  /*6a10*/  ISETP.GT.U32.AND P3, PT, R6, R80, PT ;  /* 0x000000500600720c */ /* 0x000fe20003f64070 */
[----:B------:R-:W-:Y:S01]  /*6a20*/  IMAD.HI.U32 R10, R7, R96, RZ ;  /* 0x00000060070a7227 */ /* 0x000fe200078e00ff */
[----:B------:R-:W-:-:S02]  /*6a30*/  IABS R84, R12 ;  /* 0x0000000c00547213 */ /* 0x000fc40000000000 */
[----:B------:R-:W-:Y:S01]  /*6a40*/  ISETP.GE.AND P6, PT, R13, RZ, PT ;  /* 0x000000ff0d00720c */ /* 0x000fe20003fc6270 */
[----:B------:R-:W-:Y:S01]  /*6a50*/  @!P5 IMAD.IADD R98, R98, 0x1, -R6 ;  /* 0x000000016262d824 */ /* 0x000fe200078e0a06 */
[----:B------:R-:W-:Y:S01]  /*6a60*/  ISETP.GT.U32.AND P5, PT, R6, R82, PT ;  /* 0x000000520600720c */ /* 0x000fe20003fa4070 */
[----:B------:R-:W-:Y:S02]  /*6a70*/  IMAD.MOV R11, RZ, RZ, -R10 ;  /* 0x000000ffff0b7224 */ /* 0x000fe400078e0a0a */
[----:B------:R-:W-:Y:S01]  /*6a80*/  @!P0 IMAD.IADD R102, R102, 0x1, -R6 ;  /* 0x0000000166668824 */ /* 0x000fe200078e0a06 */
[----:B------:R-:W-:Y:S01]  /*6a90*/  ISETP.GE.AND P0, PT, R17, RZ, PT ;  /* 0x000000ff1100720c */ /* 0x000fe20003f06270 */
[----:B------:R-:W-:Y:S01]  /*6aa0*/  IMAD R96, R6, R11, R96 ;  /* 0x0000000b06607224 */ /* 0x000fe200078e0260 */
[----:B------:R-:W-:Y:S01]  /*6ab0*/  LOP3.LUT R17, R8, 0x82, RZ, 0xfc, !PT ;  /* 0x0000008208117812 */ /* 0x000fe200078efcff */
[----:B------:R-:W-:Y:S02]  /*6ac0*/  @!P3 IMAD.IADD R80, R80, 0x1, -R6 ;  /* 0x000000015050b824 */ /* 0x000fe400078e0a06 */
[----:B------:R-:W-:Y:S01]  /*6ad0*/  IMAD.HI.U32 R10, R7, R84, RZ ;  /* 0x00000054070a7227 */ /* 0x000fe200078e00ff */
[----:B------:R-:W-:-:S02]  /*6ae0*/  IABS R192, R17 ;  /* 0x0000001100c07213 */ /* 0x000fc40000000000 */
[----:B------:R-:W-:Y:S01]  /*6af0*/  ISETP.GT.U32.AND P3, PT, R6, R80, PT ;  /* 0x000000500600720c */ /* 0x000fe20003f64070 */
[----:B------:R-:W-:Y:S01]  /*6b00*/  @!P5 IMAD.IADD R82, R82, 0x1, -R6 ;  /* 0x000000015252d824 */ /* 0x000fe200078e0a06 */
[----:B------:R-:W-:Y:S01]  /*6b10*/  ISETP.GT.U32.AND P5, PT, R6, R96, PT ;  /* 0x000000600600720c */ /* 0x000fe20003fa4070 */
[----:B------:R-:W-:-:S04]  /*6b20*/  IMAD.HI.U32 R11, R7, R94, RZ ;  /* 0x0000005e070b7227 */ /* 0x000fc800078e00ff */
[----:B------:R-:W-:Y:S01]  /*6b30*/  @!P4 IMAD.MOV R102, RZ, RZ, -R102 ;  /* 0x000000ffff66c224 */ /* 0x000fe200078e0a66 */
[----:B------:R-:W-:Y:S01]  /*6b40*/  ISETP.GT.U32.AND P4, PT, R6, R98, PT ;  /* 0x000000620600720c */ /* 0x000fe20003f84070 */
[----:B------:R-:W-:Y:S02]  /*6b50*/  IMAD.MOV R13, RZ, RZ, -R10 ;  /* 0x000000ffff0d7224 */ /* 0x000fe400078e0a0a */
[----:B------:R-:W-:-:S04]  /*6b60*/  IMAD.HI.U32 R10, R7, R86, RZ ;  /* 0x00000056070a7227 */ /* 0x000fc800078e00ff */
[----:B------:R-:W-:Y:S02]  /*6b70*/  IMAD.MOV R11, RZ, RZ, -R11 ;  /* 0x000000ffff0b7224 */ /* 0x000fe400078e0a0b */
[C---:B------:R-:W-:Y:S02]  /*6b80*/  IMAD R84, R6.reuse, R13, R84 ;  /* 0x0000000d06547224 */ /* 0x040fe400078e0254 */
[----:B------:R-:W-:Y:S02]  /*6b90*/  IMAD.MOV R13, RZ, RZ, -R10 ;  /* 0x000000ffff0d7224 */ /* 0x000fe400078e0a0a */
[C---:B------:R-:W-:Y:S02]  /*6ba0*/  IMAD R94, R6.reuse, R11, R94 ;  /* 0x0000000b065e7224 */ /* 0x040fe400078e025e */
[----:B------:R-:W-:Y:S02]  /*6bb0*/  IMAD R86, R6, R13, R86 ;  /* 0x0000000d06567224 */ /* 0x000fe400078e0256 */
[--C-:B------:R-:W-:Y:S01]  /*6bc0*/  @!P3 IMAD.IADD R80, R80, 0x1, -R6.reuse ;  /* 0x000000015050b824 */ /* 0x100fe200078e0a06 */
[----:B------:R-:W-:Y:S01]  /*6bd0*/  ISETP.GT.U32.AND P3, PT, R6, R94, PT ;  /* 0x0000005e0600720c */ /* 0x000fe20003f64070 */
[--C-:B------:R-:W-:Y:S01]  /*6be0*/  @!P5 IMAD.IADD R96, R96, 0x1, -R6.reuse ;  /* 0x000000016060d824 */ /* 0x100fe200078e0a06 */
[----:B------:R-:W-:Y:S01]  /*6bf0*/  ISETP.GT.U32.AND P5, PT, R6, R84, PT ;  /* 0x000000540600720c */ /* 0x000fe20003fa4070 */
[----:B------:R-:W-:Y:S01]  /*6c00*/  @!P4 IMAD.IADD R98, R98, 0x1, -R6 ;  /* 0x000000016262c824 */ /* 0x000fe200078e0a06 */
[----:B------:R-:W-:Y:S01]  /*6c10*/  ISETP.GE.AND P4, PT, R12, RZ, PT ;  /* 0x000000ff0c00720c */ /* 0x000fe20003f86270 */
[----:B------:R-:W-:Y:S01]  /*6c20*/  @!P6 IMAD.MOV R80, RZ, RZ, -R80 ;  /* 0x000000ffff50e224 */ /* 0x000fe200078e0a50 */
[----:B------:R-:W-:Y:S01]  /*6c30*/  ISETP.GT.U32.AND P6, PT, R6, R86, PT ;  /* 0x000000560600720c */ /* 0x000fe20003fc4070 */
[----:B------:R-:W-:Y:S01]  /*6c40*/  @!P1 IMAD.MOV R82, RZ, RZ, -R82 ;  /* 0x000000ffff529224 */ /* 0x000fe200078e0a52 */
[----:B------:R-:W-:Y:S01]  /*6c50*/  LOP3.LUT R12, R8, 0xa0, RZ, 0xfc, !PT ;  /* 0x000000a0080c7812 */ /* 0x000fe200078efcff */
[----:B------:R-:W-:Y:S01]  /*6c60*/  VIADD R11, R9, 0x9e ;  /* 0x0000009e090b7836 */ /* 0x000fe20000000000 */
[----:B------:R-:W-:Y:S01]  /*6c70*/  ISETP.GT.U32.AND P1, PT, R6, R96, PT ;  /* 0x000000600600720c */ /* 0x000fe20003f24070 */
[----:B------:R-:W-:Y:S01]  /*6c80*/  @!P0 IMAD.MOV R100, RZ, RZ, -R100 ;  /* 0x000000ffff648224 */ /* 0x000fe200078e0a64 */
[----:B------:R-:W-:Y:S01]  /*6c90*/  IABS R92, R12 ;  /* 0x0000000c005c7213 */ /* 0x000fe20000000000 */
[--C-:B------:R-:W-:Y:S01]  /*6ca0*/  @!P3 IMAD.IADD R94, R94, 0x1, -R6.reuse ;  /* 0x000000015e5eb824 */ /* 0x100fe200078e0a06 */
[----:B------:R-:W-:Y:S01]  /*6cb0*/  IABS R88, R11 ;  /* 0x0000000b00587213 */ /* 0x000fe20000000000 */
[----:B------:R-:W-:Y:S01]  /*6cc0*/  @!P5 IMAD.IADD R84, R84, 0x1, -R6 ;  /* 0x000000015454d824 */ /* 0x000fe200078e0a06 */
[----:B------:R-:W-:Y:S01]  /*6cd0*/  ISETP.GE.AND P0, PT, R14, RZ, PT ;  /* 0x000000ff0e00720c */ /* 0x000fe20003f06270 */
[----:B------:R-:W-:Y:S01]  /*6ce0*/  IMAD.HI.U32 R10, R7, R92, RZ ;  /* 0x0000005c070a7227 */ /* 0x000fe200078e00ff */
[----:B------:R-:W-:-:S02]  /*6cf0*/  LOP3.LUT R14, R8, 0x9a, RZ, 0xfc, !PT ;  /* 0x0000009a080e7812 */ /* 0x000fc400078efcff */
[----:B------:R-:W-:Y:S01]  /*6d00*/  ISETP.GT.U32.AND P3, PT, R6, R84, PT ;  /* 0x000000540600720c */ /* 0x000fe20003f64070 */
[----:B------:R-:W-:Y:S01]  /*6d10*/  @!P6 IMAD.IADD R86, R86, 0x1, -R6 ;  /* 0x000000015656e824 */ /* 0x000fe200078e0a06 */
[----:B------:R-:W-:Y:S01]  /*6d20*/  ISETP.GT.U32.AND P6, PT, R6, R94, PT ;  /* 0x0000005e0600720c */ /* 0x000fe20003fc4070 */
[----:B------:R-:W-:Y:S01]  /*6d30*/  IMAD.MOV R13, RZ, RZ, -R10 ;  /* 0x000000ffff0d7224 */ /* 0x000fe200078e0a0a */
[----:B------:R-:W-:Y:S01]  /*6d40*/  IABS R162, R14 ;  /* 0x0000000e00a27213 */ /* 0x000fe20000000000 */
[----:B------:R-:W-:Y:S01]  /*6d50*/  IMAD.HI.U32 R10, R7, R88, RZ ;  /* 0x00000058070a7227 */ /* 0x000fe200078e00ff */
[----:B------:R-:W-:Y:S02]  /*6d60*/  ISETP.GE.AND P5, PT, R16, RZ, PT ;  /* 0x000000ff1000720c */ /* 0x000fe40003fa6270 */
[----:B------:R-:W-:Y:S01]  /*6d70*/  LOP3.LUT R16, R8, 0x84, RZ, 0xfc, !PT ;  /* 0x0000008408107812 */ /* 0x000fe200078efcff */
[----:B------:R-:W-:Y:S01]  /*6d80*/  @!P1 IMAD.IADD R96, R96, 0x1, -R6 ;  /* 0x0000000160609824 */ /* 0x000fe200078e0a06 */
[----:B------:R-:W-:Y:S01]  /*6d90*/  ISETP.GE.AND P1, PT, R11, RZ, PT ;  /* 0x000000ff0b00720c */ /* 0x000fe20003f26270 */
[----:B------:R-:W-:Y:S01]  /*6da0*/  IMAD.MOV R11, RZ, RZ, -R10 ;  /* 0x000000ffff0b7224 */ /* 0x000fe200078e0a0a */
[----:B------:R-:W-:Y:S01]  /*6db0*/  IABS R184, R16 ;  /* 0x0000001000b87213 */ /* 0x000fe20000000000 */
[----:B------:R-:W-:Y:S01]  /*6dc0*/  IMAD R92, R6, R13, R92 ;  /* 0x0000000d065c7224 */ /* 0x000fe200078e025c */
[----:B------:R-:W-:Y:S01]  /*6dd0*/  LOP3.LUT R13, R8, 0x9c, RZ, 0xfc, !PT ;  /* 0x0000009c080d7812 */ /* 0x000fe200078efcff */
[----:B------:R-:W-:-:S02]  /*6de0*/  IMAD R88, R6, R11, R88 ;  /* 0x0000000b06587224 */ /* 0x000fc400078e0258 */
[--C-:B------:R-:W-:Y:S01]  /*6df0*/  @!P6 IMAD.IADD R94, R94, 0x1, -R6.reuse ;  /* 0x000000015e5ee824 */ /* 0x100fe200078e0a06 */
[----:B------:R-:W-:Y:S01]  /*6e00*/  IABS R90, R13 ;  /* 0x0000000d005a7213 */ /* 0x000fe20000000000 */
[----:B------:R-:W-:Y:S01]  /*6e10*/  @!P3 IMAD.IADD R84, R84, 0x1, -R6 ;  /* 0x000000015454b824 */ /* 0x000fe200078e0a06 */
[C---:B------:R-:W-:Y:S01]  /*6e20*/  ISETP.GT.U32.AND P6, PT, R6.reuse, R88, PT ;  /* 0x000000580600720c */ /* 0x040fe20003fc4070 */
[----:B------:R-:W-:Y:S01]  /*6e30*/  @!P2 IMAD.MOV R98, RZ, RZ, -R98 ;  /* 0x000000ffff62a224 */ /* 0x000fe200078e0a62 */
[----:B------:R-:W-:Y:S01]  /*6e40*/  ISETP.GT.U32.AND P3, PT, R6, R92, PT ;  /* 0x0000005c0600720c */ /* 0x000fe20003f64070 */
[----:B------:R-:W-:Y:S01]  /*6e50*/  IMAD.HI.U32 R10, R7, R90, RZ ;  /* 0x0000005a070a7227 */ /* 0x000fe200078e00ff */
[----:B------:R-:W-:Y:S02]  /*6e60*/  ISETP.GE.AND P2, PT, R15, RZ, PT ;  /* 0x000000ff0f00720c */ /* 0x000fe40003f46270 */
[----:B------:R-:W-:Y:S01]  /*6e70*/  LOP3.LUT R15, R8, 0x98, RZ, 0xfc, !PT ;  /* 0x00000098080f7812 */ /* 0x000fe200078efcff */
[----:B------:R-:W-:Y:S01]  /*6e80*/  @!P0 IMAD.MOV R96, RZ, RZ, -R96 ;  /* 0x000000ffff608224 */ /* 0x000fe200078e0a60 */
[----:B------:R-:W-:Y:S01]  /*6e90*/  ISETP.GT.U32.AND P0, PT, R6, R86, PT ;  /* 0x000000560600720c */ /* 0x000fe20003f04070 */
[----:B------:R-:W-:Y:S01]  /*6ea0*/  IMAD.MOV R11, RZ, RZ, -R10 ;  /* 0x000000ffff0b7224 */ /* 0x000fe200078e0a0a */
[----:B------:R-:W-:Y:S01]  /*6eb0*/  IABS R164, R15 ;  /* 0x0000000f00a47213 */ /* 0x000fe20000000000 */
[----:B------:R-:W-:-:S02]  /*6ec0*/  @!P4 IMAD.MOV R84, RZ, RZ, -R84 ;  /* 0x000000ffff54c224 */ /* 0x000fc400078e0a54 */
[--C-:B------:R-:W-:Y:S02]  /*6ed0*/  @!P6 IMAD.IADD R88, R88, 0x1, -R6.reuse ;  /* 0x000000015858e824 */ /* 0x100fe400078e0a06 */
[----:B------:R-:W-:Y:S01]  /*6ee0*/  @!P3 IMAD.IADD R92, R92, 0x1, -R6 ;  /* 0x000000015c5cb824 */ /* 0x000fe200078e0a06 */
[----:B------:R-:W-:Y:S01]  /*6ef0*/  ISETP.GE.AND P3, PT, R13, RZ, PT ;  /* 0x000000ff0d00720c */ /* 0x000fe20003f66270 */
[C---:B------:R-:W-:Y:S01]  /*6f00*/  IMAD R90, R6.reuse, R11, R90 ;  /* 0x0000000b065a7224 */ /* 0x040fe200078e025a */
[C---:B------:R-:W-:Y:S01]  /*6f10*/  ISETP.GT.U32.AND P6, PT, R6.reuse, R88, PT ;  /* 0x000000580600720c */ /* 0x040fe20003fc4070 */
[----:B------:R-:W-:Y:S01]  /*6f20*/  @!P2 IMAD.MOV R94, RZ, RZ, -R94 ;  /* 0x000000ffff5ea224 */ /* 0x000fe200078e0a5e */
[C---:B------:R-:W-:Y:S01]  /*6f30*/  ISETP.GT.U32.AND P4, PT, R6.reuse, R92, PT ;  /* 0x0000005c0600720c */ /* 0x040fe20003f84070 */
[----:B------:R-:W-:Y:S01]  /*6f40*/  IMAD.HI.U32 R11, R7, R164, RZ ;  /* 0x000000a4070b7227 */ /* 0x000fe200078e00ff */
[----:B------:R-:W-:-:S03]  /*6f50*/  ISETP.GT.U32.AND P2, PT, R6, R90, PT ;  /* 0x0000005a0600720c */ /* 0x000fc60003f44070 */
[----:B------:R-:W-:Y:S01]  /*6f60*/  @!P0 IMAD.IADD R86, R86, 0x1, -R6 ;  /* 0x0000000156568824 */ /* 0x000fe200078e0a06 */
[----:B------:R-:W-:Y:S01]  /*6f70*/  ISETP.GE.AND P0, PT, R12, RZ, PT ;  /* 0x000000ff0c00720c */ /* 0x000fe20003f06270 */
[----:B------:R-:W-:Y:S01]  /*6f80*/  IMAD.HI.U32 R10, R7, R162, RZ ;  /* 0x000000a2070a7227 */ /* 0x000fe200078e00ff */
[----:B------:R-:W-:-:S03]  /*6f90*/  LOP3.LUT R12, R8, 0x96, RZ, 0xfc, !PT ;  /* 0x00000096080c7812 */ /* 0x000fc600078efcff */
[----:B------:R-:W-:Y:S01]  /*6fa0*/  IMAD.MOV R11, RZ, RZ, -R11 ;  /* 0x000000ffff0b7224 */ /* 0x000fe200078e0a0b */
[----:B------:R-:W-:Y:S01]  /*6fb0*/  IABS R168, R12 ;  /* 0x0000000c00a87213 */ /* 0x000fe20000000000 */
[----:B------:R-:W-:Y:S02]  /*6fc0*/  IMAD.MOV R13, RZ, RZ, -R10 ;  /* 0x000000ffff0d7224 */ /* 0x000fe400078e0a0a */
[C---:B------:R-:W-:Y:S02]  /*6fd0*/  IMAD R164, R6.reuse, R11, R164 ;  /* 0x0000000b06a47224 */ /* 0x040fe400078e02a4 */
[----:B------:R-:W-:Y:S01]  /*6fe0*/  IMAD R162, R6, R13, R162 ;  /* 0x0000000d06a27224 */ /* 0x000fe200078e02a2 */
[----:B------:R-:W-:Y:S01]  /*6ff0*/  LOP3.LUT R13, R8, 0x94, RZ, 0xfc, !PT ;  /* 0x00000094080d7812 */ /* 0x000fe200078efcff */
[--C-:B------:R-:W-:Y:S01]  /*7000*/  @!P6 IMAD.IADD R88, R88, 0x1, -R6.reuse ;  /* 0x000000015858e824 */ /* 0x100fe200078e0a06 */
[----:B------:R-:W-:Y:S01]  /*7010*/  ISETP.GT.U32.AND P6, PT, R6, R164, PT ;  /* 0x000000a40600720c */ /* 0x000fe20003fc4070 */
[--C-:B------:R-:W-:Y:S01]  /*7020*/  @!P4 IMAD.IADD R92, R92, 0x1, -R6.reuse ;  /* 0x000000015c5cc824 */ /* 0x100fe200078e0a06 */
[----:B------:R-:W-:Y:S01]  /*7030*/  IABS R166, R13 ;  /* 0x0000000d00a67213 */ /* 0x000fe20000000000 */
[----:B------:R-:W-:Y:S01]  /*7040*/  @!P2 IMAD.IADD R90, R90, 0x1, -R6 ;  /* 0x000000015a5aa824 */ /* 0x000fe200078e0a06 */
[----:B------:R-:W-:Y:S01]  /*7050*/  ISETP.GE.AND P4, PT, R14, RZ, PT ;  /* 0x000000ff0e00720c */ /* 0x000fe20003f86270 */
[----:B------:R-:W-:Y:S01]  /*7060*/  @!P5 IMAD.MOV R86, RZ, RZ, -R86 ;  /* 0x000000ffff56d224 */ /* 0x000fe200078e0a56 */
[C---:B------:R-:W-:Y:S01]  /*7070*/  ISETP.GT.U32.AND P5, PT, R6.reuse, R162, PT ;  /* 0x000000a20600720c */ /* 0x040fe20003fa4070 */
[----:B------:R-:W-:Y:S01]  /*7080*/  @!P0 IMAD.MOV R92, RZ, RZ, -R92 ;  /* 0x000000ffff5c8224 */ /* 0x000fe200078e0a5c */
[----:B------:R-:W-:Y:S01]  /*7090*/  ISETP.GT.U32.AND P0, PT, R6, R90, PT ;  /* 0x0000005a0600720c */ /* 0x000fe20003f04070 */
[----:B------:R-:W-:Y:S01]  /*70a0*/  IMAD.HI.U32 R10, R7, R168, RZ ;  /* 0x000000a8070a7227 */ /* 0x000fe200078e00ff */
[----:B------:R-:W-:-:S02]  /*70b0*/  LOP3.LUT R14, R8, 0x92, RZ, 0xfc, !PT ;  /* 0x00000092080e7812 */ /* 0x000fc400078efcff */
[----:B------:R-:W-:Y:S01]  /*70c0*/  ISETP.GE.AND P2, PT, R15, RZ, PT ;  /* 0x000000ff0f00720c */ /* 0x000fe20003f46270 */
[----:B------:R-:W-:Y:S01]  /*70d0*/  IMAD.MOV R11, RZ, RZ, -R10 ;  /* 0x000000ffff0b7224 */ /* 0x000fe200078e0a0a */
[----:B------:R-:W-:Y:S01]  /*70e0*/  IABS R170, R14 ;  /* 0x0000000e00aa7213 */ /* 0x000fe20000000000 */
[----:B------:R-:W-:Y:S01]  /*70f0*/  @!P6 IMAD.IADD R164, R164, 0x1, -R6 ;  /* 0x00000001a4a4e824 */ /* 0x000fe200078e0a06 */
[----:B------:R-:W-:Y:S01]  /*7100*/  LOP3.LUT R15, R8, 0x8c, RZ, 0xfc, !PT ;  /* 0x0000008c080f7812 */ /* 0x000fe200078efcff */
[----:B------:R-:W-:Y:S02]  /*7110*/  IMAD R168, R6, R11, R168 ;  /* 0x0000000b06a87224 */ /* 0x000fe400078e02a8 */
[--C-:B------:R-:W-:Y:S01]  /*7120*/  @!P5 IMAD.IADD R162, R162, 0x1, -R6.reuse ;  /* 0x00000001a2a2d824 */ /* 0x100fe200078e0a06 */
[----:B------:R-:W-:Y:S01]  /*7130*/  ISETP.GT.U32.AND P6, PT, R6, R164, PT ;  /* 0x000000a40600720c */ /* 0x000fe20003fc4070 */
[----:B------:R-:W-:Y:S01]  /*7140*/  @!P0 IMAD.IADD R90, R90, 0x1, -R6 ;  /* 0x000000015a5a8824 */ /* 0x000fe200078e0a06 */
[C---:B------:R-:W-:Y:S01]  /*7150*/  ISETP.GT.U32.AND P0, PT, R6.reuse, R168, PT ;  /* 0x000000a80600720c */ /* 0x040fe20003f04070 */
[----:B------:R-:W-:Y:S01]  /*7160*/  IMAD.HI.U32 R10, R7, R166, RZ ;  /* 0x000000a6070a7227 */ /* 0x000fe200078e00ff */
[----:B------:R-:W-:-:S02]  /*7170*/  ISETP.GT.U32.AND P5, PT, R6, R162, PT ;  /* 0x000000a20600720c */ /* 0x000fc40003fa4070 */
[----:B------:R-:W-:Y:S01]  /*7180*/  IABS R176, R15 ;  /* 0x0000000f00b07213 */ /* 0x000fe20000000000 */
[----:B------:R-:W-:Y:S02]  /*7190*/  IMAD.MOV R11, RZ, RZ, -R10 ;  /* 0x000000ffff0b7224 */ /* 0x000fe400078e0a0a */
[----:B------:R-:W-:Y:S01]  /*71a0*/  @!P1 IMAD.MOV R88, RZ, RZ, -R88 ;  /* 0x000000ffff589224 */ /* 0x000fe200078e0a58 */
[----:B------:R-:W-:Y:S01]  /*71b0*/  ISETP.GE.AND P1, PT, R12, RZ, PT ;  /* 0x000000ff0c00720c */ /* 0x000fe20003f26270 */
[----:B------:R-:W-:Y:S01]  /*71c0*/  IMAD R166, R6, R11, R166 ;  /* 0x0000000b06a67224 */ /* 0x000fe200078e02a6 */
[----:B------:R-:W-:Y:S01]  /*71d0*/  LOP3.LUT R12, R8, 0x90, RZ, 0xfc, !PT ;  /* 0x00000090080c7812 */ /* 0x000fe200078efcff */
[--C-:B------:R-:W-:Y:S02]  /*71e0*/  @!P6 IMAD.IADD R164, R164, 0x1, -R6.reuse ;  /* 0x00000001a4a4e824 */ /* 0x100fe400078e0a06 */
[----:B------:R-:W-:Y:S01]  /*71f0*/  @!P0 IMAD.IADD R168, R168, 0x1, -R6 ;  /* 0x00000001a8a88824 */ /* 0x000fe200078e0a06 */
[----:B------:R-:W-:Y:S01]  /*7200*/  ISETP.GT.U32.AND P6, PT, R6, R166, PT ;  /* 0x000000a60600720c */ /* 0x000fe20003fc4070 */
[----:B------:R-:W-:Y:S01]  /*7210*/  IMAD.HI.U32 R10, R7, R170, RZ ;  /* 0x000000aa070a7227 */ /* 0x000fe200078e00ff */
[----:B------:R-:W-:-:S03]  /*7220*/  IABS R172, R12 ;  /* 0x0000000c00ac7213 */ /* 0x000fc60000000000 */
[----:B------:R-:W-:Y:S01]  /*7230*/  @!P5 IMAD.IADD R162, R162, 0x1, -R6 ;  /* 0x00000001a2a2d824 */ /* 0x000fe200078e0a06 */
[----:B------:R-:W-:Y:S01]  /*7240*/  ISETP.GE.AND P5, PT, R13, RZ, PT ;  /* 0x000000ff0d00720c */ /* 0x000fe20003fa6270 */
[----:B------:R-:W-:Y:S02]  /*7250*/  VIADD R11, R9, 0x8e ;  /* 0x0000008e090b7836 */ /* 0x000fe40000000000 */
[----:B------:R-:W-:Y:S01]  /*7260*/  @!P3 IMAD.MOV R90, RZ, RZ, -R90 ;  /* 0x000000ffff5ab224 */ /* 0x000fe200078e0a5a */
[----:B------:R-:W-:Y:S01]  /*7270*/  ISETP.GT.U32.AND P3, PT, R6, R168, PT ;  /* 0x000000a80600720c */ /* 0x000fe20003f64070 */
[----:B------:R-:W-:Y:S01]  /*7280*/  IMAD.MOV R13, RZ, RZ, -R10 ;  /* 0x000000ffff0d7224 */ /* 0x000fe200078e0a0a */
[----:B------:R-:W-:Y:S01]  /*7290*/  ISETP.GE.AND P0, PT, R11, RZ, PT ;  /* 0x000000ff0b00720c */ /* 0x000fe20003f06270 */
[----:B------:R-:W-:Y:S01]  /*72a0*/  IMAD.HI.U32 R10, R7, R172, RZ ;  /* 0x000000ac070a7227 */ /* 0x000fe200078e00ff */
[----:B------:R-:W-:-:S03]  /*72b0*/  IABS R174, R11 ;  /* 0x0000000b00ae7213 */ /* 0x000fc60000000000 */
[----:B------:R-:W-:Y:S02]  /*72c0*/  IMAD.MOV R11, RZ, RZ, -R10 ;  /* 0x000000ffff0b7224 */ /* 0x000fe400078e0a0a */
[----:B------:R-:W-:Y:S02]  /*72d0*/  @!P6 IMAD.IADD R166, R166, 0x1, -R6 ;  /* 0x00000001a6a6e824 */ /* 0x000fe400078e0a06 */
[----:B------:R-:W-:Y:S02]  /*72e0*/  IMAD R172, R6, R11, R172 ;  /* 0x0000000b06ac7224 */ /* 0x000fe400078e02ac */
[----:B------:R-:W-:Y:S01]  /*72f0*/  @!P3 IMAD.IADD R168, R168, 0x1, -R6 ;  /* 0x00000001a8a8b824 */ /* 0x000fe200078e0a06 */
[C---:B------:R-:W-:Y:S01]  /*7300*/  ISETP.GT.U32.AND P6, PT, R6.reuse, R166, PT ;  /* 0x000000a60600720c */ /* 0x040fe20003fc4070 */
[C---:B------:R-:W-:Y:S01]  /*7310*/  IMAD R170, R6.reuse, R13, R170 ;  /* 0x0000000d06aa7224 */ /* 0x040fe200078e02aa */
[----:B------:R-:W-:Y:S01]  /*7320*/  ISETP.GT.U32.AND P3, PT, R6, R172, PT ;  /* 0x000000ac0600720c */ /* 0x000fe20003f64070 */
[----:B------:R-:W-:-:S02]  /*7330*/  @!P4 IMAD.MOV R162, RZ, RZ, -R162 ;  /* 0x000000ffffa2c224 */ /* 0x000fc400078e0aa2 */
[----:B------:R-:W-:Y:S01]  /*7340*/  @!P2 IMAD.MOV R164, RZ, RZ, -R164 ;  /* 0x000000ffffa4a224 */ /* 0x000fe200078e0aa4 */
[----:B------:R-:W-:Y:S01]  /*7350*/  ISETP.GT.U32.AND P4, PT, R6, R170, PT ;  /* 0x000000aa0600720c */ /* 0x000fe20003f84070 */
[C---:B------:R-:W-:Y:S01]  /*7360*/  IMAD.HI.U32 R10, R7.reuse, R174, RZ ;  /* 0x000000ae070a7227 */ /* 0x040fe200078e00ff */
[----:B------:R-:W-:Y:S02]  /*7370*/  ISETP.GE.AND P2, PT, R14, RZ, PT ;  /* 0x000000ff0e00720c */ /* 0x000fe40003f46270 */
[----:B------:R-:W-:Y:S01]  /*7380*/  LOP3.LUT R14, R8, 0x8a, RZ, 0xfc, !PT ;  /* 0x0000008a080e7812 */ /* 0x000fe200078efcff */
[----:B------:R-:W-:-:S03]  /*7390*/  IMAD.HI.U32 R11, R7, R176, RZ ;  /* 0x000000b0070b7227 */ /* 0x000fc600078e00ff */
[----:B------:R-:W-:Y:S01]  /*73a0*/  IABS R178, R14 ;  /* 0x0000000e00b27213 */ /* 0x000fe20000000000 */
[--C-:B------:R-:W-:Y:S01]  /*73b0*/  @!P6 IMAD.IADD R166, R166, 0x1, -R6.reuse ;  /* 0x00000001a6a6e824 */ /* 0x100fe200078e0a06 */
[----:B------:R-:W-:Y:S01]  /*73c0*/  ISETP.GE.AND P6, PT, R12, RZ, PT ;  /* 0x000000ff0c00720c */ /* 0x000fe20003fc6270 */
[----:B------:R-:W-:Y:S01]  /*73d0*/  @!P3 IMAD.IADD R172, R172, 0x1, -R6 ;  /* 0x00000001acacb824 */ /* 0x000fe200078e0a06 */
[----:B------:R-:W-:Y:S01]  /*73e0*/  LOP3.LUT R12, R8, 0x88, RZ, 0xfc, !PT ;  /* 0x00000088080c7812 */ /* 0x000fe200078efcff */
[----:B------:R-:W-:Y:S02]  /*73f0*/  IMAD.MOV R13, RZ, RZ, -R10 ;  /* 0x000000ffff0d7224 */ /* 0x000fe400078e0a0a */
[----:B------:R-:W-:Y:S01]  /*7400*/  IMAD.MOV R11, RZ, RZ, -R11 ;  /* 0x000000ffff0b7224 */ /* 0x000fe200078e0a0b */
[----:B------:R-:W-:Y:S01]  /*7410*/  IABS R180, R12 ;  /* 0x0000000c00b47213 */ /* 0x000fe20000000000 */
[----:B------:R-:W-:Y:S01]  /*7420*/  IMAD.HI.U32 R10, R7, R178, RZ ;  /* 0x000000b2070a7227 */ /* 0x000fe200078e00ff */
[----:B------:R-:W-:-:S03]  /*7430*/  ISETP.GT.U32.AND P3, PT, R6, R172, PT ;  /* 0x000000ac0600720c */ /* 0x000fc60003f64070 */
[----:B------:R-:W-:Y:S01]  /*7440*/  @!P4 IMAD.IADD R170, R170, 0x1, -R6 ;  /* 0x00000001aaaac824 */ /* 0x000fe200078e0a06 */
[----:B------:R-:W-:Y:S01]  /*7450*/  ISETP.GE.AND P4, PT, R15, RZ, PT ;  /* 0x000000ff0f00720c */ /* 0x000fe20003f86270 */
[----:B------:R-:W-:Y:S01]  /*7460*/  IMAD R176, R6, R11, R176 ;  /* 0x0000000b06b07224 */ /* 0x000fe200078e02b0 */
[----:B------:R-:W-:Y:S01]  /*7470*/  LOP3.LUT R15, R8, 0x86, RZ, 0xfc, !PT ;  /* 0x00000086080f7812 */ /* 0x000fe200078efcff */
[----:B------:R-:W-:Y:S02]  /*7480*/  IMAD.MOV R11, RZ, RZ, -R10 ;  /* 0x000000ffff0b7224 */ /* 0x000fe400078e0a0a */
[----:B------:R-:W-:Y:S01]  /*7490*/  IMAD.HI.U32 R10, R7, R180, RZ ;  /* 0x000000b4070a7227 */ /* 0x000fe200078e00ff */
[----:B------:R-:W-:-:S03]  /*74a0*/  IABS R182, R15 ;  /* 0x0000000f00b67213 */ /* 0x000fc60000000000 */
[----:B------:R-:W-:Y:S01]  /*74b0*/  @!P1 IMAD.MOV R168, RZ, RZ, -R168 ;  /* 0x000000ffffa89224 */ /* 0x000fe200078e0aa8 */
[C---:B------:R-:W-:Y:S01]  /*74c0*/  ISETP.GT.U32.AND P1, PT, R6.reuse, R170, PT ;  /* 0x000000aa0600720c */ /* 0x040fe20003f24070 */
[----:B------:R-:W-:Y:S02]  /*74d0*/  IMAD R178, R6, R11, R178 ;  /* 0x0000000b06b27224 */ /* 0x000fe400078e02b2 */
[----:B------:R-:W-:Y:S02]  /*74e0*/  IMAD.MOV R11, RZ, RZ, -R10 ;  /* 0x000000ffff0b7224 */ /* 0x000fe400078e0a0a */
[----:B------:R-:W-:Y:S01]  /*74f0*/  @!P3 IMAD.IADD R172, R172, 0x1, -R6 ;  /* 0x00000001acacb824 */ /* 0x000fe200078e0a06 */
[C---:B------:R-:W-:Y:S01]  /*7500*/  ISETP.GT.U32.AND P3, PT, R6.reuse, R178, PT ;  /* 0x000000b20600720c */ /* 0x040fe20003f64070 */
[C---:B------:R-:W-:Y:S02]  /*7510*/  IMAD R180, R6.reuse, R11, R180 ;  /* 0x0000000b06b47224 */ /* 0x040fe400078e02b4 */
[----:B------:R-:W-:-:S02]  /*7520*/  IMAD R174, R6, R13, R174 ;  /* 0x0000000d06ae7224 */ /* 0x000fc400078e02ae */
[----:B------:R-:W-:Y:S01]  /*7530*/  @!P6 IMAD.MOV R172, RZ, RZ, -R172 ;  /* 0x000000fffface224 */ /* 0x000fe200078e0aac */
[C---:B------:R-:W-:Y:S01]  /*7540*/  ISETP.GT.U32.AND P6, PT, R6.reuse, R180, PT ;  /* 0x000000b40600720c */ /* 0x040fe20003fc4070 */
[----:B------:R-:W-:Y:S01]  /*7550*/  @!P5 IMAD.MOV R166, RZ, RZ, -R166 ;  /* 0x000000ffffa6d224 */ /* 0x000fe200078e0aa6 */
[----:B------:R-:W-:Y:S01]  /*7560*/  ISETP.GT.U32.AND P5, PT, R6, R174, PT ;  /* 0x000000ae0600720c */ /* 0x000fe20003fa4070 */
[----:B------:R-:W-:Y:S01]  /*7570*/  @!P1 IMAD.IADD R170, R170, 0x1, -R6 ;  /* 0x00000001aaaa9824 */ /* 0x000fe200078e0a06 */
[----:B------:R-:W-:Y:S01]  /*7580*/  ISETP.GT.U32.AND P1, PT, R6, R176, PT ;  /* 0x000000b00600720c */ /* 0x000fe20003f24070 */
[----:B------:R-:W-:-:S04]  /*7590*/  IMAD.HI.U32 R10, R7, R182, RZ ;  /* 0x000000b6070a7227 */ /* 0x000fc800078e00ff */
[----:B------:R-:W-:Y:S02]  /*75a0*/  IMAD.MOV R11, RZ, RZ, -R10 ;  /* 0x000000ffff0b7224 */ /* 0x000fe400078e0a0a */
[--C-:B------:R-:W-:Y:S02]  /*75b0*/  @!P3 IMAD.IADD R178, R178, 0x1, -R6.reuse ;  /* 0x00000001b2b2b824 */ /* 0x100fe400078e0a06 */
[--C-:B------:R-:W-:Y:S02]  /*75c0*/  @!P6 IMAD.IADD R180, R180, 0x1, -R6.reuse ;  /* 0x00000001b4b4e824 */ /* 0x100fe400078e0a06 */
[--C-:B------:R-:W-:Y:S01]  /*75d0*/  @!P5 IMAD.IADD R174, R174, 0x1, -R6.reuse ;  /* 0x00000001aeaed824 */ /* 0x100fe200078e0a06 */
[----:B------:R-:W-:Y:S01]  /*75e0*/  ISETP.GE.AND P5, PT, R14, RZ, PT ;  /* 0x000000ff0e00720c */ /* 0x000fe20003fa6270 */
[----:B------:R-:W-:Y:S01]  /*75f0*/  @!P1 IMAD.IADD R176, R176, 0x1, -R6 ;  /* 0x00000001b0b09824 */ /* 0x000fe200078e0a06 */
[C---:B------:R-:W-:Y:S01]  /*7600*/  ISETP.GT.U32.AND P6, PT, R6.reuse, R180, PT ;  /* 0x000000b40600720c */ /* 0x040fe20003fc4070 */
[C---:B------:R-:W-:Y:S01]  /*7610*/  IMAD R182, R6.reuse, R11, R182 ;  /* 0x0000000b06b67224 */ /* 0x040fe200078e02b6 */
[C---:B------:R-:W-:Y:S01]  /*7620*/  ISETP.GT.U32.AND P1, PT, R6.reuse, R174, PT ;  /* 0x000000ae0600720c */ /* 0x040fe20003f24070 */
[----:B------:R-:W-:Y:S01]  /*7630*/  IMAD.HI.U32 R11, R7, R192, RZ ;  /* 0x000000c0070b7227 */ /* 0x000fe200078e00ff */
[----:B------:R-:W-:-:S02]  /*7640*/  ISETP.GT.U32.AND P3, PT, R6, R176, PT ;  /* 0x000000b00600720c */ /* 0x000fc40003f64070 */
[----:B------:R-:W-:Y:S01]  /*7650*/  LOP3.LUT R14, R8, 0x7c, RZ, 0xfc, !PT ;  /* 0x0000007c080e7812 */ /* 0x000fe200078efcff */
[----:B------:R-:W-:Y:S02]  /*7660*/  IMAD.MOV R11, RZ, RZ, -R11 ;  /* 0x000000ffff0b7224 */ /* 0x000fe400078e0a0b */
[----:B------:R-:W-:Y:S01]  /*7670*/  IMAD.HI.U32 R10, R7, R184, RZ ;  /* 0x000000b8070a7227 */ /* 0x000fe200078e00ff */
[----:B------:R-:W-:-:S03]  /*7680*/  IABS R186, R14 ;  /* 0x0000000e00ba7213 */ /* 0x000fc60000000000 */
[----:B------:R-:W-:Y:S02]  /*7690*/  IMAD R192, R6, R11, R192 ;  /* 0x0000000b06c07224 */ /* 0x000fe400078e02c0 */
[----:B------:R-:W-:Y:S02]  /*76a0*/  IMAD.MOV R13, RZ, RZ, -R10 ;  /* 0x000000ffff0d7224 */ /* 0x000fe400078e0a0a */
[--C-:B------:R-:W-:Y:S01]  /*76b0*/  @!P6 IMAD.IADD R180, R180, 0x1, -R6.reuse ;  /* 0x00000001b4b4e824 */ /* 0x100fe200078e0a06 */
[----:B------:R-:W-:Y:S01]  /*76c0*/  ISETP.GT.U32.AND P6, PT, R6, R192, PT ;  /* 0x000000c00600720c */ /* 0x000fe20003fc4070 */
[--C-:B------:R-:W-:Y:S01]  /*76d0*/  @!P1 IMAD.IADD R174, R174, 0x1, -R6.reuse ;  /* 0x00000001aeae9824 */ /* 0x100fe200078e0a06 */
[----:B------:R-:W-:Y:S01]  /*76e0*/  ISETP.GE.AND P1, PT, R12, RZ, PT ;  /* 0x000000ff0c00720c */ /* 0x000fe20003f26270 */
[----:B------:R-:W-:Y:S01]  /*76f0*/  @!P3 IMAD.IADD R176, R176, 0x1, -R6 ;  /* 0x00000001b0b0b824 */ /* 0x000fe200078e0a06 */
[C---:B------:R-:W-:Y:S01]  /*7700*/  ISETP.GT.U32.AND P3, PT, R6.reuse, R182, PT ;  /* 0x000000b60600720c */ /* 0x040fe20003f64070 */
[----:B------:R-:W-:Y:S01]  /*7710*/  IMAD R184, R6, R13, R184 ;  /* 0x0000000d06b87224 */ /* 0x000fe200078e02b8 */
[----:B------:R-:W-:Y:S01]  /*7720*/  LOP3.LUT R12, R8, 0x80, RZ, 0xfc, !PT ;  /* 0x00000080080c7812 */ /* 0x000fe200078efcff */
[----:B------:R-:W-:-:S02]  /*7730*/  VIADD R10, R9, 0x7e ;  /* 0x0000007e090a7836 */ /* 0x000fc40000000000 */
[----:B------:R-:W-:Y:S01]  /*7740*/  @!P4 IMAD.MOV R176, RZ, RZ, -R176 ;  /* 0x000000ffffb0c224 */ /* 0x000fe200078e0ab0 */
[----:B------:R-:W-:Y:S01]  /*7750*/  ISETP.GT.U32.AND P4, PT, R6, R184, PT ;  /* 0x000000b80600720c */ /* 0x000fe20003f84070 */
[----:B------:R-:W-:Y:S01]  /*7760*/  @!P2 IMAD.MOV R170, RZ, RZ, -R170 ;  /* 0x000000ffffaaa224 */ /* 0x000fe200078e0aaa */
[----:B------:R-:W-:Y:S01]  /*7770*/  IABS R190, R12 ;  /* 0x0000000c00be7213 */ /* 0x000fe20000000000 */
[----:B------:R-:W-:Y:S01]  /*7780*/  @!P0 IMAD.MOV R174, RZ, RZ, -R174 ;  /* 0x000000ffffae8224 */ /* 0x000fe200078e0aae */
[----:B------:R-:W-:Y:S01]  /*7790*/  IABS R188, R10 ;  /* 0x0000000a00bc7213 */ /* 0x000fe20000000000 */
[--C-:B------:R-:W-:Y:S01]  /*77a0*/  @!P6 IMAD.IADD R192, R192, 0x1, -R6.reuse ;  /* 0x00000001c0c0e824 */ /* 0x100fe200078e0a06 */
[----:B------:R-:W-:Y:S01]  /*77b0*/  ISETP.GT.U32.AND P2, PT, R6, R178, PT ;  /* 0x000000b20600720c */ /* 0x000fe20003f44070 */
[----:B------:R-:W-:Y:S01]  /*77c0*/  @!P3 IMAD.IADD R182, R182, 0x1, -R6 ;  /* 0x00000001b6b6b824 */ /* 0x000fe200078e0a06 */
[----:B------:R-:W-:Y:S01]  /*77d0*/  ISETP.GE.AND P0, PT, R10, RZ, PT ;  /* 0x000000ff0a00720c */ /* 0x000fe20003f06270 */
[----:B------:R-:W-:Y:S01]  /*77e0*/  IMAD.HI.U32 R10, R7, R190, RZ ;  /* 0x000000be070a7227 */ /* 0x000fe200078e00ff */
[----:B------:R-:W-:-:S02]  /*77f0*/  ISETP.GT.U32.AND P6, PT, R6, R192, PT ;  /* 0x000000c00600720c */ /* 0x000fc40003fc4070 */
[----:B------:R-:W-:Y:S01]  /*7800*/  ISETP.GT.U32.AND P3, PT, R6, R182, PT ;  /* 0x000000b60600720c */ /* 0x000fe20003f64070 */
[----:B------:R-:W-:-:S04]  /*7810*/  IMAD.HI.U32 R11, R7, R188, RZ ;  /* 0x000000bc070b7227 */ /* 0x000fc800078e00ff */
[----:B------:R-:W-:Y:S02]  /*7820*/  IMAD.MOV R13, RZ, RZ, -R10 ;  /* 0x000000ffff0d7224 */ /* 0x000fe400078e0a0a */
[----:B------:R-:W-:Y:S02]  /*7830*/  IMAD.MOV R11, RZ, RZ, -R11 ;  /* 0x000000ffff0b7224 */ /* 0x000fe400078e0a0b */
[----:B------:R-:W-:-:S04]  /*7840*/  IMAD.HI.U32 R10, R7, R186, RZ ;  /* 0x000000ba070a7227 */ /* 0x000fc800078e00ff */
[----:B------:R-:W-:Y:S02]  /*7850*/  @!P4 IMAD.IADD R184, R184, 0x1, -R6 ;  /* 0x00000001b8b8c824 */ /* 0x000fe400078e0a06 */
[C---:B------:R-:W-:Y:S02]  /*7860*/  IMAD R188, R6.reuse, R11, R188 ;  /* 0x0000000b06bc7224 */ /* 0x040fe400078e02bc */
[----:B------:R-:W-:Y:S01]  /*7870*/  IMAD.MOV R11, RZ, RZ, -R10 ;  /* 0x000000ffff0b7224 */ /* 0x000fe200078e0a0a */
[----:B------:R-:W-:Y:S01]  /*7880*/  ISETP.GT.U32.AND P4, PT, R6, R184, PT ;  /* 0x000000b80600720c */ /* 0x000fe20003f84070 */
[----:B------:R-:W-:Y:S01]  /*7890*/  @!P2 IMAD.IADD R178, R178, 0x1, -R6 ;  /* 0x00000001b2b2a824 */ /* 0x000fe200078e0a06 */
[----:B------:R-:W-:Y:S01]  /*78a0*/  ISETP.GE.AND P2, PT, R15, RZ, PT ;  /* 0x000000ff0f00720c */ /* 0x000fe20003f46270 */
[----:B------:R-:W-:Y:S01]  /*78b0*/  IMAD R186, R6, R11, R186 ;  /* 0x0000000b06ba7224 */ /* 0x000fe200078e02ba */
[----:B------:R-:W-:Y:S01]  /*78c0*/  LOP3.LUT R15, R8, 0x74, RZ, 0xfc, !PT ;  /* 0x00000074080f7812 */ /* 0x000fe200078efcff */
[----:B------:R-:W-:Y:S01]  /*78d0*/  IMAD R190, R6, R13, R190 ;  /* 0x0000000d06be7224 */ /* 0x000fe200078e02be */
[----:B------:R-:W-:Y:S01]  /*78e0*/  LOP3.LUT R13, R8, 0x7a, RZ, 0xfc, !PT ;  /* 0x0000007a080d7812 */ /* 0x000fe200078efcff */
[----:B------:R-:W-:Y:S01]  /*78f0*/  @!P6 IMAD.IADD R192, R192, 0x1, -R6 ;  /* 0x00000001c0c0e824 */ /* 0x000fe200078e0a06 */
[C---:B------:R-:W-:Y:S01]  /*7900*/  ISETP.GT.U32.AND P6, PT, R6.reuse, R186, PT ;  /* 0x000000ba0600720c */ /* 0x040fe20003fc4070 */
[----:B------:R-:W-:Y:S01]  /*7910*/  @!P1 IMAD.MOV R180, RZ, RZ, -R180 ;  /* 0x000000ffffb49224 */ /* 0x000fe200078e0ab4 */
[----:B------:R-:W-:Y:S01]  /*7920*/  ISETP.GT.U32.AND P1, PT, R6, R190, PT ;  /* 0x000000be0600720c */ /* 0x000fe20003f24070 */
[----:B------:R-:W-:Y:S01]  /*7930*/  @!P3 IMAD.IADD R182, R182, 0x1, -R6 ;  /* 0x00000001b6b6b824 */ /* 0x000fe200078e0a06 */
[----:B------:R-:W-:Y:S01]  /*7940*/  IABS R196, R13 ;  /* 0x0000000d00c47213 */ /* 0x000fe20000000000 */
[----:B------:R-:W-:Y:S01]  /*7950*/  @!P5 IMAD.MOV R178, RZ, RZ, -R178 ;  /* 0x000000ffffb2d224 */ /* 0x000fe200078e0ab2 */
[----:B------:R-:W-:Y:S01]  /*7960*/  ISETP.GE.AND P5, PT, R16, RZ, PT ;  /* 0x000000ff1000720c */ /* 0x000fe20003fa6270 */
[----:B------:R-:W-:Y:S01]  /*7970*/  @!P4 IMAD.IADD R184, R184, 0x1, -R6 ;  /* 0x00000001b8b8c824 */ /* 0x000fe200078e0a06 */
[----:B------:R-:W-:Y:S01]  /*7980*/  ISETP.GT.U32.AND P4, PT, R6, R188, PT ;  /* 0x000000bc0600720c */ /* 0x000fe20003f84070 */
[----:B------:R-:W-:Y:S01]  /*7990*/  @!P2 IMAD.MOV R182, RZ, RZ, -R182 ;  /* 0x000000ffffb6a224 */ /* 0x000fe200078e0ab6 */
[----:B------:R-:W-:Y:S01]  /*79a0*/  ISETP.GE.AND P2, PT, R12, RZ, PT ;  /* 0x000000ff0c00720c */ /* 0x000fe20003f46270 */
[----:B------:R-:W-:Y:S01]  /*79b0*/  IMAD.HI.U32 R10, R7, R196, RZ ;  /* 0x000000c4070a7227 */ /* 0x000fe200078e00ff */
[----:B------:R-:W-:-:S02]  /*79c0*/  LOP3.LUT R12, R8, 0x78, RZ, 0xfc, !PT ;  /* 0x00000078080c7812 */ /* 0x000fc400078efcff */
[----:B------:R-:W-:Y:S01]  /*79d0*/  IABS R200, R15 ;  /* 0x0000000f00c87213 */ /* 0x000fe20000000000 */
[--C-:B------:R-:W-:Y:S01]  /*79e0*/  @!P6 IMAD.IADD R186, R186, 0x1, -R6.reuse ;  /* 0x00000001babae824 */ /* 0x100fe200078e0a06 */
[----:B------:R-:W-:Y:S01]  /*79f0*/  IABS R194, R12 ;  /* 0x0000000c00c27213 */ /* 0x000fe20000000000 */
[----:B------:R-:W-:Y:S01]  /*7a00*/  @!P1 IMAD.IADD R190, R190, 0x1, -R6 ;  /* 0x00000001bebe9824 */ /* 0x000fe200078e0a06 */
[----:B------:R-:W-:Y:S01]  /*7a10*/  ISETP.GE.AND P1, PT, R14, RZ, PT ;  /* 0x000000ff0e00720c */ /* 0x000fe20003f26270 */
[----:B------:R-:W-:Y:S01]  /*7a20*/  IMAD.MOV R11, RZ, RZ, -R10 ;  /* 0x000000ffff0b7224 */ /* 0x000fe200078e0a0a */
[----:B------:R-:W-:Y:S01]  /*7a30*/  ISETP.GT.U32.AND P6, PT, R6, R186, PT ;  /* 0x000000ba0600720c */ /* 0x000fe20003fc4070 */
[----:B------:R-:W-:Y:S01]  /*7a40*/  IMAD.HI.U32 R10, R7, R194, RZ ;  /* 0x000000c2070a7227 */ /* 0x000fe200078e00ff */
[----:B------:R-:W-:Y:S02]  /*7a50*/  LOP3.LUT R14, R8, 0x76, RZ, 0xfc, !PT ;  /* 0x00000076080e7812 */ /* 0x000fe400078efcff */
[----:B------:R-:W-:Y:S01]  /*7a60*/  ISETP.GE.AND P3, PT, R17, RZ, PT ;  /* 0x000000ff1100720c */ /* 0x000fe20003f66270 */
[----:B------:R-:W-:Y:S01]  /*7a70*/  @!P5 IMAD.MOV R184, RZ, RZ, -R184 ;  /* 0x000000ffffb8d224 */ /* 0x000fe200078e0ab8 */
[----:B------:R-:W-:Y:S01]  /*7a80*/  ISETP.GT.U32.AND P5, PT, R6, R190, PT ;  /* 0x000000be0600720c */ /* 0x000fe20003fa4070 */
[----:B------:R-:W-:Y:S01]  /*7a90*/  @!P4 IMAD.IADD R188, R188, 0x1, -R6 ;  /* 0x00000001bcbcc824 */ /* 0x000fe200078e0a06 */
[----:B------:R-:W-:Y:S01]  /*7aa0*/  IABS R198, R14 ;  /* 0x0000000e00c67213 */ /* 0x000fe20000000000 */
[----:B------:R-:W-:Y:S01]  /*7ab0*/  IMAD R196, R6, R11, R196 ;  /* 0x0000000b06c47224 */ /* 0x000fe200078e02c4 */
[----:B------:R-:W-:Y:S01]  /*7ac0*/  LOP3.LUT R16, R8, 0x72, RZ, 0xfc, !PT ;  /* 0x0000007208107812 */ /* 0x000fe200078efcff */
[----:B------:R-:W-:Y:S01]  /*7ad0*/  IMAD.MOV R11, RZ, RZ, -R10 ;  /* 0x000000ffff0b7224 */ /* 0x000fe200078e0a0a */
[----:B------:R-:W-:Y:S01]  /*7ae0*/  ISETP.GT.U32.AND P4, PT, R6, R188, PT ;  /* 0x000000bc0600720c */ /* 0x000fe20003f84070 */
[----:B------:R-:W-:Y:S01]  /*7af0*/  @!P6 IMAD.IADD R186, R186, 0x1, -R6 ;  /* 0x00000001babae824 */ /* 0x000fe200078e0a06 */
[----:B------:R-:W-:Y:S01]  /*7b00*/  IABS R202, R16 ;  /* 0x0000001000ca7213 */ /* 0x000fe20000000000 */
[----:B------:R-:W-:Y:S01]  /*7b10*/  IMAD R194, R6, R11, R194 ;  /* 0x0000000b06c27224 */ /* 0x000fe200078e02c2 */
[----:B------:R-:W-:Y:S01]  /*7b20*/  LOP3.LUT R17, R8, 0x34, RZ, 0xfc, !PT ;  /* 0x0000003408117812 */ /* 0x000fe200078efcff */
[----:B------:R-:W-:-:S03]  /*7b30*/  IMAD.HI.U32 R10, R7, R198, RZ ;  /* 0x000000c6070a7227 */ /* 0x000fc600078e00ff */
[----:B------:R-:W-:Y:S01]  /*7b40*/  ISETP.GT.U32.AND P6, PT, R6, R194, PT ;  /* 0x000000c20600720c */ /* 0x000fe20003fc4070 */
[----:B------:R-:W-:Y:S01]  /*7b50*/  @!P5 IMAD.IADD R190, R190, 0x1, -R6 ;  /* 0x00000001bebed824 */ /* 0x000fe200078e0a06 */
[----:B------:R-:W-:Y:S01]  /*7b60*/  ISETP.GT.U32.AND P5, PT, R6, R196, PT ;  /* 0x000000c40600720c */ /* 0x000fe20003fa4070 */
[----:B------:R-:W-:-:S04]  /*7b70*/  IMAD.HI.U32 R11, R7, R200, RZ ;  /* 0x000000c8070b7227 */ /* 0x000fc800078e00ff */
[----:B------:R-:W-:Y:S01]  /*7b80*/  @!P4 IMAD.IADD R188, R188, 0x1, -R6 ;  /* 0x00000001bcbcc824 */ /* 0x000fe200078e0a06 */
[----:B------:R-:W-:Y:S01]  /*7b90*/  ISETP.GE.AND P4, PT, R13, RZ, PT ;  /* 0x000000ff0d00720c */ /* 0x000fe20003f86270 */
[----:B------:R-:W-:Y:S02]  /*7ba0*/  IMAD.MOV R13, RZ, RZ, -R10 ;  /* 0x000000ffff0d7224 */ /* 0x000fe400078e0a0a */
[----:B------:R-:W-:Y:S02]  /*7bb0*/  IMAD.MOV R11, RZ, RZ, -R11 ;  /* 0x000000ffff0b7224 */ /* 0x000fe400078e0a0b */
[----:B------:R-:W-:Y:S02]  /*7bc0*/  IMAD R198, R6, R13, R198 ;  /* 0x0000000d06c67224 */ /* 0x000fe400078e02c6 */
[--C-:B------:R-:W-:Y:S02]  /*7bd0*/  @!P6 IMAD.IADD R194, R194, 0x1, -R6.reuse ;  /* 0x00000001c2c2e824 */ /* 0x100fe400078e0a06 */
[----:B------:R-:W-:Y:S01]  /*7be0*/  @!P5 IMAD.IADD R196, R196, 0x1, -R6 ;  /* 0x00000001c4c4d824 */ /* 0x000fe200078e0a06 */
[----:B------:R-:W-:Y:S01]  /*7bf0*/  ISETP.GE.AND P5, PT, R12, RZ, PT ;  /* 0x000000ff0c00720c */ /* 0x000fe20003fa6270 */
[C---:B------:R-:W-:Y:S01]  /*7c00*/  IMAD R200, R6.reuse, R11, R200 ;  /* 0x0000000b06c87224 */ /* 0x040fe200078e02c8 */
[C---:B------:R-:W-:Y:S01]  /*7c10*/  ISETP.GT.U32.AND P6, PT, R6.reuse, R194, PT ;  /* 0x000000c20600720c */ /* 0x040fe20003fc4070 */
[----:B------:R-:W-:Y:S01]  /*7c20*/  @!P2 IMAD.MOV R190, RZ, RZ, -R190 ;  /* 0x000000ffffbea224 */ /* 0x000fe200078e0abe */
[----:B------:R-:W-:Y:S01]  /*7c30*/  ISETP.GT.U32.AND P2, PT, R6, R198, PT ;  /* 0x000000c60600720c */ /* 0x000fe20003f44070 */
[----:B------:R-:W-:Y:S01]  /*7c40*/  IMAD.HI.U32 R10, R7, R202, RZ ;  /* 0x000000ca070a7227 */ /* 0x000fe200078e00ff */
[----:B------:R-:W-:-:S03]  /*7c50*/  LOP3.LUT R12, R8, 0x70, RZ, 0xfc, !PT ;  /* 0x00000070080c7812 */ /* 0x000fc600078efcff */
[----:B------:R-:W-:Y:S01]  /*7c60*/  @!P3 IMAD.MOV R192, RZ, RZ, -R192 ;  /* 0x000000ffffc0b224 */ /* 0x000fe200078e0ac0 */
[C---:B------:R-:W-:Y:S01]  /*7c70*/  ISETP.GT.U32.AND P3, PT, R6.reuse, R196, PT ;  /* 0x000000c40600720c */ /* 0x040fe20003f64070 */
[----:B------:R-:W-:Y:S01]  /*7c80*/  @!P0 IMAD.MOV R188, RZ, RZ, -R188 ;  /* 0x000000ffffbc8224 */ /* 0x000fe200078e0abc */
[C---:B------:R-:W-:Y:S01]  /*7c90*/  ISETP.GT.U32.AND P0, PT, R6.reuse, R200, PT ;  /* 0x000000c80600720c */ /* 0x040fe20003f04070 */
[----:B------:R-:W-:Y:S01]  /*7ca0*/  IMAD.MOV R13, RZ, RZ, -R10 ;  /* 0x000000ffff0d7224 */ /* 0x000fe200078e0a0a */
[----:B------:R-:W-:Y:S01]  /*7cb0*/  IABS R204, R12 ;  /* 0x0000000c00cc7213 */ /* 0x000fe20000000000 */
[----:B------:R-:W-:Y:S02]  /*7cc0*/  VIADD R11, R9, 0x6e ;  /* 0x0000006e090b7836 */ /* 0x000fe40000000000 */
[----:B------:R-:W-:Y:S01]  /*7cd0*/  IMAD R202, R6, R13, R202 ;  /* 0x0000000d06ca7224 */ /* 0x000fe200078e02ca */
[----:B------:R-:W-:Y:S01]  /*7ce0*/  LOP3.LUT R13, R8, 0x6c, RZ, 0xfc, !PT ;  /* 0x0000006c080d7812 */ /* 0x000fe200078efcff */
[--C-:B------:R-:W-:Y:S01]  /*7cf0*/  @!P6 IMAD.IADD R194, R194, 0x1, -R6.reuse ;  /* 0x00000001c2c2e824 */ /* 0x100fe200078e0a06 */
[----:B------:R-:W-:Y:S01]  /*7d00*/  IABS R206, R11 ;  /* 0x0000000b00ce7213 */ /* 0x000fe20000000000 */
[--C-:B------:R-:W-:Y:S01]  /*7d10*/  @!P2 IMAD.IADD R198, R198, 0x1, -R6.reuse ;  /* 0x00000001c6c6a824 */ /* 0x100fe200078e0a06 */
[----:B------:R-:W-:Y:S01]  /*7d20*/  ISETP.GT.U32.AND P6, PT, R6, R202, PT ;  /* 0x000000ca0600720c */ /* 0x000fe20003fc4070 */
[--C-:B------:R-:W-:Y:S01]  /*7d30*/  @!P3 IMAD.IADD R196, R196, 0x1, -R6.reuse ;  /* 0x00000001c4c4b824 */ /* 0x100fe200078e0a06 */
[----:B------:R-:W-:Y:S01]  /*7d40*/  ISETP.GE.AND P3, PT, R11, RZ, PT ;  /* 0x000000ff0b00720c */ /* 0x000fe20003f66270 */
[----:B------:R-:W-:Y:S01]  /*7d50*/  @!P0 IMAD.IADD R200, R200, 0x1, -R6 ;  /* 0x00000001c8c88824 */ /* 0x000fe200078e0a06 */
        /* <DEDUP_REMOVED lines=10> */
[----:B------:R-:W-:Y:S02]  /*7e00*/  IMAD R204, R6, R11, R204 ;  /* 0x0000000b06cc7224 */ /* 0x000fe400078e02cc */
[----:B------:R-:W-:Y:S02]  /*7e10*/  IMAD.MOV R11, RZ, RZ, -R10 ;  /* 0x000000ffff0b7224 */ /* 0x000fe400078e0a0a */
[----:B------:R-:W-:Y:S02]  /*7e20*/  @!P6 IMAD.IADD R202, R202, 0x1, -R6 ;  /* 0x00000001cacae824 */ /* 0x000fe400078e0a06 */
[----:B------:R-:W-:Y:S01]  /*7e30*/  @!P1 IMAD.MOV R186, RZ, RZ, -R186 ;  /* 0x000000ffffba9224 */ /* 0x000fe200078e0aba */
[----:B------:R-:W-:Y:S01]  /*7e40*/  ISETP.GE.AND P1, PT, R14, RZ, PT ;  /* 0x000000ff0e00720c */ /* 0x000fe20003f26270 */
[C---:B------:R-:W-:Y:S01]  /*7e50*/  IMAD R206, R6.reuse, R11, R206 ;  /* 0x0000000b06ce7224 */ /* 0x040fe200078e02ce */
[----:B------:R-:W-:Y:S01]  /*7e60*/  ISETP.GT.U32.AND P6, PT, R6, R202, PT ;  /* 0x000000ca0600720c */ /* 0x000fe20003fc4070 */
[--C-:B------:R-:W-:Y:S01]  /*7e70*/  @!P2 IMAD.IADD R198, R198, 0x1, -R6.reuse ;  /* 0x00000001c6c6a824 */ /* 0x100fe200078e0a06 */
[----:B------:R-:W-:Y:S01]  /*7e80*/  ISETP.GT.U32.AND P2, PT, R6, R204, PT ;  /* 0x000000cc0600720c */ /* 0x000fe20003f44070 */
[----:B------:R-:W-:Y:S01]  /*7e90*/  @!P4 IMAD.IADD R200, R200, 0x1, -R6 ;  /* 0x00000001c8c8c824 */ /* 0x000fe200078e0a06 */
[----:B------:R-:W-:Y:S01]  /*7ea0*/  ISETP.GT.U32.AND P4, PT, R6, R206, PT ;  /* 0x000000ce0600720c */ /* 0x000fe20003f84070 */
[----:B------:R-:W-:Y:S01]  /*7eb0*/  @!P5 IMAD.MOV R194, RZ, RZ, -R194 ;  /* 0x000000ffffc2d224 */ /* 0x000fe200078e0ac2 */
[----:B------:R-:W-:Y:S01]  /*7ec0*/  ISETP.GE.AND P5, PT, R16, RZ, PT ;  /* 0x000000ff1000720c */ /* 0x000fe20003fa6270 */
[----:B------:R-:W-:Y:S01]  /*7ed0*/  IMAD.HI.U32 R10, R7, R208, RZ ;  /* 0x000000d0070a7227 */ /* 0x000fe200078e00ff */
[----:B------:R-:W-:-:S02]  /*7ee0*/  LOP3.LUT R14, R8, 0x64, RZ, 0xfc, !PT ;  /* 0x00000064080e7812 */ /* 0x000fc400078efcff */
[----:B------:R-:W-:Y:S01]  /*7ef0*/  LOP3.LUT R16, R8, 0x46, RZ, 0xfc, !PT ;  /* 0x0000004608107812 */ /* 0x000fe200078efcff */
[----:B------:R-:W-:Y:S01]  /*7f00*/  IMAD.MOV R11, RZ, RZ, -R10 ;  /* 0x000000ffff0b7224 */ /* 0x000fe200078e0a0a */
[----:B------:R-:W-:Y:S01]  /*7f10*/  IABS R214, R14 ;  /* 0x0000000e00d67213 */ /* 0x000fe20000000000 */
[----:B------:R-:W-:Y:S01]  /*7f20*/  @!P1 IMAD.MOV R198, RZ, RZ, -R198 ;  /* 0x000000ffffc69224 */ /* 0x000fe200078e0ac6 */
[----:B------:R-:W-:Y:S01]  /*7f30*/  ISETP.GE.AND P1, PT, R12, RZ, PT ;  /* 0x000000ff0c00720c */ /* 0x000fe20003f26270 */
[--C-:B------:R-:W-:Y:S01]  /*7f40*/  @!P6 IMAD.IADD R202, R202, 0x1, -R6.reuse ;  /* 0x00000001cacae824 */ /* 0x100fe200078e0a06 */
[----:B------:R-:W-:Y:S01]  /*7f50*/  LOP3.LUT R12, R8, 0x6a, RZ, 0xfc, !PT ;  /* 0x0000006a080c7812 */ /* 0x000fe200078efcff */
[----:B------:R-:W-:Y:S01]  /*7f60*/  @!P2 IMAD.IADD R204, R204, 0x1, -R6 ;  /* 0x00000001cccca824 */ /* 0x000fe200078e0a06 */
[----:B------:R-:W-:Y:S01]  /*7f70*/  ISETP.GE.AND P6, PT, R13, RZ, PT ;  /* 0x000000ff0d00720c */ /* 0x000fe20003fc6270 */
[----:B------:R-:W-:Y:S01]  /*7f80*/  IMAD R208, R6, R11, R208 ;  /* 0x0000000b06d07224 */ /* 0x000fe200078e02d0 */
[----:B------:R-:W-:Y:S01]  /*7f90*/  IABS R210, R12 ;  /* 0x0000000c00d27213 */ /* 0x000fe20000000000 */
[----:B------:R-:W-:Y:S01]  /*7fa0*/  @!P4 IMAD.IADD R206, R206, 0x1, -R6 ;  /* 0x00000001cecec824 */ /* 0x000fe200078e0a06 */
[C---:B------:R-:W-:Y:S01]  /*7fb0*/  ISETP.GT.U32.AND P2, PT, R6.reuse, R204, PT ;  /* 0x000000cc0600720c */ /* 0x040fe20003f44070 */
[----:B------:R-:W-:Y:S01]  /*7fc0*/  @!P5 IMAD.MOV R202, RZ, RZ, -R202 ;  /* 0x000000ffffcad224 */ /* 0x000fe200078e0aca */
[C---:B------:R-:W-:Y:S01]  /*7fd0*/  ISETP.GT.U32.AND P5, PT, R6.reuse, R208, PT ;  /* 0x000000d00600720c */ /* 0x040fe20003fa4070 */
[----:B------:R-:W-:Y:S01]  /*7fe0*/  IMAD.HI.U32 R10, R7, R210, RZ ;  /* 0x000000d2070a7227 */ /* 0x000fe200078e00ff */
[----:B------:R-:W-:-:S02]  /*7ff0*/  ISETP.GT.U32.AND P4, PT, R6, R206, PT ;  /* 0x000000ce0600720c */ /* 0x000fc40003f84070 */
[----:B------:R-:W-:Y:S01]  /*8000*/  LOP3.LUT R11, R8, 0x68, RZ, 0xfc, !PT ;  /* 0x00000068080b7812 */ /* 0x000fe200078efcff */
[----:B------:R-:W-:Y:S01]  /*8010*/  IMAD.MOV R13, RZ, RZ, -R10 ;  /* 0x000000ffff0d7224 */ /* 0x000fe200078e0a0a */
[----:B------:R-:W-:Y:S01]  /*8020*/  IABS R246, R16 ;  /* 0x0000001000f67213 */ /* 0x000fe20000000000 */
[----:B------:R-:W-:Y:S01]  /*8030*/  @!P0 IMAD.MOV R200, RZ, RZ, -R200 ;  /* 0x000000ffffc88224 */ /* 0x000fe200078e0ac8 */
[----:B------:R-:W-:Y:S01]  /*8040*/  ISETP.GE.AND P0, PT, R12, RZ, PT ;  /* 0x000000ff0c00720c */ /* 0x000fe20003f06270 */
[----:B------:R-:W-:Y:S01]  /*8050*/  IMAD R210, R6, R13, R210 ;  /* 0x0000000d06d27224 */ /* 0x000fe200078e02d2 */
[----:B------:R-:W-:Y:S01]  /*8060*/  LOP3.LUT R12, R8, 0x66, RZ, 0xfc, !PT ;  /* 0x00000066080c7812 */ /* 0x000fe200078efcff */
[--C-:B------:R-:W-:Y:S01]  /*8070*/  @!P2 IMAD.IADD R204, R204, 0x1, -R6.reuse ;  /* 0x00000001cccca824 */ /* 0x100fe200078e0a06 */
[----:B------:R-:W-:Y:S01]  /*8080*/  IABS R212, R11 ;  /* 0x0000000b00d47213 */ /* 0x000fe20000000000 */
[--C-:B------:R-:W-:Y:S01]  /*8090*/  @!P5 IMAD.IADD R208, R208, 0x1, -R6.reuse ;  /* 0x00000001d0d0d824 */ /* 0x100fe200078e0a06 */
[----:B------:R-:W-:Y:S01]  /*80a0*/  IABS R216, R12 ;  /* 0x0000000c00d87213 */ /* 0x000fe20000000000 */
[----:B------:R-:W-:Y:S01]  /*80b0*/  @!P4 IMAD.IADD R206, R206, 0x1, -R6 ;  /* 0x00000001cecec824 */ /* 0x000fe200078e0a06 */
[C---:B------:R-:W-:Y:S01]  /*80c0*/  ISETP.GT.U32.AND P4, PT, R6.reuse, R210, PT ;  /* 0x000000d20600720c */ /* 0x040fe20003f84070 */
[----:B------:R-:W-:Y:S01]  /*80d0*/  @!P1 IMAD.MOV R204, RZ, RZ, -R204 ;  /* 0x000000ffffcc9224 */ /* 0x000fe200078e0acc */
[----:B------:R-:W-:Y:S01]  /*80e0*/  ISETP.GT.U32.AND P1, PT, R6, R208, PT ;  /* 0x000000d00600720c */ /* 0x000fe20003f24070 */
[----:B------:R-:W-:Y:S01]  /*80f0*/  IMAD.HI.U32 R10, R7, R212, RZ ;  /* 0x000000d4070a7227 */ /* 0x000fe200078e00ff */
[----:B------:R-:W-:-:S02]  /*8100*/  ISETP.GE.AND P2, PT, R11, RZ, PT ;  /* 0x000000ff0b00720c */ /* 0x000fc40003f46270 */
[----:B------:R-:W-:Y:S01]  /*8110*/  ISETP.GE.AND P5, PT, R12, RZ, PT ;  /* 0x000000ff0c00720c */ /* 0x000fe20003fa6270 */
[----:B------:R-:W-:-:S04]  /*8120*/  IMAD.HI.U32 R11, R7, R216, RZ ;  /* 0x000000d8070b7227 */ /* 0x000fc800078e00ff */
[----:B------:R-:W-:Y:S02]  /*8130*/  IMAD.MOV R13, RZ, RZ, -R10 ;  /* 0x000000ffff0d7224 */ /* 0x000fe400078e0a0a */
[----:B------:R-:W-:Y:S02]  /*8140*/  IMAD.MOV R11, RZ, RZ, -R11 ;  /* 0x000000ffff0b7224 */ /* 0x000fe400078e0a0b */
[----:B------:R-:W-:Y:S02]  /*8150*/  IMAD R212, R6, R13, R212 ;  /* 0x0000000d06d47224 */ /* 0x000fe400078e02d4 */
[--C-:B------:R-:W-:Y:S02]  /*8160*/  @!P4 IMAD.IADD R210, R210, 0x1, -R6.reuse ;  /* 0x00000001d2d2c824 */ /* 0x100fe400078e0a06 */
[----:B------:R-:W-:Y:S01]  /*8170*/  @!P1 IMAD.IADD R208, R208, 0x1, -R6 ;  /* 0x00000001d0d09824 */ /* 0x000fe200078e0a06 */
[C---:B------:R-:W-:Y:S01]  /*8180*/  ISETP.GT.U32.AND P1, PT, R6.reuse, R212, PT ;  /* 0x000000d40600720c */ /* 0x040fe20003f24070 */
[C---:B------:R-:W-:Y:S01]  /*8190*/  IMAD R216, R6.reuse, R11, R216 ;  /* 0x0000000b06d87224 */ /* 0x040fe200078e02d8 */
[----:B------:R-:W-:Y:S01]  /*81a0*/  ISETP.GT.U32.AND P4, PT, R6, R210, PT ;  /* 0x000000d20600720c */ /* 0x000fe20003f84070 */
[----:B------:R-:W-:-:S02]  /*81b0*/  @!P6 IMAD.MOV R208, RZ, RZ, -R208 ;  /* 0x000000ffffd0e224 */ /* 0x000fc400078e0ad0 */
[----:B------:R-:W-:Y:S01]  /*81c0*/  IMAD.HI.U32 R12, R7, R214, RZ ;  /* 0x000000d6070c7227 */ /* 0x000fe200078e00ff */
[----:B------:R-:W-:-:S03]  /*81d0*/  ISETP.GT.U32.AND P6, PT, R6, R216, PT ;  /* 0x000000d80600720c */ /* 0x000fc60003fc4070 */
[----:B------:R-:W-:Y:S01]  /*81e0*/  IMAD.MOV R13, RZ, RZ, -R12 ;  /* 0x000000ffff0d7224 */ /* 0x000fe200078e0a0c */
[----:B------:R-:W-:Y:S01]  /*81f0*/  LOP3.LUT R12, R8, 0x62, RZ, 0xfc, !PT ;  /* 0x00000062080c7812 */ /* 0x000fe200078efcff */
[----:B------:R-:W-:Y:S01]  /*8200*/  @!P3 IMAD.MOV R206, RZ, RZ, -R206 ;  /* 0x000000ffffceb224 */ /* 0x000fe200078e0ace */
[----:B------:R-:W-:Y:S01]  /*8210*/  ISETP.GE.AND P3, PT, R14, RZ, PT ;  /* 0x000000ff0e00720c */ /* 0x000fe20003f66270 */
[----:B------:R-:W-:Y:S01]  /*8220*/  VIADD R10, R9, 0x5e ;  /* 0x0000005e090a7836 */ /* 0x000fe20000000000 */
[----:B------:R-:W-:Y:S01]  /*8230*/  IABS R218, R12 ;  /* 0x0000000c00da7213 */ /* 0x000fe20000000000 */
[--C-:B------:R-:W-:Y:S01]  /*8240*/  @!P1 IMAD.IADD R212, R212, 0x1, -R6.reuse ;  /* 0x00000001d4d49824 */ /* 0x100fe200078e0a06 */
[----:B------:R-:W-:Y:S01]  /*8250*/  LOP3.LUT R14, R8, 0x60, RZ, 0xfc, !PT ;  /* 0x00000060080e7812 */ /* 0x000fe200078efcff */
[----:B------:R-:W-:Y:S01]  /*8260*/  @!P4 IMAD.IADD R210, R210, 0x1, -R6 ;  /* 0x00000001d2d2c824 */ /* 0x000fe200078e0a06 */
[----:B------:R-:W-:Y:S01]  /*8270*/  ISETP.GE.AND P4, PT, R10, RZ, PT ;  /* 0x000000ff0a00720c */ /* 0x000fe20003f86270 */
[----:B------:R-:W-:Y:S01]  /*8280*/  IMAD R214, R6, R13, R214 ;  /* 0x0000000d06d67224 */ /* 0x000fe200078e02d6 */
[----:B------:R-:W-:Y:S01]  /*8290*/  IABS R222, R10 ;  /* 0x0000000a00de7213 */ /* 0x000fe20000000000 */
[----:B------:R-:W-:Y:S01]  /*82a0*/  @!P6 IMAD.IADD R216, R216, 0x1, -R6 ;  /* 0x00000001d8d8e824 */ /* 0x000fe200078e0a06 */
[----:B------:R-:W-:Y:S01]  /*82b0*/  IABS R220, R14 ;  /* 0x0000000e00dc7213 */ /* 0x000fe20000000000 */
[----:B------:R-:W-:Y:S01]  /*82c0*/  IMAD.HI.U32 R10, R7, R218, RZ ;  /* 0x000000da070a7227 */ /* 0x000fe200078e00ff */
[----:B------:R-:W-:-:S02]  /*82d0*/  ISETP.GT.U32.AND P6, PT, R6, R212, PT ;  /* 0x000000d40600720c */ /* 0x000fc40003fc4070 */
[----:B------:R-:W-:Y:S01]  /*82e0*/  ISETP.GT.U32.AND P1, PT, R6, R214, PT ;  /* 0x000000d60600720c */ /* 0x000fe20003f24070 */
[----:B------:R-:W-:Y:S02]  /*82f0*/  IMAD.MOV R11, RZ, RZ, -R10 ;  /* 0x000000ffff0b7224 */ /* 0x000fe400078e0a0a */
[----:B------:R-:W-:-:S04]  /*8300*/  IMAD.HI.U32 R10, R7, R220, RZ ;  /* 0x000000dc070a7227 */ /* 0x000fc800078e00ff */
[----:B------:R-:W-:Y:S02]  /*8310*/  IMAD.MOV R13, RZ, RZ, -R10 ;  /* 0x000000ffff0d7224 */ /* 0x000fe400078e0a0a */
[----:B------:R-:W-:Y:S02]  /*8320*/  IMAD R218, R6, R11, R218 ;  /* 0x0000000b06da7224 */ /* 0x000fe400078e02da */
[----:B------:R-:W-:Y:S02]  /*8330*/  @!P6 IMAD.IADD R212, R212, 0x1, -R6 ;  /* 0x00000001d4d4e824 */ /* 0x000fe400078e0a06 */
[----:B------:R-:W-:Y:S01]  /*8340*/  IMAD R220, R6, R13, R220 ;  /* 0x0000000d06dc7224 */ /* 0x000fe200078e02dc */
[----:B------:R-:W-:Y:S01]  /*8350*/  LOP3.LUT R13, R8, 0x5a, RZ, 0xfc, !PT ;  /* 0x0000005a080d7812 */ /* 0x000fe200078efcff */
[----:B------:R-:W-:Y:S01]  /*8360*/  @!P1 IMAD.IADD R214, R214, 0x1, -R6 ;  /* 0x00000001d6d69824 */ /* 0x000fe200078e0a06 */
[C---:B------:R-:W-:Y:S01]  /*8370*/  ISETP.GT.U32.AND P1, PT, R6.reuse, R216, PT ;  /* 0x000000d80600720c */ /* 0x040fe20003f24070 */
[----:B------:R-:W-:Y:S01]  /*8380*/  @!P2 IMAD.MOV R212, RZ, RZ, -R212 ;  /* 0x000000ffffd4a224 */ /* 0x000fe200078e0ad4 */
[C---:B------:R-:W-:Y:S01]  /*8390*/  ISETP.GT.U32.AND P2, PT, R6.reuse, R220, PT ;  /* 0x000000dc0600720c */ /* 0x040fe20003f44070 */
[----:B------:R-:W-:Y:S01]  /*83a0*/  IMAD.HI.U32 R11, R7, R222, RZ ;  /* 0x000000de070b7227 */ /* 0x000fe200078e00ff */
[----:B------:R-:W-:-:S02]  /*83b0*/  ISETP.GT.U32.AND P6, PT, R6, R218, PT ;  /* 0x000000da0600720c */ /* 0x000fc40003fc4070 */
[----:B------:R-:W-:Y:S01]  /*83c0*/  IABS R226, R13 ;  /* 0x0000000d00e27213 */ /* 0x000fe20000000000 */
[----:B------:R-:W-:Y:S01]  /*83d0*/  @!P0 IMAD.MOV R210, RZ, RZ, -R210 ;  /* 0x000000ffffd28224 */ /* 0x000fe200078e0ad2 */
[----:B------:R-:W-:Y:S01]  /*83e0*/  ISETP.GT.U32.AND P0, PT, R6, R214, PT ;  /* 0x000000d60600720c */ /* 0x000fe20003f04070 */
[----:B------:R-:W-:Y:S02]  /*83f0*/  IMAD.MOV R11, RZ, RZ, -R11 ;  /* 0x000000ffff0b7224 */ /* 0x000fe400078e0a0b */
[----:B------:R-:W-:-:S04]  /*8400*/  IMAD.HI.U32 R10, R7, R224, RZ ;  /* 0x000000e0070a7227 */ /* 0x000fc800078e00ff */
[--C-:B------:R-:W-:Y:S02]  /*8410*/  @!P1 IMAD.IADD R216, R216, 0x1, -R6.reuse ;  /* 0x00000001d8d89824 */ /* 0x100fe400078e0a06 */
[----:B------:R-:W-:Y:S02]  /*8420*/  @!P2 IMAD.IADD R220, R220, 0x1, -R6 ;  /* 0x00000001dcdca824 */ /* 0x000fe400078e0a06 */
[C---:B------:R-:W-:Y:S02]  /*8430*/  IMAD R222, R6.reuse, R11, R222 ;  /* 0x0000000b06de7224 */ /* 0x040fe400078e02de */
[----:B------:R-:W-:Y:S01]  /*8440*/  @!P5 IMAD.MOV R216, RZ, RZ, -R216 ;  /* 0x000000ffffd8d224 */ /* 0x000fe200078e0ad8 */
[C---:B------:R-:W-:Y:S01]  /*8450*/  ISETP.GT.U32.AND P5, PT, R6.reuse, R220, PT ;  /* 0x000000dc0600720c */ /* 0x040fe20003fa4070 */
[----:B------:R-:W-:Y:S01]  /*8460*/  IMAD.MOV R11, RZ, RZ, -R10 ;  /* 0x000000ffff0b7224 */ /* 0x000fe200078e0a0a */
[----:B------:R-:W-:Y:S01]  /*8470*/  ISETP.GT.U32.AND P1, PT, R6, R222, PT ;  /* 0x000000de0600720c */ /* 0x000fe20003f24070 */
[----:B------:R-:W-:-:S04]  /*8480*/  IMAD.HI.U32 R10, R7, R226, RZ ;  /* 0x000000e2070a7227 */ /* 0x000fc800078e00ff */
[----:B------:R-:W-:Y:S02]  /*8490*/  IMAD R224, R6, R11, R224 ;  /* 0x0000000b06e07224 */ /* 0x000fe400078e02e0 */
[----:B------:R-:W-:Y:S02]  /*84a0*/  IMAD.MOV R11, RZ, RZ, -R10 ;  /* 0x000000ffff0b7224 */ /* 0x000fe400078e0a0a */
[--C-:B------:R-:W-:Y:S01]  /*84b0*/  @!P0 IMAD.IADD R214, R214, 0x1, -R6.reuse ;  /* 0x00000001d6d68824 */ /* 0x100fe200078e0a06 */
[----:B------:R-:W-:Y:S01]  /*84c0*/  ISETP.GE.AND P0, PT, R12, RZ, PT ;  /* 0x000000ff0c00720c */ /* 0x000fe20003f06270 */
[----:B------:R-:W-:Y:S01]  /*84d0*/  @!P6 IMAD.IADD R218, R218, 0x1, -R6 ;  /* 0x00000001dadae824 */ /* 0x000fe200078e0a06 */
[----:B------:R-:W-:Y:S01]  /*84e0*/  LOP3.LUT R12, R8, 0x58, RZ, 0xfc, !PT ;  /* 0x00000058080c7812 */ /* 0x000fe200078efcff */
[----:B------:R-:W-:Y:S01]  /*84f0*/  IMAD R226, R6, R11, R226 ;  /* 0x0000000b06e27224 */ /* 0x000fe200078e02e2 */
[----:B------:R-:W-:Y:S01]  /*8500*/  ISETP.GE.AND P6, PT, R14, RZ, PT ;  /* 0x000000ff0e00720c */ /* 0x000fe20003fc6270 */
[----:B------:R-:W-:Y:S01]  /*8510*/  @!P3 IMAD.MOV R214, RZ, RZ, -R214 ;  /* 0x000000ffffd6b224 */ /* 0x000fe200078e0ad6 */
[----:B------:R-:W-:Y:S01]  /*8520*/  IABS R228, R12 ;  /* 0x0000000c00e47213 */ /* 0x000fe20000000000 */
[--C-:B------:R-:W-:Y:S01]  /*8530*/  @!P5 IMAD.IADD R220, R220, 0x1, -R6.reuse ;  /* 0x00000001dcdcd824 */ /* 0x100fe200078e0a06 */
[----:B------:R-:W-:Y:S01]  /*8540*/  ISETP.GT.U32.AND P2, PT, R6, R218, PT ;  /* 0x000000da0600720c */ /* 0x000fe20003f44070 */
[----:B------:R-:W-:Y:S01]  /*8550*/  @!P1 IMAD.IADD R222, R222, 0x1, -R6 ;  /* 0x00000001dede9824 */ /* 0x000fe200078e0a06 */
[C---:B------:R-:W-:Y:S01]  /*8560*/  ISETP.GT.U32.AND P3, PT, R6.reuse, R224, PT ;  /* 0x000000e00600720c */ /* 0x040fe20003f64070 */
[----:B------:R-:W-:Y:S01]  /*8570*/  IMAD.HI.U32 R10, R7, R228, RZ ;  /* 0x000000e4070a7227 */ /* 0x000fe200078e00ff */
[----:B------:R-:W-:-:S02]  /*8580*/  ISETP.GT.U32.AND P5, PT, R6, R226, PT ;  /* 0x000000e20600720c */ /* 0x000fc40003fa4070 */
[----:B------:R-:W-:Y:S01]  /*8590*/  LOP3.LUT R14, R8, 0x56, RZ, 0xfc, !PT ;  /* 0x00000056080e7812 */ /* 0x000fe200078efcff */
[----:B------:R-:W-:Y:S01]  /*85a0*/  IMAD.MOV R11, RZ, RZ, -R10 ;  /* 0x000000ffff0b7224 */ /* 0x000fe200078e0a0a */
[C---:B------:R-:W-:Y:S01]  /*85b0*/  ISETP.GT.U32.AND P1, PT, R6.reuse, R222, PT ;  /* 0x000000de0600720c */ /* 0x040fe20003f24070 */
[----:B------:R-:W-:Y:S01]  /*85c0*/  @!P6 IMAD.MOV R220, RZ, RZ, -R220 ;  /* 0x000000ffffdce224 */ /* 0x000fe200078e0adc */
[----:B------:R-:W-:Y:S01]  /*85d0*/  IABS R230, R14 ;  /* 0x0000000e00e67213 */ /* 0x000fe20000000000 */
[----:B------:R-:W-:Y:S02]  /*85e0*/  IMAD R228, R6, R11, R228 ;  /* 0x0000000b06e47224 */ /* 0x000fe400078e02e4 */
[--C-:B------:R-:W-:Y:S01]  /*85f0*/  @!P2 IMAD.IADD R218, R218, 0x1, -R6.reuse ;  /* 0x00000001dadaa824 */ /* 0x100fe200078e0a06 */
[----:B------:R-:W-:Y:S01]  /*8600*/  ISETP.GE.AND P2, PT, R15, RZ, PT ;  /* 0x000000ff0f00720c */ /* 0x000fe20003f46270 */
[--C-:B------:R-:W-:Y:S01]  /*8610*/  @!P3 IMAD.IADD R224, R224, 0x1, -R6.reuse ;  /* 0x00000001e0e0b824 */ /* 0x100fe200078e0a06 */
[----:B------:R-:W-:Y:S01]  /*8620*/  ISETP.GT.U32.AND P6, PT, R6, R228, PT ;  /* 0x000000e40600720c */ /* 0x000fe20003fc4070 */
[----:B------:R-:W-:Y:S01]  /*8630*/  @!P5 IMAD.IADD R226, R226, 0x1, -R6 ;  /* 0x00000001e2e2d824 */ /* 0x000fe200078e0a06 */
[----:B------:R-:W-:Y:S01]  /*8640*/  ISETP.GE.AND P3, PT, R12, RZ, PT ;  /* 0x000000ff0c00720c */ /* 0x000fe20003f66270 */
[----:B------:R-:W-:Y:S01]  /*8650*/  @!P0 IMAD.MOV R218, RZ, RZ, -R218 ;  /* 0x000000ffffda8224 */ /* 0x000fe200078e0ada */
[C---:B------:R-:W-:Y:S01]  /*8660*/  ISETP.GT.U32.AND P0, PT, R6.reuse, R224, PT ;  /* 0x000000e00600720c */ /* 0x040fe20003f04070 */
[----:B------:R-:W-:Y:S01]  /*8670*/  IMAD.HI.U32 R10, R7, R230, RZ ;  /* 0x000000e6070a7227 */ /* 0x000fe200078e00ff */
[----:B------:R-:W-:-:S02]  /*8680*/  ISETP.GT.U32.AND P5, PT, R6, R226, PT ;  /* 0x000000e20600720c */ /* 0x000fc40003fa4070 */
[C---:B------:R-:W-:Y:S01]  /*8690*/  LOP3.LUT R12, R8.reuse, 0x54, RZ, 0xfc, !PT ;  /* 0x00000054080c7812 */ /* 0x040fe200078efcff */
[----:B------:R-:W-:Y:S01]  /*86a0*/  IMAD.MOV R11, RZ, RZ, -R10 ;  /* 0x000000ffff0b7224 */ /* 0x000fe200078e0a0a */
[----:B------:R-:W-:Y:S01]  /*86b0*/  LOP3.LUT R15, R8, 0x48, RZ, 0xfc, !PT ;  /* 0x00000048080f7812 */ /* 0x000fe200078efcff */
[----:B------:R-:W-:Y:S01]  /*86c0*/  @!P1 IMAD.IADD R222, R222, 0x1, -R6 ;  /* 0x00000001dede9824 */ /* 0x000fe200078e0a06 */
[----:B------:R-:W-:Y:S01]  /*86d0*/  IABS R232, R12 ;  /* 0x0000000c00e87213 */ /* 0x000fe20000000000 */
[----:B------:R-:W-:Y:S01]  /*86e0*/  IMAD R230, R6, R11, R230 ;  /* 0x0000000b06e67224 */ /* 0x000fe200078e02e6 */
[----:B------:R-:W-:Y:S01]  /*86f0*/  LOP3.LUT R11, R8, 0x52, RZ, 0xfc, !PT ;  /* 0x00000052080b7812 */ /* 0x000fe200078efcff */
[--C-:B------:R-:W-:Y:S01]  /*8700*/  @!P6 IMAD.IADD R228, R228, 0x1, -R6.reuse ;  /* 0x00000001e4e4e824 */ /* 0x100fe200078e0a06 */
[----:B------:R-:W-:Y:S01]  /*8710*/  ISETP.GE.AND P1, PT, R13, RZ, PT ;  /* 0x000000ff0d00720c */ /* 0x000fe20003f26270 */
[--C-:B------:R-:W-:Y:S01]  /*8720*/  @!P0 IMAD.IADD R224, R224, 0x1, -R6.reuse ;  /* 0x00000001e0e08824 */ /* 0x100fe200078e0a06 */
[----:B------:R-:W-:Y:S01]  /*8730*/  ISETP.GE.AND P6, PT, R11, RZ, PT ;  /* 0x000000ff0b00720c */ /* 0x000fe20003fc6270 */
[----:B------:R-:W-:Y:S01]  /*8740*/  @!P5 IMAD.IADD R226, R226, 0x1, -R6 ;  /* 0x00000001e2e2d824 */ /* 0x000fe200078e0a06 */
[C---:B------:R-:W-:Y:S01]  /*8750*/  ISETP.GT.U32.AND P5, PT, R6.reuse, R230, PT ;  /* 0x000000e60600720c */ /* 0x040fe20003fa4070 */
[----:B------:R-:W-:Y:S01]  /*8760*/  @!P2 IMAD.MOV R224, RZ, RZ, -R224 ;  /* 0x000000ffffe0a224 */ /* 0x000fe200078e0ae0 */
[----:B------:R-:W-:Y:S01]  /*8770*/  ISETP.GT.U32.AND P2, PT, R6, R228, PT ;  /* 0x000000e40600720c */ /* 0x000fe20003f44070 */
[----:B------:R-:W-:Y:S01]  /*8780*/  IMAD.HI.U32 R10, R7, R232, RZ ;  /* 0x000000e8070a7227 */ /* 0x000fe200078e00ff */
[----:B------:R-:W-:-:S02]  /*8790*/  IABS R234, R11 ;  /* 0x0000000b00ea7213 */ /* 0x000fc40000000000 */
[----:B------:R-:W-:Y:S01]  /*87a0*/  ISETP.GE.AND P0, PT, R12, RZ, PT ;  /* 0x000000ff0c00720c */ /* 0x000fe20003f06270 */
[----:B------:R-:W-:Y:S01]  /*87b0*/  IMAD.MOV R11, RZ, RZ, -R10 ;  /* 0x000000ffff0b7224 */ /* 0x000fe200078e0a0a */
[----:B------:R-:W-:Y:S01]  /*87c0*/  LOP3.LUT R12, R8, 0x50, RZ, 0xfc, !PT ;  /* 0x00000050080c7812 */ /* 0x000fe200078efcff */
[----:B------:R-:W-:Y:S01]  /*87d0*/  IMAD.HI.U32 R10, R7, R234, RZ ;  /* 0x000000ea070a7227 */ /* 0x000fe200078e00ff */
[----:B------:R-:W-:Y:S02]  /*87e0*/  IABS R244, R15 ;  /* 0x0000000f00f47213 */ /* 0x000fe40000000000 */
[----:B------:R-:W-:Y:S01]  /*87f0*/  IABS R236, R12 ;  /* 0x0000000c00ec7213 */ /* 0x000fe20000000000 */
[----:B------:R-:W-:Y:S02]  /*8800*/  @!P5 IMAD.IADD R230, R230, 0x1, -R6 ;  /* 0x00000001e6e6d824 */ /* 0x000fe400078e0a06 */
[----:B------:R-:W-:Y:S02]  /*8810*/  IMAD R232, R6, R11, R232 ;  /* 0x0000000b06e87224 */ /* 0x000fe400078e02e8 */
[----:B------:R-:W-:Y:S01]  /*8820*/  @!P2 IMAD.IADD R228, R228, 0x1, -R6 ;  /* 0x00000001e4e4a824 */ /* 0x000fe200078e0a06 */
[----:B------:R-:W-:Y:S01]  /*8830*/  ISETP.GT.U32.AND P5, PT, R6, R230, PT ;  /* 0x000000e60600720c */ /* 0x000fe20003fa4070 */
[----:B------:R-:W-:-:S02]  /*8840*/  IMAD.MOV R13, RZ, RZ, -R10 ;  /* 0x000000ffff0d7224 */ /* 0x000fc400078e0a0a */
[----:B------:R-:W-:Y:S01]  /*8850*/  @!P3 IMAD.MOV R228, RZ, RZ, -R228 ;  /* 0x000000ffffe4b224 */ /* 0x000fe200078e0ae4 */
[C---:B------:R-:W-:Y:S01]  /*8860*/  ISETP.GT.U32.AND P3, PT, R6.reuse, R232, PT ;  /* 0x000000e80600720c */ /* 0x040fe20003f64070 */
[----:B------:R-:W-:Y:S02]  /*8870*/  IMAD R234, R6, R13, R234 ;  /* 0x0000000d06ea7224 */ /* 0x000fe400078e02ea */
[----:B------:R-:W-:Y:S01]  /*8880*/  @!P1 IMAD.MOV R226, RZ, RZ, -R226 ;  /* 0x000000ffffe29224 */ /* 0x000fe200078e0ae2 */
[----:B------:R-:W-:Y:S01]  /*8890*/  ISETP.GE.AND P1, PT, R12, RZ, PT ;  /* 0x000000ff0c00720c */ /* 0x000fe20003f26270 */
[----:B------:R-:W-:Y:S01]  /*88a0*/  @!P4 IMAD.MOV R222, RZ, RZ, -R222 ;  /* 0x000000ffffdec224 */ /* 0x000fe200078e0ade */
[----:B------:R-:W-:Y:S01]  /*88b0*/  ISETP.GE.AND P4, PT, R14, RZ, PT ;  /* 0x000000ff0e00720c */ /* 0x000fe20003f86270 */
[----:B------:R-:W-:Y:S01]  /*88c0*/  VIADD R12, R9, 0x4e ;  /* 0x0000004e090c7836 */ /* 0x000fe20000000000 */
[----:B------:R-:W-:Y:S01]  /*88d0*/  LOP3.LUT R14, R8, 0x4a, RZ, 0xfc, !PT ;  /* 0x0000004a080e7812 */ /* 0x000fe200078efcff */
[----:B------:R-:W-:Y:S01]  /*88e0*/  @!P5 IMAD.IADD R230, R230, 0x1, -R6 ;  /* 0x00000001e6e6d824 */ /* 0x000fe200078e0a06 */
[----:B------:R-:W-:Y:S01]  /*88f0*/  ISETP.GT.U32.AND P5, PT, R6, R234, PT ;  /* 0x000000ea0600720c */ /* 0x000fe20003fa4070 */
[----:B------:R-:W-:Y:S01]  /*8900*/  IMAD.HI.U32 R11, R7, R236, RZ ;  /* 0x000000ec070b7227 */ /* 0x000fe200078e00ff */
[----:B------:R-:W-:-:S02]  /*8910*/  IABS R238, R12 ;  /* 0x0000000c00ee7213 */ /* 0x000fc40000000000 */
[----:B------:R-:W-:Y:S01]  /*8920*/  ISETP.GE.AND P2, PT, R12, RZ, PT ;  /* 0x000000ff0c00720c */ /* 0x000fe20003f46270 */
[----:B------:R-:W-:Y:S01]  /*8930*/  @!P3 IMAD.IADD R232, R232, 0x1, -R6 ;  /* 0x00000001e8e8b824 */ /* 0x000fe200078e0a06 */
[----:B------:R-:W-:Y:S01]  /*8940*/  LOP3.LUT R12, R8, 0x4c, RZ, 0xfc, !PT ;  /* 0x0000004c080c7812 */ /* 0x000fe200078efcff */
[----:B------:R-:W-:Y:S01]  /*8950*/  IMAD.MOV R11, RZ, RZ, -R11 ;  /* 0x000000ffff0b7224 */ /* 0x000fe200078e0a0b */
[----:B------:R-:W-:Y:S01]  /*8960*/  IABS R242, R14 ;  /* 0x0000000e00f27213 */ /* 0x000fe20000000000 */
[----:B------:R-:W-:Y:S01]  /*8970*/  IMAD.HI.U32 R10, R7, R238, RZ ;  /* 0x000000ee070a7227 */ /* 0x000fe200078e00ff */
[C---:B------:R-:W-:Y:S02]  /*8980*/  ISETP.GT.U32.AND P3, PT, R6.reuse, R232, PT ;  /* 0x000000e80600720c */ /* 0x040fe40003f64070 */
[----:B------:R-:W-:Y:S01]  /*8990*/  IABS R240, R12 ;  /* 0x0000000c00f07213 */ /* 0x000fe20000000000 */
[----:B------:R-:W-:Y:S02]  /*89a0*/  IMAD R236, R6, R11, R236 ;  /* 0x0000000b06ec7224 */ /* 0x000fe400078e02ec */
[----:B------:R-:W-:-:S02]  /*89b0*/  IMAD.MOV R11, RZ, RZ, -R10 ;  /* 0x000000ffff0b7224 */ /* 0x000fc400078e0a0a */
[----:B------:R-:W-:Y:S01]  /*89c0*/  @!P4 IMAD.MOV R230, RZ, RZ, -R230 ;  /* 0x000000ffffe6c224 */ /* 0x000fe200078e0ae6 */
[----:B------:R-:W-:Y:S01]  /*89d0*/  ISETP.GT.U32.AND P4, PT, R6, R236, PT ;  /* 0x000000ec0600720c */ /* 0x000fe20003f84070 */
[----:B------:R-:W-:Y:S02]  /*89e0*/  @!P5 IMAD.IADD R234, R234, 0x1, -R6 ;  /* 0x00000001eaead824 */ /* 0x000fe400078e0a06 */
[C---:B------:R-:W-:Y:S02]  /*89f0*/  IMAD R238, R6.reuse, R11, R238 ;  /* 0x0000000b06ee7224 */ /* 0x040fe400078e02ee */
[----:B------:R-:W-:Y:S01]  /*8a00*/  IMAD.HI.U32 R10, R7, R240, RZ ;  /* 0x000000f0070a7227 */ /* 0x000fe200078e00ff */
[----:B------:R-:W-:-:S03]  /*8a10*/  ISETP.GT.U32.AND P5, PT, R6, R234, PT ;  /* 0x000000ea0600720c */ /* 0x000fc60003fa4070 */
[----:B------:R-:W-:Y:S01]  /*8a20*/  @!P3 IMAD.IADD R232, R232, 0x1, -R6 ;  /* 0x00000001e8e8b824 */ /* 0x000fe200078e0a06 */
[----:B------:R-:W-:Y:S01]  /*8a30*/  ISETP.GT.U32.AND P3, PT, R6, R238, PT ;  /* 0x000000ee0600720c */ /* 0x000fe20003f64070 */
[----:B------:R-:W-:Y:S02]  /*8a40*/  IMAD.MOV R11, RZ, RZ, -R10 ;  /* 0x000000ffff0b7224 */ /* 0x000fe400078e0a0a */
[----:B------:R-:W-:Y:S02]  /*8a50*/  @!P4 IMAD.IADD R236, R236, 0x1, -R6 ;  /* 0x00000001ececc824 */ /* 0x000fe400078e0a06 */
[C---:B------:R-:W-:Y:S02]  /*8a60*/  IMAD R240, R6.reuse, R11, R240 ;  /* 0x0000000b06f07224 */ /* 0x040fe400078e02f0 */
[----:B------:R-:W-:Y:S01]  /*8a70*/  IMAD.HI.U32 R10, R7, R242, RZ ;  /* 0x000000f2070a7227 */ /* 0x000fe200078e00ff */
[----:B------:R-:W-:-:S03]  /*8a80*/  ISETP.GT.U32.AND P4, PT, R6, R236, PT ;  /* 0x000000ec0600720c */ /* 0x000fc60003f84070 */
[--C-:B------:R-:W-:Y:S01]  /*8a90*/  @!P5 IMAD.IADD R234, R234, 0x1, -R6.reuse ;  /* 0x00000001eaead824 */ /* 0x100fe200078e0a06 */
[----:B------:R-:W-:Y:S01]  /*8aa0*/  ISETP.GT.U32.AND P5, PT, R6, R240, PT ;  /* 0x000000f00600720c */ /* 0x000fe20003fa4070 */
[----:B------:R-:W-:Y:S01]  /*8ab0*/  @!P3 IMAD.IADD R238, R238, 0x1, -R6 ;  /* 0x00000001eeeeb824 */ /* 0x000fe200078e0a06 */
[----:B------:R-:W-:Y:S01]  /*8ac0*/  ISETP.GE.AND P3, PT, R12, RZ, PT ;  /* 0x000000ff0c00720c */ /* 0x000fe20003f66270 */
[----:B------:R-:W-:Y:S01]  /*8ad0*/  IMAD.MOV R11, RZ, RZ, -R10 ;  /* 0x000000ffff0b7224 */ /* 0x000fe200078e0a0a */
[----:B------:R-:W-:Y:S01]  /*8ae0*/  LOP3.LUT R12, R8, 0x44, RZ, 0xfc, !PT ;  /* 0x00000044080c7812 */ /* 0x000fe200078efcff */
[----:B------:R-:W-:Y:S01]  /*8af0*/  @!P0 IMAD.MOV R232, RZ, RZ, -R232 ;  /* 0x000000ffffe88224 */ /* 0x000fe200078e0ae8 */
[C---:B------:R-:W-:Y:S01]  /*8b00*/  ISETP.GT.U32.AND P0, PT, R6.reuse, R238, PT ;  /* 0x000000ee0600720c */ /* 0x040fe20003f04070 */
[----:B------:R-:W-:Y:S01]  /*8b10*/  IMAD R242, R6, R11, R242 ;  /* 0x0000000b06f27224 */ /* 0x000fe200078e02f2 */
[----:B------:R-:W-:Y:S01]  /*8b20*/  IABS R248, R12 ;  /* 0x0000000c00f87213 */ /* 0x000fe20000000000 */
[----:B------:R-:W-:-:S04]  /*8b30*/  IMAD.HI.U32 R11, R7, R246, RZ ;  /* 0x000000f6070b7227 */ /* 0x000fc800078e00ff */
[--C-:B------:R-:W-:Y:S01]  /*8b40*/  @!P4 IMAD.IADD R236, R236, 0x1, -R6.reuse ;  /* 0x00000001ececc824 */ /* 0x100fe200078e0a06 */
[----:B------:R-:W-:Y:S01]  /*8b50*/  ISETP.GT.U32.AND P4, PT, R6, R242, PT ;  /* 0x000000f20600720c */ /* 0x000fe20003f84070 */
[----:B------:R-:W-:Y:S01]  /*8b60*/  @!P5 IMAD.IADD R240, R240, 0x1, -R6 ;  /* 0x00000001f0f0d824 */ /* 0x000fe200078e0a06 */
[----:B------:R-:W-:Y:S01]  /*8b70*/  ISETP.GE.AND P5, PT, R14, RZ, PT ;  /* 0x000000ff0e00720c */ /* 0x000fe20003fa6270 */
[----:B------:R-:W-:Y:S01]  /*8b80*/  IMAD.MOV R11, RZ, RZ, -R11 ;  /* 0x000000ffff0b7224 */ /* 0x000fe200078e0a0b */
[----:B------:R-:W-:Y:S01]  /*8b90*/  LOP3.LUT R14, R8, 0x3c, RZ, 0xfc, !PT ;  /* 0x0000003c080e7812 */ /* 0x000fe200078efcff */
[----:B------:R-:W-:Y:S01]  /*8ba0*/  @!P6 IMAD.MOV R234, RZ, RZ, -R234 ;  /* 0x000000ffffeae224 */ /* 0x000fe200078e0aea */
[----:B------:R-:W-:Y:S01]  /*8bb0*/  ISETP.GT.U32.AND P6, PT, R6, R240, PT ;  /* 0x000000f00600720c */ /* 0x000fe20003fc4070 */
[----:B------:R-:W-:-:S04]  /*8bc0*/  IMAD.HI.U32 R10, R7, R244, RZ ;  /* 0x000000f4070a7227 */ /* 0x000fc800078e00ff */
[----:B------:R-:W-:Y:S02]  /*8bd0*/  IMAD R246, R6, R11, R246 ;  /* 0x0000000b06f67224 */ /* 0x000fe400078e02f6 */
[----:B------:R-:W-:Y:S02]  /*8be0*/  @!P0 IMAD.IADD R238, R238, 0x1, -R6 ;  /* 0x00000001eeee8824 */ /* 0x000fe400078e0a06 */
[----:B------:R-:W-:Y:S02]  /*8bf0*/  IMAD.MOV R13, RZ, RZ, -R10 ;  /* 0x000000ffff0d7224 */ /* 0x000fe400078e0a0a */
[----:B------:R-:W-:-:S04]  /*8c00*/  IMAD.HI.U32 R10, R7, R248, RZ ;  /* 0x000000f8070a7227 */ /* 0x000fc800078e00ff */
[----:B------:R-:W-:Y:S01]  /*8c10*/  @!P2 IMAD.MOV R238, RZ, RZ, -R238 ;  /* 0x000000ffffeea224 */ /* 0x000fe200078e0aee */
[----:B------:R-:W-:Y:S01]  /*8c20*/  ISETP.GT.U32.AND P2, PT, R6, R246, PT ;  /* 0x000000f60600720c */ /* 0x000fe20003f44070 */
[----:B------:R-:W-:Y:S02]  /*8c30*/  @!P4 IMAD.IADD R242, R242, 0x1, -R6 ;  /* 0x00000001f2f2c824 */ /* 0x000fe400078e0a06 */
[----:B------:R-:W-:Y:S02]  /*8c40*/  IMAD.MOV R11, RZ, RZ, -R10 ;  /* 0x000000ffff0b7224 */ /* 0x000fe400078e0a0a */
[----:B------:R-:W-:Y:S01]  /*8c50*/  @!P6 IMAD.IADD R240, R240, 0x1, -R6 ;  /* 0x00000001f0f0e824 */ /* 0x000fe200078e0a06 */
[C---:B------:R-:W-:Y:S01]  /*8c60*/  ISETP.GT.U32.AND P4, PT, R6.reuse, R242, PT ;  /* 0x000000f20600720c */ /* 0x040fe20003f84070 */
[----:B------:R-:W-:Y:S01]  /*8c70*/  IMAD R248, R6, R11, R248 ;  /* 0x0000000b06f87224 */ /* 0x000fe200078e02f8 */
[----:B------:R-:W-:Y:S01]  /*8c80*/  ISETP.GE.AND P6, PT, R16, RZ, PT ;  /* 0x000000ff1000720c */ /* 0x000fe20003fc6270 */
[----:B------:R-:W-:Y:S01]  /*8c90*/  IMAD R244, R6, R13, R244 ;  /* 0x0000000d06f47224 */ /* 0x000fe200078e02f4 */
[----:B------:R-:W-:Y:S01]  /*8ca0*/  LOP3.LUT R13, R8, 0x42, RZ, 0xfc, !PT ;  /* 0x00000042080d7812 */ /* 0x000fe200078efcff */
[----:B------:R-:W-:Y:S01]  /*8cb0*/  @!P3 IMAD.MOV R240, RZ, RZ, -R240 ;  /* 0x000000fffff0b224 */ /* 0x000fe200078e0af0 */
[----:B------:R-:W-:Y:S01]  /*8cc0*/  ISETP.GT.U32.AND P3, PT, R6, R248, PT ;  /* 0x000000f80600720c */ /* 0x000fe20003f64070 */
[----:B------:R-:W-:Y:S01]  /*8cd0*/  @!P2 IMAD.IADD R246, R246, 0x1, -R6 ;  /* 0x00000001f6f6a824 */ /* 0x000fe200078e0a06 */
[----:B------:R-:W-:Y:S01]  /*8ce0*/  IABS R250, R13 ;  /* 0x0000000d00fa7213 */ /* 0x000fe20000000000 */
[----:B------:R-:W-:Y:S01]  /*8cf0*/  @!P1 IMAD.MOV R236, RZ, RZ, -R236 ;  /* 0x000000ffffec9224 */ /* 0x000fe200078e0aec */
[----:B------:R-:W-:-:S02]  /*8d00*/  ISETP.GT.U32.AND P0, PT, R6, R244, PT ;  /* 0x000000f40600720c */ /* 0x000fc40003f04070 */
[----:B------:R-:W-:Y:S01]  /*8d10*/  ISETP.GT.U32.AND P2, PT, R6, R246, PT ;  /* 0x000000f60600720c */ /* 0x000fe20003f44070 */
[----:B------:R-:W-:Y:S01]  /*8d20*/  @!P4 IMAD.IADD R242, R242, 0x1, -R6 ;  /* 0x00000001f2f2c824 */ /* 0x000fe200078e0a06 */
[----:B------:R-:W-:Y:S01]  /*8d30*/  ISETP.GE.AND P4, PT, R12, RZ, PT ;  /* 0x000000ff0c00720c */ /* 0x000fe20003f86270 */
[----:B------:R-:W-:Y:S01]  /*8d40*/  IMAD.HI.U32 R10, R7, R250, RZ ;  /* 0x000000fa070a7227 */ /* 0x000fe200078e00ff */
[----:B------:R-:W-:Y:S02]  /*8d50*/  LOP3.LUT R12, R8, 0x40, RZ, 0xfc, !PT ;  /* 0x00000040080c7812 */ /* 0x000fe400078efcff */
[----:B------:R-:W-:Y:S01]  /*8d60*/  ISETP.GE.AND P1, PT, R15, RZ, PT ;  /* 0x000000ff0f00720c */ /* 0x000fe20003f26270 */
[----:B------:R-:W-:Y:S01]  /*8d70*/  IMAD.MOV R11, RZ, RZ, -R10 ;  /* 0x000000ffff0b7224 */ /* 0x000fe200078e0a0a */
[----:B------:R-:W-:Y:S01]  /*8d80*/  IABS R252, R12 ;  /* 0x0000000c00fc7213 */ /* 0x000fe20000000000 */
[----:B------:R-:W-:Y:S01]  /*8d90*/  @!P3 IMAD.IADD R248, R248, 0x1, -R6 ;  /* 0x00000001f8f8b824 */ /* 0x000fe200078e0a06 */
[----:B------:R-:W-:Y:S01]  /*8da0*/  LOP3.LUT R15, R8, 0x3a, RZ, 0xfc, !PT ;  /* 0x0000003a080f7812 */ /* 0x000fe200078efcff */
[----:B------:R-:W-:Y:S01]  /*8db0*/  IMAD R250, R6, R11, R250 ;  /* 0x0000000b06fa7224 */ /* 0x000fe200078e02fa */
[----:B------:R-:W-:Y:S01]  /*8dc0*/  LOP3.LUT R16, R8, 0x36, RZ, 0xfc, !PT ;  /* 0x0000003608107812 */ /* 0x000fe200078efcff */
[----:B------:R-:W-:Y:S01]  /*8dd0*/  @!P0 IMAD.IADD R244, R244, 0x1, -R6 ;  /* 0x00000001f4f48824 */ /* 0x000fe200078e0a06 */
[----:B------:R-:W-:Y:S01]  /*8de0*/  ISETP.GT.U32.AND P3, PT, R6, R248, PT ;  /* 0x000000f80600720c */ /* 0x000fe20003f64070 */
[----:B------:R-:W-:Y:S01]  /*8df0*/  IMAD.HI.U32 R10, R7, R252, RZ ;  /* 0x000000fc070a7227 */ /* 0x000fe200078e00ff */
[----:B------:R-:W-:-:S02]  /*8e00*/  IABS R41, R15 ;  /* 0x0000000f00297213 */ /* 0x000fc40000000000 */
[----:B------:R-:W-:Y:S01]  /*8e10*/  ISETP.GT.U32.AND P0, PT, R6, R244, PT ;  /* 0x000000f40600720c */ /* 0x000fe20003f04070 */
[----:B------:R-:W-:Y:S01]  /*8e20*/  @!P2 IMAD.IADD R246, R246, 0x1, -R6 ;  /* 0x00000001f6f6a824 */ /* 0x000fe200078e0a06 */
[C---:B------:R-:W-:Y:S01]  /*8e30*/  ISETP.GT.U32.AND P2, PT, R6.reuse, R250, PT ;  /* 0x000000fa0600720c */ /* 0x040fe20003f44070 */
[----:B------:R-:W-:Y:S01]  /*8e40*/  @!P5 IMAD.MOV R242, RZ, RZ, -R242 ;  /* 0x000000fffff2d224 */ /* 0x000fe200078e0af2 */
[----:B------:R-:W-:Y:S01]  /*8e50*/  ISETP.GE.AND P5, PT, R13, RZ, PT ;  /* 0x000000ff0d00720c */ /* 0x000fe20003fa6270 */
[----:B------:R-:W-:Y:S01]  /*8e60*/  IMAD.MOV R13, RZ, RZ, -R10 ;  /* 0x000000ffff0d7224 */ /* 0x000fe200078e0a0a */
[----:B------:R-:W-:Y:S01]  /*8e70*/  IABS R39, R16 ;  /* 0x0000001000277213 */ /* 0x000fe20000000000 */
[----:B------:R-:W-:Y:S02]  /*8e80*/  VIADD R11, R9, 0x3e ;  /* 0x0000003e090b7836 */ /* 0x000fe40000000000 */
[----:B------:R-:W-:Y:S02]  /*8e90*/  IMAD R252, R6, R13, R252 ;  /* 0x0000000d06fc7224 */ /* 0x000fe400078e02fc */
[--C-:B------:R-:W-:Y:S01]  /*8ea0*/  @!P3 IMAD.IADD R248, R248, 0x1, -R6.reuse ;  /* 0x00000001f8f8b824 */ /* 0x100fe200078e0a06 */
[----:B------:R-:W-:Y:S01]  /*8eb0*/  IABS R43, R11 ;  /* 0x0000000b002b7213 */ /* 0x000fe20000000000 */
[--C-:B------:R-:W-:Y:S01]  /*8ec0*/  @!P0 IMAD.IADD R244, R244, 0x1, -R6.reuse ;  /* 0x00000001f4f48824 */ /* 0x100fe200078e0a06 */
[----:B------:R-:W-:Y:S01]  /*8ed0*/  ISETP.GT.U32.AND P3, PT, R6, R252, PT ;  /* 0x000000fc0600720c */ /* 0x000fe20003f64070 */
[----:B------:R-:W-:Y:S01]  /*8ee0*/  @!P2 IMAD.IADD R250, R250, 0x1, -R6 ;  /* 0x00000001fafaa824 */ /* 0x000fe200078e0a06 */
[----:B------:R-:W-:Y:S01]  /*8ef0*/  ISETP.GE.AND P0, PT, R12, RZ, PT ;  /* 0x000000ff0c00720c */ /* 0x000fe20003f06270 */
[----:B------:R-:W-:Y:S01]  /*8f00*/  IMAD.HI.U32 R10, R7, R43, RZ ;  /* 0x0000002b070a7227 */ /* 0x000fe200078e00ff */
[----:B------:R-:W-:-:S02]  /*8f10*/  IABS R12, R14 ;  /* 0x0000000e000c7213 */ /* 0x000fc40000000000 */
[----:B------:R-:W-:Y:S01]  /*8f20*/  ISETP.GT.U32.AND P2, PT, R6, R250, PT ;  /* 0x000000fa0600720c */ /* 0x000fe20003f44070 */
[----:B------:R-:W-:Y:S01]  /*8f30*/  @!P1 IMAD.MOV R244, RZ, RZ, -R244 ;  /* 0x000000fffff49224 */ /* 0x000fe200078e0af4 */
[----:B------:R-:W-:Y:S01]  /*8f40*/  ISETP.GE.AND P1, PT, R11, RZ, PT ;  /* 0x000000ff0b00720c */ /* 0x000fe20003f26270 */
[----:B------:R-:W-:Y:S02]  /*8f50*/  IMAD.MOV R11, RZ, RZ, -R10 ;  /* 0x000000ffff0b7224 */ /* 0x000fe400078e0a0a */
[----:B------:R-:W-:-:S04]  /*8f60*/  IMAD.HI.U32 R10, R7, R12, RZ ;  /* 0x0000000c070a7227 */ /* 0x000fc800078e00ff */
[----:B------:R-:W-:Y:S02]  /*8f70*/  @!P3 IMAD.IADD R252, R252, 0x1, -R6 ;  /* 0x00000001fcfcb824 */ /* 0x000fe400078e0a06 */
[C---:B------:R-:W-:Y:S02]  /*8f80*/  IMAD R43, R6.reuse, R11, R43 ;  /* 0x0000000b062b7224 */ /* 0x040fe400078e022b */
[----:B------:R-:W-:Y:S01]  /*8f90*/  IMAD.MOV R11, RZ, RZ, -R10 ;  /* 0x000000ffff0b7224 */ /* 0x000fe200078e0a0a */
[----:B------:R-:W-:Y:S01]  /*8fa0*/  ISETP.GT.U32.AND P3, PT, R6, R252, PT ;  /* 0x000000fc0600720c */ /* 0x000fe20003f64070 */
[----:B------:R-:W-:-:S04]  /*8fb0*/  IMAD.HI.U32 R10, R7, R41, RZ ;  /* 0x00000029070a7227 */ /* 0x000fc800078e00ff */
[----:B------:R-:W-:Y:S01]  /*8fc0*/  @!P2 IMAD.IADD R250, R250, 0x1, -R6 ;  /* 0x00000001fafaa824 */ /* 0x000fe200078e0a06 */
[C---:B------:R-:W-:Y:S01]  /*8fd0*/  ISETP.GT.U32.AND P2, PT, R6.reuse, R43, PT ;  /* 0x0000002b0600720c */ /* 0x040fe20003f44070 */
[C---:B------:R-:W-:Y:S02]  /*8fe0*/  IMAD R11, R6.reuse, R11, R12 ;  /* 0x0000000b060b7224 */ /* 0x040fe400078e020c */
[----:B------:R-:W-:Y:S02]  /*8ff0*/  IMAD.MOV R10, RZ, RZ, -R10 ;  /* 0x000000ffff0a7224 */ /* 0x000fe400078e0a0a */
[----:B------:R-:W-:Y:S01]  /*9000*/  @!P5 IMAD.MOV R250, RZ, RZ, -R250 ;  /* 0x000000fffffad224 */ /* 0x000fe200078e0afa */
[C---:B------:R-:W-:Y:S01]  /*9010*/  ISETP.GT.U32.AND P5, PT, R6.reuse, R11, PT ;  /* 0x0000000b0600720c */ /* 0x040fe20003fa4070 */
[----:B------:R-:W-:Y:S02]  /*9020*/  IMAD R41, R6, R10, R41 ;  /* 0x0000000a06297224 */ /* 0x000fe400078e0229 */
[----:B------:R-:W-:Y:S01]  /*9030*/  @!P6 IMAD.MOV R246, RZ, RZ, -R246 ;  /* 0x000000fffff6e224 */ /* 0x000fe200078e0af6 */
[----:B------:R-:W-:Y:S01]  /*9040*/  ISETP.GE.AND P6, PT, R14, RZ, PT ;  /* 0x000000ff0e00720c */ /* 0x000fe20003fc6270 */
[----:B------:R-:W-:Y:S01]  /*9050*/  @!P3 IMAD.IADD R252, R252, 0x1, -R6 ;  /* 0x00000001fcfcb824 */ /* 0x000fe200078e0a06 */
[----:B------:R-:W-:Y:S01]  /*9060*/  ISETP.GT.U32.AND P3, PT, R6, R41, PT ;  /* 0x000000290600720c */ /* 0x000fe20003f64070 */
[----:B------:R-:W-:Y:S01]  /*9070*/  @!P4 IMAD.MOV R248, RZ, RZ, -R248 ;  /* 0x000000fffff8c224 */ /* 0x000fe200078e0af8 */
[----:B------:R-:W-:Y:S01]  /*9080*/  LOP3.LUT R14, R8, 0x38, RZ, 0xfc, !PT ;  /* 0x00000038080e7812 */ /* 0x000fe200078efcff */
[----:B------:R-:W-:Y:S01]  /*9090*/  @!P2 IMAD.IADD R43, R43, 0x1, -R6 ;  /* 0x000000012b2ba824 */ /* 0x000fe200078e0a06 */
[----:B------:R-:W-:Y:S01]  /*90a0*/  ISETP.GE.AND P4, PT, R15, RZ, PT ;  /* 0x000000ff0f00720c */ /* 0x000fe20003f86270 */
[----:B------:R-:W-:Y:S01]  /*90b0*/  @!P0 IMAD.MOV R252, RZ, RZ, -R252 ;  /* 0x000000fffffc8224 */ /* 0x000fe200078e0afc */
[----:B------:R-:W-:Y:S01]  /*90c0*/  IABS R13, R14 ;  /* 0x0000000e000d7213 */ /* 0x000fe20000000000 */
[----:B------:R-:W-:Y:S01]  /*90d0*/  @!P5 IMAD.IADD R11, R11, 0x1, -R6 ;  /* 0x000000010b0bd824 */ /* 0x000fe200078e0a06 */
[----:B------:R-:W-:Y:S01]  /*90e0*/  IABS R15, R17 ;  /* 0x00000011000f7213 */ /* 0x000fe20000000000 */
[----:B------:R-:W-:Y:S01]  /*90f0*/  IMAD.HI.U32 R12, R7, R39, RZ ;  /* 0x00000027070c7227 */ /* 0x000fe200078e00ff */
[----:B------:R-:W-:-:S02]  /*9100*/  ISETP.GT.U32.AND P2, PT, R6, R43, PT ;  /* 0x0000002b0600720c */ /* 0x000fc40003f44070 */
[----:B------:R-:W-:Y:S01]  /*9110*/  ISETP.GT.U32.AND P5, PT, R6, R11, PT ;  /* 0x0000000b0600720c */ /* 0x000fe20003fa4070 */
[----:B------:R-:W-:Y:S01]  /*9120*/  IMAD.HI.U32 R10, R7, R13, RZ ;  /* 0x0000000d070a7227 */ /* 0x000fe200078e00ff */
[----:B------:R-:W-:Y:S02]  /*9130*/  ISETP.GE.AND P0, PT, R14, RZ, PT ;  /* 0x000000ff0e00720c */ /* 0x000fe40003f06270 */
[----:B------:R-:W-:Y:S01]  /*9140*/  LOP3.LUT R14, R8, 0x32, RZ, 0xfc, !PT ;  /* 0x00000032080e7812 */ /* 0x000fe200078efcff */
[----:B------:R-:W-:Y:S02]  /*9150*/  @!P3 IMAD.IADD R41, R41, 0x1, -R6 ;  /* 0x000000012929b824 */ /* 0x000fe400078e0a06 */
[----:B------:R-:W-:Y:S01]  /*9160*/  IMAD.MOV R10, RZ, RZ, -R10 ;  /* 0x000000ffff0a7224 */ /* 0x000fe200078e0a0a */
[----:B------:R-:W-:Y:S01]  /*9170*/  IABS R37, R14 ;  /* 0x0000000e00257213 */ /* 0x000fe20000000000 */
[----:B------:R-:W-:Y:S01]  /*9180*/  IMAD.MOV R12, RZ, RZ, -R12 ;  /* 0x000000ffff0c7224 */ /* 0x000fe200078e0a0c */
[C---:B------:R-:W-:Y:S01]  /*9190*/  ISETP.GT.U32.AND P3, PT, R6.reuse, R41, PT ;  /* 0x000000290600720c */ /* 0x040fe20003f64070 */
[----:B------:R-:W-:-:S02]  /*91a0*/  IMAD R13, R6, R10, R13 ;  /* 0x0000000a060d7224 */ /* 0x000fc400078e020d */
[----:B------:R-:W-:-:S04]  /*91b0*/  IMAD.HI.U32 R10, R7, R15, RZ ;  /* 0x0000000f070a7227 */ /* 0x000fc800078e00ff */
[----:B------:R-:W-:Y:S02]  /*91c0*/  IMAD.MOV R10, RZ, RZ, -R10 ;  /* 0x000000ffff0a7224 */ /* 0x000fe400078e0a0a */
[--C-:B------:R-:W-:Y:S01]  /*91d0*/  @!P5 IMAD.IADD R11, R11, 0x1, -R6.reuse ;  /* 0x000000010b0bd824 */ /* 0x100fe200078e0a06 */
[C---:B------:R-:W-:Y:S01]  /*91e0*/  ISETP.GT.U32.AND P5, PT, R6.reuse, R13, PT ;  /* 0x0000000d0600720c */ /* 0x040fe20003fa4070 */
[C---:B------:R-:W-:Y:S02]  /*91f0*/  IMAD R15, R6.reuse, R10, R15 ;  /* 0x0000000a060f7224 */ /* 0x040fe400078e020f */
[--C-:B------:R-:W-:Y:S02]  /*9200*/  @!P3 IMAD.IADD R41, R41, 0x1, -R6.reuse ;  /* 0x000000012929b824 */ /* 0x100fe400078e0a06 */
[--C-:B------:R-:W-:Y:S01]  /*9210*/  @!P2 IMAD.IADD R43, R43, 0x1, -R6.reuse ;  /* 0x000000012b2ba824 */ /* 0x100fe200078e0a06 */
[----:B------:R-:W-:Y:S01]  /*9220*/  ISETP.GT.U32.AND P3, PT, R6, R15, PT ;  /* 0x0000000f0600720c */ /* 0x000fe20003f64070 */
[----:B------:R-:W-:Y:S01]  /*9230*/  VIADD R10, R9, 0x2e ;  /* 0x0000002e090a7836 */ /* 0x000fe20000000000 */
[----:B------:R-:W-:Y:S01]  /*9240*/  ISETP.GE.AND P2, PT, R16, RZ, PT ;  /* 0x000000ff1000720c */ /* 0x000fe20003f46270 */
[----:B------:R-:W-:Y:S01]  /*9250*/  IMAD R39, R6, R12, R39 ;  /* 0x0000000c06277224 */ /* 0x000fe200078e0227 */
[----:B------:R-:W-:Y:S01]  /*9260*/  LOP3.LUT R16, R8, 0x30, RZ, 0xfc, !PT ;  /* 0x0000003008107812 */ /* 0x000fe200078efcff */
[----:B------:R-:W-:Y:S01]  /*9270*/  @!P1 IMAD.MOV R43, RZ, RZ, -R43 ;  /* 0x000000ffff2b9224 */ /* 0x000fe200078e0a2b */
[----:B------:R-:W-:Y:S01]  /*9280*/  IABS R34, R10 ;  /* 0x0000000a00227213 */ /* 0x000fe20000000000 */
[----:B------:R-:W-:Y:S01]  /*9290*/  @!P5 IMAD.IADD R13, R13, 0x1, -R6 ;  /* 0x000000010d0dd824 */ /* 0x000fe200078e0a06 */
[----:B------:R-:W-:Y:S01]  /*92a0*/  ISETP.GE.AND P5, PT, R10, RZ, PT ;  /* 0x000000ff0a00720c */ /* 0x000fe20003fa6270 */
[----:B------:R-:W-:Y:S01]  /*92b0*/  IMAD.HI.U32 R10, R7, R37, RZ ;  /* 0x00000025070a7227 */ /* 0x000fe200078e00ff */
[----:B------:R-:W-:-:S02]  /*92c0*/  IABS R160, R16 ;  /* 0x0000001000a07213 */ /* 0x000fc40000000000 */
[----:B------:R-:W-:Y:S01]  /*92d0*/  ISETP.GE.AND P1, PT, R17, RZ, PT ;  /* 0x000000ff1100720c */ /* 0x000fe20003f26270 */
[----:B------:R-:W-:Y:S02]  /*92e0*/  IMAD.MOV R12, RZ, RZ, -R10 ;  /* 0x000000ffff0c7224 */ /* 0x000fe400078e0a0a */
[----:B------:R-:W-:-:S04]  /*92f0*/  IMAD.HI.U32 R10, R7, R160, RZ ;  /* 0x000000a0070a7227 */ /* 0x000fc800078e00ff */
[----:B------:R-:W-:Y:S02]  /*9300*/  @!P3 IMAD.IADD R15, R15, 0x1, -R6 ;  /* 0x000000010f0fb824 */ /* 0x000fe400078e0a06 */
[----:B------:R-:W-:Y:S02]  /*9310*/  IMAD.MOV R17, RZ, RZ, -R10 ;  /* 0x000000ffff117224 */ /* 0x000fe400078e0a0a */
[----:B------:R-:W-:Y:S01]  /*9320*/  IMAD.HI.U32 R10, R7, R34, RZ ;  /* 0x00000022070a7227 */ /* 0x000fe200078e00ff */
[----:B------:R-:W-:-:S03]  /*9330*/  ISETP.GT.U32.AND P3, PT, R6, R15, PT ;  /* 0x0000000f0600720c */ /* 0x000fc60003f64070 */
[----:B------:R-:W-:Y:S02]  /*9340*/  IMAD R160, R6, R17, R160 ;  /* 0x0000001106a07224 */ /* 0x000fe400078e02a0 */
[----:B------:R-:W-:Y:S02]  /*9350*/  IMAD.MOV R17, RZ, RZ, -R10 ;  /* 0x000000ffff117224 */ /* 0x000fe400078e0a0a */
[----:B------:R-:W-:-:S04]  /*9360*/  IMAD.HI.U32 R10, R7, R32, RZ ;  /* 0x00000020070a7227 */ /* 0x000fc800078e00ff */
[C---:B------:R-:W-:Y:S02]  /*9370*/  IMAD R34, R6.reuse, R17, R34 ;  /* 0x0000001106227224 */ /* 0x040fe400078e0222 */
[----:B------:R-:W-:Y:S02]  /*9380*/  IMAD.MOV R17, RZ, RZ, -R10 ;  /* 0x000000ffff117224 */ /* 0x000fe400078e0a0a */
[----:B------:R-:W-:Y:S01]  /*9390*/  @!P6 IMAD.MOV R11, RZ, RZ, -R11 ;  /* 0x000000ffff0be224 */ /* 0x000fe200078e0a0b */
[----:B------:R-:W-:Y:S01]  /*93a0*/  ISETP.GT.U32.AND P6, PT, R6, R39, PT ;  /* 0x000000270600720c */ /* 0x000fe20003fc4070 */
[----:B------:R-:W-:Y:S01]  /*93b0*/  @!P3 IMAD.IADD R15, R15, 0x1, -R6 ;  /* 0x000000010f0fb824 */ /* 0x000fe200078e0a06 */
[----:B------:R-:W-:Y:S01]  /*93c0*/  ISETP.GE.AND P3, PT, R14, RZ, PT ;  /* 0x000000ff0e00720c */ /* 0x000fe20003f66270 */
[----:B------:R-:W-:Y:S01]  /*93d0*/  IMAD R32, R6, R17, R32 ;  /* 0x0000001106207224 */ /* 0x000fe200078e0220 */
[----:B------:R-:W-:Y:S01]  /*93e0*/  LOP3.LUT R14, R8, 0x26, RZ, 0xfc, !PT ;  /* 0x00000026080e7812 */ /* 0x000fe200078efcff */
[----:B------:R-:W-:-:S02]  /*93f0*/  @!P1 IMAD.MOV R15, RZ, RZ, -R15 ;  /* 0x000000ffff0f9224 */ /* 0x000fc400078e0a0f */
[C---:B------:R-:W-:Y:S01]  /*9400*/  IMAD R37, R6.reuse, R12, R37 ;  /* 0x0000000c06257224 */ /* 0x040fe200078e0225 */
[----:B------:R-:W-:Y:S01]  /*9410*/  ISETP.GT.U32.AND P1, PT, R6, R32, PT ;  /* 0x000000200600720c */ /* 0x000fe20003f24070 */
[----:B------:R-:W-:Y:S01]  /*9420*/  IMAD.HI.U32 R12, R7, R30, RZ ;  /* 0x0000001e070c7227 */ /* 0x000fe200078e00ff */
[----:B------:R-:W-:-:S03]  /*9430*/  IABS R26, R14 ;  /* 0x0000000e001a7213 */ /* 0x000fc60000000000 */
[----:B------:R-:W-:Y:S01]  /*9440*/  @!P6 IMAD.IADD R39, R39, 0x1, -R6 ;  /* 0x000000012727e824 */ /* 0x000fe200078e0a06 */
[----:B------:R-:W-:Y:S01]  /*9450*/  ISETP.GT.U32.AND P6, PT, R6, R13, PT ;  /* 0x0000000d0600720c */ /* 0x000fe20003fc4070 */
[----:B------:R-:W-:Y:S01]  /*9460*/  IMAD.MOV R17, RZ, RZ, -R12 ;  /* 0x000000ffff117224 */ /* 0x000fe200078e0a0c */
[----:B------:R-:W-:Y:S01]  /*9470*/  LOP3.LUT R12, R8, 0x28, RZ, 0xfc, !PT ;  /* 0x00000028080c7812 */ /* 0x000fe200078efcff */
[----:B------:R-:W-:Y:S01]  /*9480*/  @!P4 IMAD.MOV R41, RZ, RZ, -R41 ;  /* 0x000000ffff29c224 */ /* 0x000fe200078e0a29 */
[C---:B------:R-:W-:Y:S01]  /*9490*/  ISETP.GT.U32.AND P4, PT, R6.reuse, R39, PT ;  /* 0x000000270600720c */ /* 0x040fe20003f84070 */
[----:B------:R-:W-:Y:S01]  /*94a0*/  IMAD R30, R6, R17, R30 ;  /* 0x00000011061e7224 */ /* 0x000fe200078e021e */
[----:B------:R-:W-:Y:S01]  /*94b0*/  IABS R28, R12 ;  /* 0x0000000c001c7213 */ /* 0x000fe20000000000 */
[----:B------:R-:W-:-:S04]  /*94c0*/  @!P1 IMAD.IADD R32, R32, 0x1, -R6 ;  /* 0x0000000120209824 */ /* 0x000fc800078e0a06 */
[----:B------:R-:W-:Y:S01]  /*94d0*/  IMAD.HI.U32 R10, R7, R28, RZ ;  /* 0x0000001c070a7227 */ /* 0x000fe200078e00ff */
[----:B------:R-:W-:-:S03]  /*94e0*/  ISETP.GT.U32.AND P1, PT, R6, R32, PT ;  /* 0x000000200600720c */ /* 0x000fc60003f24070 */
[----:B------:R-:W-:Y:S01]  /*94f0*/  @!P6 IMAD.IADD R13, R13, 0x1, -R6 ;  /* 0x000000010d0de824 */ /* 0x000fe200078e0a06 */
[C---:B------:R-:W-:Y:S01]  /*9500*/  ISETP.GT.U32.AND P6, PT, R6.reuse, R37, PT ;  /* 0x000000250600720c */ /* 0x040fe20003fc4070 */
[----:B------:R-:W-:Y:S02]  /*9510*/  IMAD.MOV R17, RZ, RZ, -R10 ;  /* 0x000000ffff117224 */ /* 0x000fe400078e0a0a */
[----:B------:R-:W-:Y:S01]  /*9520*/  @!P4 IMAD.IADD R39, R39, 0x1, -R6 ;  /* 0x000000012727c824 */ /* 0x000fe200078e0a06 */
[C---:B------:R-:W-:Y:S01]  /*9530*/  ISETP.GT.U32.AND P4, PT, R6.reuse, R160, PT ;  /* 0x000000a00600720c */ /* 0x040fe20003f84070 */
[----:B------:R-:W-:Y:S02]  /*9540*/  IMAD R28, R6, R17, R28 ;  /* 0x00000011061c7224 */ /* 0x000fe400078e021c */
[----:B------:R-:W-:-:S04]  /*9550*/  IMAD.HI.U32 R10, R7, R26, RZ ;  /* 0x0000001a070a7227 */ /* 0x000fc800078e00ff */
[--C-:B------:R-:W-:Y:S01]  /*9560*/  @!P1 IMAD.IADD R32, R32, 0x1, -R6.reuse ;  /* 0x0000000120209824 */ /* 0x100fe200078e0a06 */
[----:B------:R-:W-:Y:S01]  /*9570*/  ISETP.GT.U32.AND P1, PT, R6, R28, PT ;  /* 0x0000001c0600720c */ /* 0x000fe20003f24070 */
[----:B------:R-:W-:Y:S01]  /*9580*/  @!P6 IMAD.IADD R37, R37, 0x1, -R6 ;  /* 0x000000012525e824 */ /* 0x000fe200078e0a06 */
[----:B------:R-:W-:Y:S01]  /*9590*/  ISETP.GE.AND P6, PT, R16, RZ, PT ;  /* 0x000000ff1000720c */ /* 0x000fe20003fc6270 */
[----:B------:R-:W-:Y:S01]  /*95a0*/  IMAD.MOV R17, RZ, RZ, -R10 ;  /* 0x000000ffff117224 */ /* 0x000fe200078e0a0a */
[----:B------:R-:W-:Y:S01]  /*95b0*/  IABS R16, R49 ;  /* 0x0000003100107213 */ /* 0x000fe20000000000 */
[----:B------:R-:W-:Y:S02]  /*95c0*/  @!P4 IMAD.IADD R160, R160, 0x1, -R6 ;  /* 0x00000001a0a0c824 */ /* 0x000fe400078e0a06 */
[----:B------:R-:W-:Y:S01]  /*95d0*/  @!P0 IMAD.MOV R13, RZ, RZ, -R13 ;  /* 0x000000ffff0d8224 */ /* 0x000fe200078e0a0d */
[C---:B------:R-:W-:Y:S01]  /*95e0*/  ISETP.GT.U32.AND P0, PT, R6.reuse, R37, PT ;  /* 0x000000250600720c */ /* 0x040fe20003f04070 */
[C---:B------:R-:W-:Y:S01]  /*95f0*/  IMAD R26, R6.reuse, R17, R26 ;  /* 0x00000011061a7224 */ /* 0x040fe200078e021a */
[C---:B------:R-:W-:Y:S01]  /*9600*/  ISETP.GT.U32.AND P4, PT, R6.reuse, R160, PT ;  /* 0x000000a00600720c */ /* 0x040fe20003f84070 */
[----:B------:R-:W-:Y:S01]  /*9610*/  @!P2 IMAD.MOV R39, RZ, RZ, -R39 ;  /* 0x000000ffff27a224 */ /* 0x000fe200078e0a27 */
[----:B------:R-:W-:Y:S01]  /*9620*/  ISETP.GT.U32.AND P2, PT, R6, R34, PT ;  /* 0x000000220600720c */ /* 0x000fe20003f44070 */
[----:B------:R-:W-:Y:S01]  /*9630*/  @!P1 IMAD.IADD R28, R28, 0x1, -R6 ;  /* 0x000000011c1c9824 */ /* 0x000fe200078e0a06 */
[----:B------:R-:W-:Y:S01]  /*9640*/  ISETP.GT.U32.AND P1, PT, R6, R26, PT ;  /* 0x0000001a0600720c */ /* 0x000fe20003f24070 */
[----:B------:R-:W-:-:S04]  /*9650*/  IMAD.HI.U32 R10, R7, R24, RZ ;  /* 0x00000018070a7227 */ /* 0x000fc800078e00ff */
[----:B------:R-:W-:Y:S02]  /*9660*/  IMAD.MOV R17, RZ, RZ, -R10 ;  /* 0x000000ffff117224 */ /* 0x000fe400078e0a0a */
[--C-:B------:R-:W-:Y:S01]  /*9670*/  @!P0 IMAD.IADD R37, R37, 0x1, -R6.reuse ;  /* 0x0000000125258824 */ /* 0x100fe200078e0a06 */
[----:B------:R-:W-:Y:S01]  /*9680*/  ISETP.GE.AND P0, PT, R18, RZ, PT ;  /* 0x000000ff1200720c */ /* 0x000fe20003f06270 */
[----:B------:R-:W-:Y:S01]  /*9690*/  @!P4 IMAD.IADD R160, R160, 0x1, -R6 ;  /* 0x00000001a0a0c824 */ /* 0x000fe200078e0a06 */
[----:B------:R-:W-:Y:S01]  /*96a0*/  ISETP.GT.U32.AND P4, PT, R6, R30, PT ;  /* 0x0000001e0600720c */ /* 0x000fe20003f84070 */
[----:B------:R-:W-:-:S04]  /*96b0*/  IMAD.HI.U32 R10, R7, R22, RZ ;  /* 0x00000016070a7227 */ /* 0x000fc800078e00ff */
[----:B------:R-:W-:Y:S01]  /*96c0*/  @!P1 IMAD.IADD R26, R26, 0x1, -R6 ;  /* 0x000000011a1a9824 */ /* 0x000fe200078e0a06 */
[C---:B------:R-:W-:Y:S01]  /*96d0*/  ISETP.GT.U32.AND P1, PT, R6.reuse, R28, PT ;  /* 0x0000001c0600720c */ /* 0x040fe20003f24070 */
[----:B------:R-:W-:Y:S02]  /*96e0*/  IMAD R24, R6, R17, R24 ;  /* 0x0000001106187224 */ /* 0x000fe400078e0218 */
[----:B------:R-:W-:Y:S02]  /*96f0*/  IMAD.MOV R17, RZ, RZ, -R10 ;  /* 0x000000ffff117224 */ /* 0x000fe400078e0a0a */
[----:B------:R-:W-:Y:S01]  /*9700*/  @!P2 IMAD.IADD R34, R34, 0x1, -R6 ;  /* 0x000000012222a824 */ /* 0x000fe200078e0a06 */
[----:B------:R-:W-:Y:S01]  /*9710*/  ISETP.GE.AND P2, PT, R19, RZ, PT ;  /* 0x000000ff1300720c */ /* 0x000fe20003f46270 */
[----:B------:R-:W-:Y:S01]  /*9720*/  @!P0 IMAD.MOV R32, RZ, RZ, -R32 ;  /* 0x000000ffff208224 */ /* 0x000fe200078e0a20 */
[C---:B------:R-:W-:Y:S01]  /*9730*/  ISETP.GT.U32.AND P0, PT, R6.reuse, R24, PT ;  /* 0x000000180600720c */ /* 0x040fe20003f04070 */
[----:B------:R-:W-:-:S02]  /*9740*/  IMAD R22, R6, R17, R22 ;  /* 0x0000001106167224 */ /* 0x000fc400078e0216 */
[----:B------:R-:W-:Y:S01]  /*9750*/  @!P3 IMAD.MOV R37, RZ, RZ, -R37 ;  /* 0x000000ffff25b224 */ /* 0x000fe200078e0a25 */
[----:B------:R-:W-:Y:S01]  /*9760*/  ISETP.GT.U32.AND P3, PT, R6, R34, PT ;  /* 0x000000220600720c */ /* 0x000fe20003f64070 */
[--C-:B------:R-:W-:Y:S02]  /*9770*/  @!P4 IMAD.IADD R30, R30, 0x1, -R6.reuse ;  /* 0x000000011e1ec824 */ /* 0x100fe400078e0a06 */
[----:B------:R-:W-:Y:S01]  /*9780*/  @!P1 IMAD.IADD R28, R28, 0x1, -R6 ;  /* 0x000000011c1c9824 */ /* 0x000fe200078e0a06 */
[----:B------:R-:W-:Y:S01]  /*9790*/  ISETP.GT.U32.AND P1, PT, R6, R22, PT ;  /* 0x000000160600720c */ /* 0x000fe20003f24070 */
[----:B------:R-:W-:Y:S01]  /*97a0*/  @!P6 IMAD.MOV R160, RZ, RZ, -R160 ;  /* 0x000000ffffa0e224 */ /* 0x000fe200078e0aa0 */
[----:B------:R-:W-:Y:S01]  /*97b0*/  ISETP.GE.AND P6, PT, R12, RZ, PT ;  /* 0x000000ff0c00720c */ /* 0x000fe20003fc6270 */
[----:B------:R-:W-:Y:S01]  /*97c0*/  VIADD R12, R9, 0x1e ;  /* 0x0000001e090c7836 */ /* 0x000fe20000000000 */
[----:B------:R-:W-:Y:S01]  /*97d0*/  ISETP.GT.U32.AND P4, PT, R6, R30, PT ;  /* 0x0000001e0600720c */ /* 0x000fe20003f84070 */
[----:B------:R-:W-:-:S02]  /*97e0*/  @!P0 IMAD.IADD R24, R24, 0x1, -R6 ;  /* 0x0000000118188824 */ /* 0x000fc400078e0a06 */
[----:B------:R-:W-:Y:S01]  /*97f0*/  IMAD.HI.U32 R10, R7, R16, RZ ;  /* 0x00000010070a7227 */ /* 0x000fe200078e00ff */
[----:B------:R-:W-:-:S03]  /*9800*/  IABS R18, R12 ;  /* 0x0000000c00127213 */ /* 0x000fc60000000000 */
[--C-:B------:R-:W-:Y:S01]  /*9810*/  @!P3 IMAD.IADD R34, R34, 0x1, -R6.reuse ;  /* 0x000000012222b824 */ /* 0x100fe200078e0a06 */
[----:B------:R-:W-:Y:S01]  /*9820*/  ISETP.GE.AND P3, PT, R14, RZ, PT ;  /* 0x000000ff0e00720c */ /* 0x000fe20003f66270 */
[----:B------:R-:W-:Y:S01]  /*9830*/  @!P1 IMAD.IADD R22, R22, 0x1, -R6 ;  /* 0x0000000116169824 */ /* 0x000fe200078e0a06 */
[----:B------:R-:W-:Y:S01]  /*9840*/  ISETP.GT.U32.AND P1, PT, R6, R24, PT ;  /* 0x000000180600720c */ /* 0x000fe20003f24070 */
[----:B------:R-:W-:-:S04]  /*9850*/  IMAD.HI.U32 R14, R7, R18, RZ ;  /* 0x00000012070e7227 */ /* 0x000fc800078e00ff */
[----:B------:R-:W-:Y:S01]  /*9860*/  @!P4 IMAD.IADD R30, R30, 0x1, -R6 ;  /* 0x000000011e1ec824 */ /* 0x000fe200078e0a06 */
[----:B------:R-:W-:Y:S01]  /*9870*/  ISETP.GE.AND P4, PT, R12, RZ, PT ;  /* 0x000000ff0c00720c */ /* 0x000fe20003f86270 */
[----:B------:R-:W-:-:S04]  /*9880*/  IMAD.HI.U32 R12, R7, R20, RZ ;  /* 0x00000014070c7227 */ /* 0x000fc800078e00ff */
[----:B------:R-:W-:Y:S01]  /*9890*/  IMAD.MOV R17, RZ, RZ, -R14 ;  /* 0x000000ffff117224 */ /* 0x000fe200078e0a0e */
[----:B------:R-:W-:Y:S01]  /*98a0*/  IABS R14, R51 ;  /* 0x00000033000e7213 */ /* 0x000fe20000000000 */
[----:B------:R-:W-:Y:S01]  /*98b0*/  @!P5 IMAD.MOV R34, RZ, RZ, -R34 ;  /* 0x000000ffff22d224 */ /* 0x000fe200078e0a22 */
[C---:B------:R-:W-:Y:S01]  /*98c0*/  ISETP.GT.U32.AND P5, PT, R6.reuse, R26, PT ;  /* 0x0000001a0600720c */ /* 0x040fe20003fa4070 */
[----:B------:R-:W-:Y:S02]  /*98d0*/  IMAD.MOV R19, RZ, RZ, -R12 ;  /* 0x000000ffff137224 */ /* 0x000fe400078e0a0c */
[C---:B------:R-:W-:Y:S02]  /*98e0*/  IMAD R18, R6.reuse, R17, R18 ;  /* 0x0000001106127224 */ /* 0x040fe400078e0212 */
[C---:B------:R-:W-:Y:S02]  /*98f0*/  IMAD R20, R6.reuse, R19, R20 ;  /* 0x0000001306147224 */ /* 0x040fe400078e0214 */
[----:B------:R-:W-:Y:S01]  /*9900*/  @!P6 IMAD.MOV R28, RZ, RZ, -R28 ;  /* 0x000000ffff1ce224 */ /* 0x000fe200078e0a1c */
[----:B------:R-:W-:Y:S01]  /*9910*/  ISETP.GT.U32.AND P6, PT, R6, R22, PT ;  /* 0x000000160600720c */ /* 0x000fe20003fc4070 */
[----:B------:R-:W-:Y:S01]  /*9920*/  @!P1 IMAD.IADD R24, R24, 0x1, -R6 ;  /* 0x0000000118189824 */ /* 0x000fe200078e0a06 */
[C---:B------:R-:W-:Y:S01]  /*9930*/  ISETP.GT.U32.AND P1, PT, R6.reuse, R18, PT ;  /* 0x000000120600720c */ /* 0x040fe20003f24070 */
[----:B------:R-:W-:Y:S01]  /*9940*/  IMAD.MOV R19, RZ, RZ, -R10 ;  /* 0x000000ffff137224 */ /* 0x000fe200078e0a0a */
[----:B------:R-:W-:Y:S01]  /*9950*/  ISETP.GT.U32.AND P0, PT, R6, R20, PT ;  /* 0x000000140600720c */ /* 0x000fe20003f04070 */
[----:B------:R-:W-:-:S04]  /*9960*/  IMAD.HI.U32 R10, R7, R14, RZ ;  /* 0x0000000e070a7227 */ /* 0x000fc800078e00ff */
[----:B------:R-:W-:Y:S01]  /*9970*/  @!P2 IMAD.MOV R30, RZ, RZ, -R30 ;  /* 0x000000ffff1ea224 */ /* 0x000fe200078e0a1e */
[----:B------:R-:W-:Y:S01]  /*9980*/  ISETP.GE.AND P2, PT, R21, RZ, PT ;  /* 0x000000ff1500720c */ /* 0x000fe20003f46270 */
[----:B------:R-:W-:Y:S02]  /*9990*/  IMAD.MOV R21, RZ, RZ, -R10 ;  /* 0x000000ffff157224 */ /* 0x000fe400078e0a0a */
[----:B------:R-:W-:Y:S01]  /*99a0*/  @!P5 IMAD.IADD R26, R26, 0x1, -R6 ;  /* 0x000000011a1ad824 */ /* 0x000fe200078e0a06 */
[----:B------:R-:W-:Y:S01]  /*99b0*/  ISETP.GE.AND P5, PT, R23, RZ, PT ;  /* 0x000000ff1700720c */ /* 0x000fe20003fa6270 */
[C---:B------:R-:W-:Y:S01]  /*99c0*/  IMAD R16, R6.reuse, R19, R16 ;  /* 0x0000001306107224 */ /* 0x040fe200078e0210 */
[----:B------:R-:W-:Y:S01]  /*99d0*/  IABS R23, R53 ;  /* 0x0000003500177213 */ /* 0x000fe20000000000 */
[----:B------:R-:W-:Y:S02]  /*99e0*/  IMAD R14, R6, R21, R14 ;  /* 0x00000015060e7224 */ /* 0x000fe400078e020e */
[--C-:B------:R-:W-:Y:S01]  /*99f0*/  @!P6 IMAD.IADD R22, R22, 0x1, -R6.reuse ;  /* 0x000000011616e824 */ /* 0x100fe200078e0a06 */
[----:B------:R-:W-:Y:S01]  /*9a00*/  ISETP.GT.U32.AND P6, PT, R6, R16, PT ;  /* 0x000000100600720c */ /* 0x000fe20003fc4070 */
[----:B------:R-:W-:Y:S01]  /*9a10*/  @!P1 IMAD.IADD R18, R18, 0x1, -R6 ;  /* 0x0000000112129824 */ /* 0x000fe200078e0a06 */
[----:B------:R-:W-:Y:S01]  /*9a20*/  ISETP.GT.U32.AND P1, PT, R6, R14, PT ;  /* 0x0000000e0600720c */ /* 0x000fe20003f24070 */
[----:B------:R-:W-:-:S04]  /*9a30*/  IMAD.HI.U32 R12, R7, R23, RZ ;  /* 0x00000017070c7227 */ /* 0x000fc800078e00ff */
[----:B------:R-:W-:Y:S02]  /*9a40*/  IMAD.MOV R12, RZ, RZ, -R12 ;  /* 0x000000ffff0c7224 */ /* 0x000fe400078e0a0c */
[----:B------:R-:W-:-:S04]  /*9a50*/  IMAD.HI.U32 R17, R7, R35, RZ ;  /* 0x0000002307117227 */ /* 0x000fc800078e00ff */
[----:B------:R-:W-:Y:S02]  /*9a60*/  IMAD R12, R6, R12, R23 ;  /* 0x0000000c060c7224 */ /* 0x000fe400078e0217 */
[--C-:B------:R-:W-:Y:S02]  /*9a70*/  @!P6 IMAD.IADD R16, R16, 0x1, -R6.reuse ;  /* 0x000000011010e824 */ /* 0x100fe400078e0a06 */
[----:B------:R-:W-:Y:S01]  /*9a80*/  @!P1 IMAD.IADD R14, R14, 0x1, -R6 ;  /* 0x000000010e0e9824 */ /* 0x000fe200078e0a06 */
[C---:B------:R-:W-:Y:S01]  /*9a90*/  ISETP.GT.U32.AND P6, PT, R6.reuse, R12, PT ;  /* 0x0000000c0600720c */ /* 0x040fe20003fc4070 */
[----:B------:R-:W-:Y:S01]  /*9aa0*/  IMAD.MOV R17, RZ, RZ, -R17 ;  /* 0x000000ffff117224 */ /* 0x000fe200078e0a11 */
[C---:B------:R-:W-:Y:S01]  /*9ab0*/  ISETP.GT.U32.AND P1, PT, R6.reuse, R18, PT ;  /* 0x000000120600720c */ /* 0x040fe20003f24070 */
[----:B------:R-:W-:Y:S02]  /*9ac0*/  VIADD R9, R9, 0xe ;  /* 0x0000000e09097836 */ /* 0x000fe40000000000 */
[----:B------:R-:W-:Y:S01]  /*9ad0*/  IMAD R10, R6, R17, R35 ;  /* 0x00000011060a7224 */ /* 0x000fe200078e0223 */
[----:B------:R-:W-:Y:S01]  /*9ae0*/  LOP3.LUT R35, R8, 0x12, RZ, 0xfc, !PT ;  /* 0x0000001208237812 */ /* 0x000fe200078efcff */
[----:B------:R-:W-:Y:S01]  /*9af0*/  IMAD.HI.U32 R19, R7, R45, RZ ;  /* 0x0000002d07137227 */ /* 0x000fe200078e00ff */
[----:B------:R-:W-:-:S02]  /*9b00*/  IABS R152, R9 ;  /* 0x0000000900987213 */ /* 0x000fc40000000000 */
[----:B------:R-:W-:Y:S01]  /*9b10*/  IABS R158, R35 ;  /* 0x00000023009e7213 */ /* 0x000fe20000000000 */
[----:B------:R-:W-:Y:S02]  /*9b20*/  IMAD.MOV R19, RZ, RZ, -R19 ;  /* 0x000000ffff137224 */ /* 0x000fe400078e0a13 */
[--C-:B------:R-:W-:Y:S01]  /*9b30*/  @!P6 IMAD.IADD R12, R12, 0x1, -R6.reuse ;  /* 0x000000010c0ce824 */ /* 0x100fe200078e0a06 */
[----:B------:R-:W-:Y:S01]  /*9b40*/  ISETP.GE.AND P6, PT, R9, RZ, PT ;  /* 0x000000ff0900720c */ /* 0x000fe20003fc6270 */
[----:B------:R-:W-:Y:S01]  /*9b50*/  @!P1 IMAD.IADD R18, R18, 0x1, -R6 ;  /* 0x0000000112129824 */ /* 0x000fe200078e0a06 */
[----:B------:R-:W-:Y:S01]  /*9b60*/  ISETP.GT.U32.AND P1, PT, R6, R10, PT ;  /* 0x0000000a0600720c */ /* 0x000fe20003f24070 */
[----:B------:R-:W-:-:S04]  /*9b70*/  IMAD.HI.U32 R9, R7, R158, RZ ;  /* 0x0000009e07097227 */ /* 0x000fc800078e00ff */
[----:B------:R-:W-:Y:S01]  /*9b80*/  IMAD R17, R6, R19, R45 ;  /* 0x0000001306117224 */ /* 0x000fe200078e022d */
[----:B------:R-:W-:Y:S01]  /*9b90*/  LOP3.LUT R45, R8, 0x10, RZ, 0xfc, !PT ;  /* 0x00000010082d7812 */ /* 0x000fe200078efcff */
[----:B------:R-:W-:Y:S02]  /*9ba0*/  IMAD.MOV R19, RZ, RZ, -R9 ;  /* 0x000000ffff137224 */ /* 0x000fe400078e0a09 */
[----:B------:R-:W-:Y:S01]  /*9bb0*/  @!P0 IMAD.IADD R20, R20, 0x1, -R6 ;  /* 0x0000000114148824 */ /* 0x000fe200078e0a06 */
[----:B------:R-:W-:Y:S01]  /*9bc0*/  IABS R156, R45 ;  /* 0x0000002d009c7213 */ /* 0x000fe20000000000 */
[----:B------:R-:W-:Y:S02]  /*9bd0*/  IMAD R158, R6, R19, R158 ;  /* 0x00000013069e7224 */ /* 0x000fe400078e029e */
[----:B------:R-:W-:Y:S01]  /*9be0*/  @!P1 IMAD.IADD R10, R10, 0x1, -R6 ;  /* 0x000000010a0a9824 */ /* 0x000fe200078e0a06 */
[C---:B------:R-:W-:Y:S01]  /*9bf0*/  ISETP.GT.U32.AND P0, PT, R6.reuse, R20, PT ;  /* 0x000000140600720c */ /* 0x040fe20003f04070 */
[----:B------:R-:W-:Y:S01]  /*9c00*/  IMAD.HI.U32 R9, R7, R156, RZ ;  /* 0x0000009c07097227 */ /* 0x000fe200078e00ff */
[----:B------:R-:W-:-:S03]  /*9c10*/  ISETP.GT.U32.AND P1, PT, R6, R158, PT ;  /* 0x0000009e0600720c */ /* 0x000fc60003f24070 */
[----:B------:R-:W-:Y:S02]  /*9c20*/  IMAD.MOV R9, RZ, RZ, -R9 ;  /* 0x000000ffff097224 */ /* 0x000fe400078e0a09 */
[----:B------:R-:W-:Y:S01]  /*9c30*/  @!P2 IMAD.MOV R24, RZ, RZ, -R24 ;  /* 0x000000ffff18a224 */ /* 0x000fe200078e0a18 */
[C---:B------:R-:W-:Y:S01]  /*9c40*/  ISETP.GT.U32.AND P2, PT, R6.reuse, R16, PT ;  /* 0x000000100600720c */ /* 0x040fe20003f44070 */
[----:B------:R-:W-:Y:S02]  /*9c50*/  IMAD R156, R6, R9, R156 ;  /* 0x00000009069c7224 */ /* 0x000fe400078e029c */
[----:B------:R-:W-:-:S04]  /*9c60*/  IMAD.HI.U32 R19, R7, R152, RZ ;  /* 0x0000009807137227 */ /* 0x000fc800078e00ff */
[----:B------:R-:W-:Y:S01]  /*9c70*/  @!P1 IMAD.IADD R158, R158, 0x1, -R6 ;  /* 0x000000019e9e9824 */ /* 0x000fe200078e0a06 */
[C---:B------:R-:W-:Y:S01]  /*9c80*/  ISETP.GT.U32.AND P1, PT, R6.reuse, R156, PT ;  /* 0x0000009c0600720c */ /* 0x040fe20003f24070 */
[----:B------:R-:W-:Y:S01]  /*9c90*/  @!P3 IMAD.MOV R26, RZ, RZ, -R26 ;  /* 0x000000ffff1ab224 */ /* 0x000fe200078e0a1a */
[C---:B------:R-:W-:Y:S01]  /*9ca0*/  ISETP.GT.U32.AND P3, PT, R6.reuse, R14, PT ;  /* 0x0000000e0600720c */ /* 0x040fe20003f64070 */
[----:B------:R-:W-:Y:S01]  /*9cb0*/  @!P5 IMAD.MOV R22, RZ, RZ, -R22 ;  /* 0x000000ffff16d224 */ /* 0x000fe200078e0a16 */
[----:B------:R-:W-:Y:S01]  /*9cc0*/  ISETP.GT.U32.AND P5, PT, R6, R12, PT ;  /* 0x0000000c0600720c */ /* 0x000fe20003fa4070 */
[----:B------:R-:W-:Y:S02]  /*9cd0*/  IMAD.MOV R19, RZ, RZ, -R19 ;  /* 0x000000ffff137224 */ /* 0x000fe400078e0a13 */
[--C-:B------:R-:W-:Y:S01]  /*9ce0*/  @!P2 IMAD.IADD R16, R16, 0x1, -R6.reuse ;  /* 0x000000011010a824 */ /* 0x100fe200078e0a06 */
[----:B------:R-:W-:Y:S01]  /*9cf0*/  ISETP.GT.U32.AND P2, PT, R6, R17, PT ;  /* 0x000000110600720c */ /* 0x000fe20003f44070 */
[----:B------:R-:W-:Y:S01]  /*9d00*/  @!P0 IMAD.IADD R20, R20, 0x1, -R6 ;  /* 0x0000000114148824 */ /* 0x000fe200078e0a06 */
[----:B------:R-:W-:Y:S01]  /*9d10*/  ISETP.GE.AND P0, PT, R47, RZ, PT ;  /* 0x000000ff2f00720c */ /* 0x000fe20003f06270 */
[----:B------:R-:W-:Y:S01]  /*9d20*/  IMAD R152, R6, R19, R152 ;  /* 0x0000001306987224 */ /* 0x000fe200078e0298 */
[----:B------:R-:W-:Y:S01]  /*9d30*/  LOP3.LUT R47, R8, 0xc, RZ, 0xfc, !PT ;  /* 0x0000000c082f7812 */ /* 0x000fe200078efcff */
[----:B------:R-:W-:-:S02]  /*9d40*/  @!P1 IMAD.IADD R156, R156, 0x1, -R6 ;  /* 0x000000019c9c9824 */ /* 0x000fc400078e0a06 */
[--C-:B------:R-:W-:Y:S01]  /*9d50*/  @!P3 IMAD.IADD R14, R14, 0x1, -R6.reuse ;  /* 0x000000010e0eb824 */ /* 0x100fe200078e0a06 */
[----:B------:R-:W-:Y:S01]  /*9d60*/  ISETP.GT.U32.AND P1, PT, R6, R152, PT ;  /* 0x000000980600720c */ /* 0x000fe20003f24070 */
[----:B------:R-:W-:Y:S01]  /*9d70*/  @!P5 IMAD.IADD R12, R12, 0x1, -R6 ;  /* 0x000000010c0cd824 */ /* 0x000fe200078e0a06 */
[----:B------:R-:W-:Y:S01]  /*9d80*/  IABS R148, R47 ;  /* 0x0000002f00947213 */ /* 0x000fe20000000000 */
[----:B------:R-:W-:Y:S01]  /*9d90*/  @!P4 IMAD.MOV R18, RZ, RZ, -R18 ;  /* 0x000000ffff12c224 */ /* 0x000fe200078e0a12 */
[----:B------:R-:W-:Y:S01]  /*9da0*/  ISETP.GE.AND P3, PT, R49, RZ, PT ;  /* 0x000000ff3100720c */ /* 0x000fe20003f66270 */
[----:B------:R-:W-:Y:S01]  /*9db0*/  @!P2 IMAD.IADD R17, R17, 0x1, -R6 ;  /* 0x000000011111a824 */ /* 0x000fe200078e0a06 */
[----:B------:R-:W-:Y:S01]  /*9dc0*/  ISETP.GE.AND P5, PT, R51, RZ, PT ;  /* 0x000000ff3300720c */ /* 0x000fe20003fa6270 */
[----:B------:R-:W-:Y:S01]  /*9dd0*/  IMAD.HI.U32 R9, R7, R148, RZ ;  /* 0x0000009407097227 */ /* 0x000fe200078e00ff */
[C---:B------:R-:W-:Y:S02]  /*9de0*/  LOP3.LUT R49, R8.reuse, 0xa, RZ, 0xfc, !PT ;  /* 0x0000000a08317812 */ /* 0x040fe400078efcff */
[C---:B------:R-:W-:Y:S01]  /*9df0*/  LOP3.LUT R51, R8.reuse, 0x8, RZ, 0xfc, !PT ;  /* 0x0000000808337812 */ /* 0x040fe200078efcff */
[----:B------:R-:W-:Y:S01]  /*9e00*/  IMAD.MOV R19, RZ, RZ, -R9 ;  /* 0x000000ffff137224 */ /* 0x000fe200078e0a09 */
[----:B------:R-:W-:Y:S01]  /*9e10*/  ISETP.GE.AND P2, PT, R53, RZ, PT ;  /* 0x000000ff3500720c */ /* 0x000fe20003f46270 */
[----:B------:R-:W-:Y:S01]  /*9e20*/  @!P0 IMAD.MOV R20, RZ, RZ, -R20 ;  /* 0x000000ffff148224 */ /* 0x000fe200078e0a14 */
[----:B------:R-:W-:Y:S01]  /*9e30*/  LOP3.LUT R53, R8, 0x6, RZ, 0xfc, !PT ;  /* 0x0000000608357812 */ /* 0x000fe200078efcff */
[----:B------:R-:W-:Y:S01]  /*9e40*/  @!P1 IMAD.IADD R152, R152, 0x1, -R6 ;  /* 0x0000000198989824 */ /* 0x000fe200078e0a06 */
[----:B------:R-:W-:Y:S01]  /*9e50*/  IABS R154, R49 ;  /* 0x00000031009a7213 */ /* 0x000fe20000000000 */
[C---:B------:R-:W-:Y:S01]  /*9e60*/  IMAD R148, R6.reuse, R19, R148 ;  /* 0x0000001306947224 */ /* 0x040fe200078e0294 */
[----:B------:R-:W-:Y:S01]  /*9e70*/  IABS R150, R51 ;  /* 0x0000003300967213 */ /* 0x000fe20000000000 */
[----:B------:R-:W-:Y:S01]  /*9e80*/  @!P3 IMAD.MOV R16, RZ, RZ, -R16 ;  /* 0x000000ffff10b224 */ /* 0x000fe200078e0a10 */
[----:B------:R-:W-:Y:S01]  /*9e90*/  IABS R146, R53 ;  /* 0x0000003500927213 */ /* 0x000fe20000000000 */
[----:B------:R-:W-:Y:S01]  /*9ea0*/  IMAD.HI.U32 R9, R7, R154, RZ ;  /* 0x0000009a07097227 */ /* 0x000fe200078e00ff */
[----:B------:R-:W-:-:S02]  /*9eb0*/  ISETP.GT.U32.AND P0, PT, R6, R10, PT ;  /* 0x0000000a0600720c */ /* 0x000fc40003f04070 */
[C---:B------:R-:W-:Y:S01]  /*9ec0*/  ISETP.GT.U32.AND P1, PT, R6.reuse, R17, PT ;  /* 0x000000110600720c */ /* 0x040fe20003f24070 */
[C---:B------:R-:W-:Y:S01]  /*9ed0*/  IMAD.HI.U32 R19, R7.reuse, R150, RZ ;  /* 0x0000009607137227 */ /* 0x040fe200078e00ff */
[C---:B------:R-:W-:Y:S02]  /*9ee0*/  ISETP.GT.U32.AND P3, PT, R6.reuse, R158, PT ;  /* 0x0000009e0600720c */ /* 0x040fe40003f64070 */
[----:B------:R-:W-:Y:S01]  /*9ef0*/  ISETP.GT.U32.AND P4, PT, R6, R156, PT ;  /* 0x0000009c0600720c */ /* 0x000fe20003f84070 */
[----:B------:R-:W-:-:S04]  /*9f00*/  IMAD.HI.U32 R21, R7, R146, RZ ;  /* 0x0000009207157227 */ /* 0x000fc800078e00ff */
[----:B------:R-:W-:Y:S01]  /*9f10*/  IMAD.MOV R23, RZ, RZ, -R9 ;  /* 0x000000ffff177224 */ /* 0x000fe200078e0a09 */
[----:B------:R-:W-:Y:S01]  /*9f20*/  LOP3.LUT R9, R8, 0x2, RZ, 0xfc, !PT ;  /* 0x0000000208097812 */ /* 0x000fe200078efcff */
[----:B------:R-:W-:Y:S02]  /*9f30*/  IMAD.MOV R19, RZ, RZ, -R19 ;  /* 0x000000ffff137224 */ /* 0x000fe400078e0a13 */
[----:B------:R-:W-:Y:S01]  /*9f40*/  IMAD.MOV R21, RZ, RZ, -R21 ;  /* 0x000000ffff157224 */ /* 0x000fe200078e0a15 */
[----:B------:R-:W-:Y:S01]  /*9f50*/  IABS R142, R9 ;  /* 0x00000009008e7213 */ /* 0x000fe20000000000 */
[C---:B------:R-:W-:Y:S02]  /*9f60*/  IMAD R154, R6.reuse, R23, R154 ;  /* 0x00000017069a7224 */ /* 0x040fe400078e029a */
[----:B------:R-:W-:Y:S02]  /*9f70*/  IMAD R150, R6, R19, R150 ;  /* 0x0000001306967224 */ /* 0x000fe400078e0296 */
[----:B------:R-:W-:-:S04]  /*9f80*/  IMAD.HI.U32 R8, R7, R144, RZ ;  /* 0x0000009007087227 */ /* 0x000fc800078e00ff */
[C---:B------:R-:W-:Y:S02]  /*9f90*/  IMAD R146, R6.reuse, R21, R146 ;  /* 0x0000001506927224 */ /* 0x040fe400078e0292 */
[----:B------:R-:W-:Y:S01]  /*9fa0*/  @!P5 IMAD.MOV R14, RZ, RZ, -R14 ;  /* 0x000000ffff0ed224 */ /* 0x000fe200078e0a0e */
[C---:B------:R-:W-:Y:S01]  /*9fb0*/  ISETP.GT.U32.AND P5, PT, R6.reuse, R152, PT ;  /* 0x000000980600720c */ /* 0x040fe20003fa4070 */
[----:B------:R-:W-:Y:S01]  /*9fc0*/  @!P2 IMAD.MOV R12, RZ, RZ, -R12 ;  /* 0x000000ffff0ca224 */ /* 0x000fe200078e0a0c */
[----:B------:R-:W-:Y:S01]  /*9fd0*/  ISETP.GT.U32.AND P2, PT, R6, R148, PT ;  /* 0x000000940600720c */ /* 0x000fe20003f44070 */
[--C-:B------:R-:W-:Y:S01]  /*9fe0*/  @!P0 IMAD.IADD R10, R10, 0x1, -R6.reuse ;  /* 0x000000010a0a8824 */ /* 0x100fe200078e0a06 */
[C---:B------:R-:W-:Y:S01]  /*9ff0*/  ISETP.GT.U32.AND P0, PT, R6.reuse, R154, PT ;  /* 0x0000009a0600720c */ /* 0x040fe20003f04070 */
[----:B------:R-:W-:Y:S01]  /*a000*/  @!P1 IMAD.IADD R17, R17, 0x1, -R6 ;  /* 0x0000000111119824 */ /* 0x000fe200078e0a06 */
[----:B------:R-:W-:Y:S01]  /*a010*/  ISETP.GT.U32.AND P1, PT, R6, R150, PT ;  /* 0x000000960600720c */ /* 0x000fe20003f24070 */
[----:B------:R-:W-:-:S02]  /*a020*/  IMAD.MOV R19, RZ, RZ, -R8 ;  /* 0x000000ffff137224 */ /* 0x000fc400078e0a08 */
[----:B------:R-:W-:Y:S01]  /*a030*/  @!P3 IMAD.IADD R158, R158, 0x1, -R6 ;  /* 0x000000019e9eb824 */ /* 0x000fe200078e0a06 */
[----:B------:R-:W-:Y:S01]  /*a040*/  ISETP.GT.U32.AND P3, PT, R6, R146, PT ;  /* 0x000000920600720c */ /* 0x000fe20003f64070 */
[----:B------:R-:W-:-:S04]  /*a050*/  IMAD.HI.U32 R7, R7, R142, RZ ;  /* 0x0000008e07077227 */ /* 0x000fc800078e00ff */
[----:B------:R-:W-:Y:S02]  /*a060*/  IMAD R144, R6, R19, R144 ;  /* 0x0000001306907224 */ /* 0x000fe400078e0290 */
[----:B------:R-:W-:Y:S02]  /*a070*/  IMAD.MOV R7, RZ, RZ, -R7 ;  /* 0x000000ffff077224 */ /* 0x000fe400078e0a07 */
[--C-:B------:R-:W-:Y:S01]  /*a080*/  @!P4 IMAD.IADD R156, R156, 0x1, -R6.reuse ;  /* 0x000000019c9cc824 */ /* 0x100fe200078e0a06 */
[----:B------:R-:W-:Y:S01]  /*a090*/  ISETP.GT.U32.AND P4, PT, R6, R144, PT ;  /* 0x000000900600720c */ /* 0x000fe20003f84070 */
[--C-:B------:R-:W-:Y:S01]  /*a0a0*/  @!P5 IMAD.IADD R152, R152, 0x1, -R6.reuse ;  /* 0x000000019898d824 */ /* 0x100fe200078e0a06 */
[----:B------:R-:W-:Y:S01]  /*a0b0*/  ISETP.GE.AND P5, PT, R55, RZ, PT ;  /* 0x000000ff3700720c */ /* 0x000fe20003fa6270 */
[----:B------:R-:W-:Y:S01]  /*a0c0*/  @!P2 IMAD.IADD R148, R148, 0x1, -R6 ;  /* 0x000000019494a824 */ /* 0x000fe200078e0a06 */
[----:B------:R-:W-:Y:S01]  /*a0d0*/  ISETP.GE.AND P2, PT, R57, RZ, PT ;  /* 0x000000ff3900720c */ /* 0x000fe20003f46270 */
[----:B------:R-:W-:-:S02]  /*a0e0*/  IMAD R142, R6, R7, R142 ;  /* 0x00000007068e7224 */ /* 0x000fc400078e028e */
[--C-:B------:R-:W-:Y:S01]  /*a0f0*/  @!P0 IMAD.IADD R154, R154, 0x1, -R6.reuse ;  /* 0x000000019a9a8824 */ /* 0x100fe200078e0a06 */
[----:B------:R-:W-:Y:S01]  /*a100*/  ISETP.GE.AND P0, PT, R35, RZ, PT ;  /* 0x000000ff2300720c */ /* 0x000fe20003f06270 */
[--C-:B------:R-:W-:Y:S01]  /*a110*/  @!P1 IMAD.IADD R150, R150, 0x1, -R6.reuse ;  /* 0x0000000196969824 */ /* 0x100fe200078e0a06 */
[----:B------:R-:W-:Y:S01]  /*a120*/  ISETP.GE.AND P1, PT, R45, RZ, PT ;  /* 0x000000ff2d00720c */ /* 0x000fe20003f26270 */
[--C-:B------:R-:W-:Y:S01]  /*a130*/  @!P3 IMAD.IADD R146, R146, 0x1, -R6.reuse ;  /* 0x000000019292b824 */ /* 0x100fe200078e0a06 */
[----:B------:R-:W-:Y:S01]  /*a140*/  ISETP.GT.U32.AND P3, PT, R6, R142, PT ;  /* 0x0000008e0600720c */ /* 0x000fe20003f64070 */
[----:B------:R-:W-:Y:S02]  /*a150*/  IMAD.MOV.U32 R8, RZ, RZ, R17 ;  /* 0x000000ffff087224 */ /* 0x000fe400078e0011 */
[----:B------:R-:W-:Y:S01]  /*a160*/  @!P4 IMAD.IADD R144, R144, 0x1, -R6 ;  /* 0x000000019090c824 */ /* 0x000fe200078e0a06 */
[C---:B------:R-:W-:Y:S01]  /*a170*/  ISETP.GT.U32.AND P4, PT, R6.reuse, R148, PT ;  /* 0x000000940600720c */ /* 0x040fe20003f84070 */
[----:B------:R-:W-:Y:S01]  /*a180*/  @!P5 IMAD.MOV R10, RZ, RZ, -R10 ;  /* 0x000000ffff0ad224 */ /* 0x000fe200078e0a0a */
[C---:B------:R-:W-:Y:S01]  /*a190*/  ISETP.GT.U32.AND P5, PT, R6.reuse, R146, PT ;  /* 0x000000920600720c */ /* 0x040fe20003fa4070 */
[----:B------:R-:W-:Y:S01]  /*a1a0*/  @!P2 IMAD.MOV R8, RZ, RZ, -R8 ;  /* 0x000000ffff08a224 */ /* 0x000fe200078e0a08 */
[C---:B------:R-:W-:Y:S01]  /*a1b0*/  ISETP.GT.U32.AND P2, PT, R6.reuse, R154, PT ;  /* 0x0000009a0600720c */ /* 0x040fe20003f44070 */
[----:B------:R-:W-:Y:S01]  /*a1c0*/  @!P0 IMAD.MOV R158, RZ, RZ, -R158 ;  /* 0x000000ffff9e8224 */ /* 0x000fe200078e0a9e */
[C---:B------:R-:W-:Y:S01]  /*a1d0*/  ISETP.GT.U32.AND P0, PT, R6.reuse, R150, PT ;  /* 0x000000960600720c */ /* 0x040fe20003f04070 */
[----:B------:R-:W-:Y:S01]  /*a1e0*/  @!P1 IMAD.MOV R156, RZ, RZ, -R156 ;  /* 0x000000ffff9c9224 */ /* 0x000fe200078e0a9c */
[----:B------:R-:W-:Y:S01]  /*a1f0*/  ISETP.GT.U32.AND P1, PT, R6, R144, PT ;  /* 0x000000900600720c */ /* 0x000fe20003f24070 */
[----:B------:R-:W-:-:S02]  /*a200*/  @!P3 IMAD.IADD R142, R142, 0x1, -R6 ;  /* 0x000000018e8eb824 */ /* 0x000fc400078e0a06 */
[----:B------:R-:W-:Y:S01]  /*a210*/  @!P6 IMAD.MOV R152, RZ, RZ, -R152 ;  /* 0x000000ffff98e224 */ /* 0x000fe200078e0a98 */
[----:B------:R-:W-:Y:S01]  /*a220*/  ISETP.GE.AND P6, PT, R47, RZ, PT ;  /* 0x000000ff2f00720c */ /* 0x000fe20003fc6270 */
[--C-:B------:R-:W-:Y:S01]  /*a230*/  @!P4 IMAD.IADD R148, R148, 0x1, -R6.reuse ;  /* 0x000000019494c824 */ /* 0x100fe200078e0a06 */
[----:B------:R-:W-:Y:S01]  /*a240*/  ISETP.GT.U32.AND P3, PT, R6, R142, PT ;  /* 0x0000008e0600720c */ /* 0x000fe20003f64070 */
[--C-:B------:R-:W-:Y:S01]  /*a250*/  @!P5 IMAD.IADD R146, R146, 0x1, -R6.reuse ;  /* 0x000000019292d824 */ /* 0x100fe200078e0a06 */
[----:B------:R-:W-:Y:S01]  /*a260*/  ISETP.GE.AND P4, PT, R49, RZ, PT ;  /* 0x000000ff3100720c */ /* 0x000fe20003f86270 */
[--C-:B------:R-:W-:Y:S01]  /*a270*/  @!P2 IMAD.IADD R154, R154, 0x1, -R6.reuse ;  /* 0x000000019a9aa824 */ /* 0x100fe200078e0a06 */
[----:B------:R-:W-:Y:S01]  /*a280*/  ISETP.GE.AND P2, PT, R51, RZ, PT ;  /* 0x000000ff3300720c */ /* 0x000fe20003f46270 */
[--C-:B------:R-:W-:Y:S01]  /*a290*/  @!P0 IMAD.IADD R150, R150, 0x1, -R6.reuse ;  /* 0x0000000196968824 */ /* 0x100fe200078e0a06 */
[----:B------:R-:W-:Y:S01]  /*a2a0*/  ISETP.GE.AND P0, PT, R53, RZ, PT ;  /* 0x000000ff3500720c */ /* 0x000fe20003f06270 */
[----:B------:R-:W-:Y:S01]  /*a2b0*/  @!P1 IMAD.IADD R144, R144, 0x1, -R6 ;  /* 0x0000000190909824 */ /* 0x000fe200078e0a06 */
[----:B------:R-:W-:-:S02]  /*a2c0*/  ISETP.GE.AND P5, PT, R59, RZ, PT ;  /* 0x000000ff3b00720c */ /* 0x000fc40003fa6270 */
[----:B------:R-:W-:Y:S01]  /*a2d0*/  ISETP.GE.AND P1, PT, R9, RZ, PT ;  /* 0x000000ff0900720c */ /* 0x000fe20003f26270 */
[----:B------:R-:W-:Y:S02]  /*a2e0*/  @!P6 IMAD.MOV R148, RZ, RZ, -R148 ;  /* 0x000000ffff94e224 */ /* 0x000fe400078e0a94 */
[----:B------:R-:W-:Y:S01]  /*a2f0*/  @!P3 IMAD.IADD R142, R142, 0x1, -R6 ;  /* 0x000000018e8eb824 */ /* 0x000fe200078e0a06 */
[----:B------:R-:W-:Y:S01]  /*a300*/  ISETP.NE.AND P3, PT, R25, RZ, PT ;  /* 0x000000ff1900720c */ /* 0x000fe20003f65270 */
[----:B------:R-:W-:Y:S01]  /*a310*/  IMAD R6, R61, UR7, RZ ;  /* 0x000000073d067c24 */ /* 0x000fe2000f8e02ff */
[----:B------:R-:W-:Y:S01]  /*a320*/  LOP3.LUT R25, RZ, R25, RZ, 0x33, !PT ;  /* 0x00000019ff197212 */ /* 0x000fe200078e33ff */
[----:B------:R-:W-:Y:S01]  /*a330*/  @!P4 IMAD.MOV R154, RZ, RZ, -R154 ;  /* 0x000000ffff9ac224 */ /* 0x000fe200078e0a9a */
[----:B------:R-:W-:Y:S01]  /*a340*/  USHF.L.U32 UR7, UR7, 0x6, URZ ;  /* 0x0000000607077899 */ /* 0x000fe2000800063f */
[----:B------:R-:W-:Y:S01]  /*a350*/  @!P2 IMAD.MOV R150, RZ, RZ, -R150 ;  /* 0x000000ffff96a224 */ /* 0x000fe200078e0a96 */
[----:B------:R-:W-:Y:S01]  /*a360*/  IADD3 R7, P6, R6, UR4, RZ ;  /* 0x0000000406077c10 */ /* 0x000fe2000ffde0ff */
[----:B------:R-:W-:Y:S01]  /*a370*/  @!P0 IMAD.MOV R146, RZ, RZ, -R146 ;  /* 0x000000ffff928224 */ /* 0x000fe200078e0a92 */
[C---:B------:R-:W-:Y:S01]  /*a380*/  SEL R19, R25.reuse, R38, !P3 ;  /* 0x0000002619137207 */ /* 0x040fe20005800000 */
[----:B------:R-:W-:Y:S01]  /*a390*/  @!P5 IMAD.MOV R144, RZ, RZ, -R144 ;  /* 0x000000ffff90d224 */ /* 0x000fe200078e0a90 */
[C---:B------:R-:W-:Y:S01]  /*a3a0*/  SEL R140, R25.reuse, R140, !P3 ;  /* 0x0000008c198c7207 */ /* 0x040fe20005800000 */
[----:B------:R-:W-:Y:S01]  /*a3b0*/  @!P1 IMAD.MOV R142, RZ, RZ, -R142 ;  /* 0x000000ffff8e9224 */ /* 0x000fe200078e0a8e */
[C---:B------:R-:W-:Y:S01]  /*a3c0*/  SEL R139, R25.reuse, R40, !P3 ;  /* 0x00000028198b7207 */ /* 0x040fe20005800000 */
[----:B------:R-:W-:Y:S01]  /*a3d0*/  ULDC UR4, c[0x0][0x234] ;  /* 0x00008d0000047ab9 */ /* 0x000fe20000000800 */
[----:B------:R-:W-:Y:S01]  /*a3e0*/  SEL R137, R25, R42, !P3 ;  /* 0x0000002a19897207 */ /* 0x000fe20005800000 */
[----:B------:R-:W-:Y:S01]  /*a3f0*/  IMAD R27, R27, UR4, RZ ;  /* 0x000000041b1b7c24 */ /* 0x000fe2000f8e02ff */
[----:B------:R-:W-:Y:S01]  /*a400*/  SEL R135, R25, R44, !P3 ;  /* 0x0000002c19877207 */ /* 0x000fe20005800000 */
[----:B------:R-:W-:Y:S01]  /*a410*/  IMAD R29, R29, UR4, RZ ;  /* 0x000000041d1d7c24 */ /* 0x000fe2000f8e02ff */
[----:B------:R-:W-:Y:S01]  /*a420*/  SEL R133, R25, R46, !P3 ;  /* 0x0000002e19857207 */ /* 0x000fe20005800000 */
[----:B------:R-:W-:Y:S01]  /*a430*/  IMAD R33, R33, UR4, RZ ;  /* 0x0000000421217c24 */ /* 0x000fe2000f8e02ff */
[----:B------:R-:W-:Y:S01]  /*a440*/  SEL R131, R25, R48, !P3 ;  /* 0x0000003019837207 */ /* 0x000fe20005800000 */
[----:B------:R-:W-:Y:S01]  /*a450*/  IMAD R31, R31, UR4, RZ ;  /* 0x000000041f1f7c24 */ /* 0x000fe2000f8e02ff */
[C---:B------:R-:W-:Y:S01]  /*a460*/  SEL R129, R25.reuse, R50, !P3 ;  /* 0x0000003219817207 */ /* 0x040fe20005800000 */
[----:B------:R-:W-:Y:S01]  /*a470*/  UMOV UR4, URZ ;  /* 0x0000003f00047c82 */ /* 0x000fe20008000000 */
[----:B------:R-:W-:-:S02]  /*a480*/  SEL R127, R25, R52, !P3 ;  /* 0x00000034197f7207 */ /* 0x000fc40005800000 */
[C---:B------:R-:W-:Y:S02]  /*a490*/  SEL R125, R25.reuse, R54, !P3 ;  /* 0x00000036197d7207 */ /* 0x040fe40005800000 */
[C---:B------:R-:W-:Y:S02]  /*a4a0*/  SEL R123, R25.reuse, R56, !P3 ;  /* 0x00000038197b7207 */ /* 0x040fe40005800000 */
[C---:B------:R-:W-:Y:S02]  /*a4b0*/  SEL R121, R25.reuse, R60, !P3 ;  /* 0x0000003c19797207 */ /* 0x040fe40005800000 */
[C---:B------:R-:W-:Y:S02]  /*a4c0*/  SEL R119, R25.reuse, R58, !P3 ;  /* 0x0000003a19777207 */ /* 0x040fe40005800000 */
[C---:B------:R-:W-:Y:S02]  /*a4d0*/  SEL R117, R25.reuse, R64, !P3 ;  /* 0x0000004019757207 */ /* 0x040fe40005800000 */
        /* <DEDUP_REMOVED lines=16> */
[----:B------:R-:W-:Y:S01]  /*a5e0*/  LEA.HI.X.SX32 R6, R6, UR5, 0x1, P6 ;  /* 0x0000000506067c11 */ /* 0x000fe2000b0f0eff */
[----:B------:R-:W-:Y:S01]  /*a5f0*/  ULDC UR5, c[0x0][0x240] ;  /* 0x0000900000057ab9 */ /* 0x000fe20000000800 */
[C---:B------:R-:W-:Y:S01]  /*a600*/  SEL R138, R25.reuse, R138, !P3 ;  /* 0x0000008a198a7207 */ /* 0x040fe20005800000 */
[----:B------:R-:W-:Y:S01]  /*a610*/  IMAD R140, R140, UR5, RZ ;  /* 0x000000058c8c7c24 */ /* 0x000fe2000f8e02ff */
[----:B------:R-:W-:Y:S01]  /*a620*/  SEL R136, R25, R136, !P3 ;  /* 0x0000008819887207 */ /* 0x000fe20005800000 */
[----:B------:R-:W-:Y:S01]  /*a630*/  IMAD R139, R139, UR5, RZ ;  /* 0x000000058b8b7c24 */ /* 0x000fe2000f8e02ff */
        /* <DEDUP_REMOVED lines=192> */
[-C--:B------:R-:W-:Y:S01]  /*b240*/  IADD3 R143, P3, R140, R7.reuse, RZ ;  /* 0x000000078c8f7210 */ /* 0x080fe20007f7e0ff */
[----:B------:R-:W-:Y:S01]  /*b250*/  IMAD R19, R141, UR5, RZ ;  /* 0x000000058d137c24 */ /* 0x000fe2000f8e02ff */
[-C--:B------:R-:W-:Y:S01]  /*b260*/  IADD3 R141, P4, R139, R7.reuse, RZ ;  /* 0x000000078b8d7210 */ /* 0x080fe20007f9e0ff */
[----:B------:R-:W-:Y:S01]  /*b270*/  IMAD R42, R42, UR5, RZ ;  /* 0x000000052a2a7c24 */ /* 0x000fe2000f8e02ff */
[----:B------:R-:W-:Y:S01]  /*b280*/  IADD3 R144, P2, R142, R7, RZ ;  /* 0x000000078e907210 */ /* 0x000fe20007f5e0ff */
[----:B------:R-:W-:Y:S01]  /*b290*/  IMAD R41, R41, UR5, RZ ;  /* 0x0000000529297c24 */ /* 0x000fe2000f8e02ff */
[----:B------:R-:W-:Y:S01]  /*b2a0*/  CS2R R146, SRZ ;  /* 0x0000000000927805 */ /* 0x000fe2000001ff00 */
[----:B------:R-:W-:Y:S01]  /*b2b0*/  IMAD R40, R40, UR5, RZ ;  /* 0x0000000528287c24 */ /* 0x000fe2000f8e02ff */
[----:B------:R-:W-:Y:S01]  /*b2c0*/  CS2R R148, SRZ ;  /* 0x0000000000947805 */ /* 0x000fe2000001ff00 */
[----:B------:R0:W-:Y:S01]  /*b2d0*/  STL [R1+0x1c38], R144 ;  /* 0x001c389001007387 */ /* 0x0001e20000100800 */
[----:B------:R-:W-:Y:S01]  /*b2e0*/  IMAD R39, R39, UR5, RZ ;  /* 0x0000000527277c24 */ /* 0x000fe2000f8e02ff */
[----:B------:R-:W-:Y:S01]  /*b2f0*/  CS2R R150, SRZ ;  /* 0x0000000000967805 */ /* 0x000fe2000001ff00 */
[----:B------:R-:W-:Y:S01]  /*b300*/  IMAD R38, R38, UR5, RZ ;  /* 0x0000000526267c24 */ /* 0x000fe2000f8e02ff */
[----:B------:R1:W-:Y:S01]  /*b310*/  STL [R1+0x1060], R143 ;  /* 0x0010608f01007387 */ /* 0x0003e20000100800 */
[----:B------:R-:W-:-:S02]  /*b320*/  IMAD R37, R37, UR5, RZ ;  /* 0x0000000525257c24 */ /* 0x000fc4000f8e02ff */
[----:B------:R-:W-:Y:S01]  /*b330*/  IMAD R35, R35, UR5, RZ ;  /* 0x0000000523237c24 */ /* 0x000fe2000f8e02ff */
[----:B------:R2:W-:Y:S01]  /*b340*/  STL [R1+0x1068], R141 ;  /* 0x0010688d01007387 */ /* 0x0005e20000100800 */
[----:B------:R-:W-:Y:S01]  /*b350*/  IMAD R34, R34, UR5, RZ ;  /* 0x0000000522227c24 */ /* 0x000fe2000f8e02ff */
[-C--:B0-----:R-:W-:Y:S01]  /*b360*/  IADD3 R144, P5, R138, R7.reuse, RZ ;  /* 0x000000078a907210 */ /* 0x081fe20007fbe0ff */
[----:B------:R-:W-:Y:S02]  /*b370*/  IMAD R32, R32, UR5, RZ ;  /* 0x0000000520207c24 */ /* 0x000fe4000f8e02ff */
[----:B------:R-:W-:Y:S01]  /*b380*/  IMAD R30, R30, UR5, RZ ;  /* 0x000000051e1e7c24 */ /* 0x000fe2000f8e02ff */
[-C--:B-1----:R-:W-:Y:S01]  /*b390*/  IADD3 R143, P6, R137, R7.reuse, RZ ;  /* 0x00000007898f7210 */ /* 0x082fe20007fde0ff */
[----:B------:R0:W-:Y:S01]  /*b3a0*/  STL [R1+0x1070], R144 ;  /* 0x0010709001007387 */ /* 0x0001e20000100800 */
[----:B------:R-:W-:Y:S01]  /*b3b0*/  IMAD R28, R28, UR5, RZ ;  /* 0x000000051c1c7c24 */ /* 0x000fe2000f8e02ff */
[----:B--2---:R-:W-:-:S02]  /*b3c0*/  IADD3 R141, P0, R136, R7, RZ ;  /* 0x00000007888d7210 */ /* 0x004fc40007f1e0ff */
[----:B------:R1:W-:Y:S01]  /*b3d0*/  STL [R1+0x1078], R143 ;  /* 0x0010788f01007387 */ /* 0x0003e20000100800 */
[----:B------:R-:W-:Y:S02]  /*b3e0*/  IMAD R26, R26, UR5, RZ ;  /* 0x000000051a1a7c24 */ /* 0x000fe4000f8e02ff */
[----:B------:R-:W-:Y:S01]  /*b3f0*/  IMAD R24, R24, UR5, RZ ;  /* 0x0000000518187c24 */ /* 0x000fe2000f8e02ff */
[----:B------:R2:W-:Y:S01]  /*b400*/  STL [R1+0x1080], R141 ;  /* 0x0010808d01007387 */ /* 0x0005e20000100800 */
[----:B------:R-:W-:Y:S01]  /*b410*/  IMAD R22, R22, UR5, RZ ;  /* 0x0000000516167c24 */ /* 0x000fe2000f8e02ff */
[-C--:B0-----:R-:W-:Y:S01]  /*b420*/  IADD3 R144, P1, R135, R7.reuse, RZ ;  /* 0x0000000787907210 */ /* 0x081fe20007f3e0ff */
[----:B------:R-:W-:Y:S02]  /*b430*/  IMAD R20, R20, UR5, RZ ;  /* 0x0000000514147c24 */ /* 0x000fe4000f8e02ff */
[----:B------:R-:W-:Y:S01]  /*b440*/  IMAD R18, R18, UR5, RZ ;  /* 0x0000000512127c24 */ /* 0x000fe2000f8e02ff */
[-C--:B-1----:R-:W-:Y:S01]  /*b450*/  LEA.HI.X.SX32 R143, R142, R6.reuse, 0x1, P2 ;  /* 0x000000068e8f7211 */ /* 0x082fe200010f0eff */
[----:B------:R0:W-:Y:S01]  /*b460*/  STL [R1+0x1088], R144 ;  /* 0x0010889001007387 */ /* 0x0001e20000100800 */
[----:B------:R-:W-:Y:S01]  /*b470*/  LEA.HI.X.SX32 R142, R140, R6, 0x1, P3 ;  /* 0x000000068c8e7211 */ /* 0x000fe200018f0eff */
[----:B------:R-:W-:Y:S01]  /*b480*/  IMAD R16, R16, UR5, RZ ;  /* 0x0000000510107c24 */ /* 0x000fe2000f8e02ff */
[-C--:B--2---:R-:W-:Y:S01]  /*b490*/  IADD3 R141, P2, R134, R7.reuse, RZ ;  /* 0x00000007868d7210 */ /* 0x084fe20007f5e0ff */
[----:B------:R-:W-:Y:S01]  /*b4a0*/  STL [R1+0x1c34], R143 ;  /* 0x001c348f01007387 */ /* 0x000fe20000100800 */
[----:B------:R-:W-:Y:S01]  /*b4b0*/  IADD3 R140, P3, R133, R7, RZ ;  /* 0x00000007858c7210 */ /* 0x000fe20007f7e0ff */
[----:B------:R-:W-:-:S02]  /*b4c0*/  IMAD R14, R14, UR5, RZ ;  /* 0x000000050e0e7c24 */ /* 0x000fc4000f8e02ff */
[----:B------:R1:W-:Y:S01]  /*b4d0*/  STL [R1+0x1090], R141 ;  /* 0x0010908d01007387 */ /* 0x0003e20000100800 */
[----:B------:R-:W-:Y:S01]  /*b4e0*/  IMAD R12, R12, UR5, RZ ;  /* 0x000000050c0c7c24 */ /* 0x000fe2000f8e02ff */
[----:B0-----:R-:W-:Y:S01]  /*b4f0*/  CS2R R144, SRZ ;  /* 0x0000000000907805 */ /* 0x001fe2000001ff00 */
[----:B------:R-:W-:Y:S01]  /*b500*/  IMAD R10, R10, UR5, RZ ;  /* 0x000000050a0a7c24 */ /* 0x000fe2000f8e02ff */
[----:B------:R0:W-:Y:S01]  /*b510*/  STL [R1+0x105c], R142 ;  /* 0x00105c8e01007387 */ /* 0x0001e20000100800 */
[----:B------:R-:W-:Y:S02]  /*b520*/  IMAD R8, R8, UR5, RZ ;  /* 0x0000000508087c24 */ /* 0x000fe4000f8e02ff */
[----:B------:R-:W-:Y:S01]  /*b530*/  IMAD R9, R9, UR5, RZ ;  /* 0x0000000509097c24 */ /* 0x000fe2000f8e02ff */
[----:B------:R2:W-:Y:S01]  /*b540*/  STL [R1+0x1098], R140 ;  /* 0x0010988c01007387 */ /* 0x0005e20000100800 */
[----:B------:R-:W-:Y:S01]  /*b550*/  IMAD R11, R11, UR5, RZ ;  /* 0x000000050b0b7c24 */ /* 0x000fe2000f8e02ff */
[-C--:B-1----:R-:W-:Y:S01]  /*b560*/  LEA.HI.X.SX32 R141, R139, R6.reuse, 0x1, P4 ;  /* 0x000000068b8d7211 */ /* 0x082fe200020f0eff */
[----:B------:R-:W-:Y:S01]  /*b570*/  IMAD R13, R13, UR5, RZ ;  /* 0x000000050d0d7c24 */ /* 0x000fe2000f8e02ff */
[----:B------:R-:W-:Y:S01]  /*b580*/  IADD3 R139, P4, R132, R7, RZ ;  /* 0x00000007848b7210 */ /* 0x000fe20007f9e0ff */
[----:B------:R-:W-:Y:S01]  /*b590*/  IMAD R15, R15, UR5, RZ ;  /* 0x000000050f0f7c24 */ /* 0x000fe2000f8e02ff */
[----:B0-----:R-:W-:Y:S01]  /*b5a0*/  CS2R R142, SRZ ;  /* 0x00000000008e7805 */ /* 0x001fe2000001ff00 */
[----:B------:R-:W-:Y:S01]  /*b5b0*/  STL [R1+0x1064], R141 ;  /* 0x0010648d01007387 */ /* 0x000fe20000100800 */
[----:B------:R-:W-:Y:S01]  /*b5c0*/  IMAD R17, R17, UR5, RZ ;  /* 0x0000000511117c24 */ /* 0x000fe2000f8e02ff */
[----:B--2---:R-:W-:-:S02]  /*b5d0*/  LEA.HI.X.SX32 R140, R138, R6, 0x1, P5 ;  /* 0x000000068a8c7211 */ /* 0x004fc400028f0eff */
[----:B------:R0:W-:Y:S01]  /*b5e0*/  STL [R1+0x10a0], R139 ;  /* 0x0010a08b01007387 */ /* 0x0001e20000100800 */
[-C--:B------:R-:W-:Y:S01]  /*b5f0*/  IADD3 R138, P5, R131, R7.reuse, RZ ;  /* 0x00000007838a7210 */ /* 0x080fe20007fbe0ff */
[----:B------:R-:W-:Y:S02]  /*b600*/  IMAD R21, R21, UR5, RZ ;  /* 0x0000000515157c24 */ /* 0x000fe4000f8e02ff */
[----:B------:R1:W-:Y:S01]  /*b610*/  STL [R1+0x106c], R140 ;  /* 0x00106c8c01007387 */ /* 0x0003e20000100800 */
[----:B------:R-:W-:Y:S02]  /*b620*/  IMAD R23, R23, UR5, RZ ;  /* 0x0000000517177c24 */ /* 0x000fe4000f8e02ff */
[----:B------:R-:W-:Y:S01]  /*b630*/  IMAD R25, R25, UR5, RZ ;  /* 0x0000000519197c24 */ /* 0x000fe2000f8e02ff */
[----:B------:R2:W-:Y:S01]  /*b640*/  STL [R1+0x10a8], R138 ;  /* 0x0010a88a01007387 */ /* 0x0005e20000100800 */
[----:B------:R-:W-:Y:S01]  /*b650*/  ULDC UR5, c[0x0][0x238] ;  /* 0x00008e0000057ab9 */ /* 0x000fe20000000800 */
[----:B0-----:R-:W-:Y:S01]  /*b660*/  LEA.HI.X.SX32 R139, R137, R6, 0x1, P6 ;  /* 0x00000006898b7211 */ /* 0x001fe200030f0eff */
[----:B------:R-:W-:Y:S01]  /*b670*/  UIMAD UR5, UR5, 0x16, URZ ;  /* 0x00000016050578a4 */ /* 0x000fe2000f8e023f */
[----:B------:R-:W-:-:S02]  /*b680*/  IADD3 R137, P6, R130, R7, RZ ;  /* 0x0000000782897210 */ /* 0x000fc40007fde0ff */
[----:B-1----:R-:W-:Y:S01]  /*b690*/  CS2R R140, SRZ ;  /* 0x00000000008c7805 */ /* 0x002fe2000001ff00 */
[----:B------:R-:W-:Y:S01]  /*b6a0*/  STL [R1+0x1074], R139 ;  /* 0x0010748b01007387 */ /* 0x000fe20000100800 */
[----:B--2---:R-:W-:-:S03]  /*b6b0*/  LEA.HI.X.SX32 R138, R136, R6, 0x1, P0 ;  /* 0x00000006888a7211 */ /* 0x004fc600000f0eff */
[----:B------:R0:W-:Y:S01]  /*b6c0*/  STL [R1+0x10b0], R137 ;  /* 0x0010b08901007387 */ /* 0x0001e20000100800 */
[----:B------:R-:W-:-:S03]  /*b6d0*/  IADD3 R136, P0, R129, R7, RZ ;  /* 0x0000000781887210 */ /* 0x000fc60007f1e0ff */
[----:B------:R1:W-:Y:S04]  /*b6e0*/  STL [R1+0x107c], R138 ;  /* 0x00107c8a01007387 */ /* 0x0003e80000100800 */
[----:B------:R2:W-:Y:S01]  /*b6f0*/  STL [R1+0x10b8], R136 ;  /* 0x0010b88801007387 */ /* 0x0005e20000100800 */
[-C--:B0-----:R-:W-:Y:S02]  /*b700*/  LEA.HI.X.SX32 R137, R135, R6.reuse, 0x1, P1 ;  /* 0x0000000687897211 */ /* 0x081fe400008f0eff */
[----:B------:R-:W-:Y:S02]  /*b710*/  IADD3 R135, P1, R128, R7, RZ ;  /* 0x0000000780877210 */ /* 0x000fe40007f3e0ff */
        /* <DEDUP_REMOVED lines=149> */
[----:B------:R-:W-:Y:S04]  /*c070*/  STL [R1+0x118c], R103 ;  /* 0x00118c6701007387 */ /* 0x000fe80000100800 */
[----:B------:R1:W-:Y:S01]  /*c080*/  STL [R1+0x11c8], R101 ;  /* 0x0011c86501007387 */ /* 0x0003e20000100800 */
[----:B0-----:R-:W-:Y:S02]  /*c090*/  LEA.HI.X.SX32 R102, R100, R6, 0x1, P0 ;  /* 0x0000000664667211 */ /* 0x001fe400000f0eff */
[----:B------:R-:W-:-:S03]  /*c0a0*/  IADD3 R100, P0, R93, R7, RZ ;  /* 0x000000075d647210 */ /* 0x000fc60007f1e0ff */
[----:B------:R0:W-:Y:S01]  /*c0b0*/  STL [R1+0x1194], R102 ;  /* 0x0011946601007387 */ /* 0x0001e20000100800 */
[----:B-1----:R-:W-:-:S03]  /*c0c0*/  LEA.HI.X.SX32 R101, R99, R6, 0x1, P1 ;  /* 0x0000000663657211 */ /* 0x002fc600008f0eff */
[----:B------:R1:W-:Y:S01]  /*c0d0*/  STL [R1+0x11d0], R100 ;  /* 0x0011d06401007387 */ /* 0x0003e20000100800 */
[----:B------:R-:W-:-:S03]  /*c0e0*/  IADD3 R99, P1, R92, R7, RZ ;  /* 0x000000075c637210 */ /* 0x000fc60007f3e0ff */
[----:B------:R-:W-:Y:S01]  /*c0f0*/  STL [R1+0x119c], R101 ;  /* 0x00119c6501007387 */ /* 0x000fe20000100800 */
[----:B0-----:R-:W-:-:S03]  /*c100*/  CS2R R102, SRZ ;  /* 0x0000000000667805 */ /* 0x001fc6000001ff00 */
[----:B------:R0:W-:Y:S01]  /*c110*/  STL [R1+0x11d8], R99 ;  /* 0x0011d86301007387 */ /* 0x0001e20000100800 */
[----:B-1----:R-:W-:Y:S02]  /*c120*/  LEA.HI.X.SX32 R100, R98, R6, 0x1, P2 ;  /* 0x0000000662647211 */ /* 0x002fe400010f0eff */
[----:B------:R-:W-:-:S03]  /*c130*/  IADD3 R98, P2, R91, R7, RZ ;  /* 0x000000075b627210 */ /* 0x000fc60007f5e0ff */
[----:B------:R1:W-:Y:S01]  /*c140*/  STL [R1+0x11a4], R100 ;  /* 0x0011a46401007387 */ /* 0x0003e20000100800 */
[----:B0-----:R-:W-:-:S03]  /*c150*/  LEA.HI.X.SX32 R99, R97, R6, 0x1, P3 ;  /* 0x0000000661637211 */ /* 0x001fc600018f0eff */
[----:B------:R0:W-:Y:S01]  /*c160*/  STL [R1+0x11e0], R98 ;  /* 0x0011e06201007387 */ /* 0x0001e20000100800 */
[----:B------:R-:W-:-:S03]  /*c170*/  IADD3 R97, P3, R90, R7, RZ ;  /* 0x000000075a617210 */ /* 0x000fc60007f7e0ff */
[----:B------:R-:W-:Y:S01]  /*c180*/  STL [R1+0x11ac], R99 ;  /* 0x0011ac6301007387 */ /* 0x000fe20000100800 */
[----:B-1----:R-:W-:-:S03]  /*c190*/  CS2R R100, SRZ ;  /* 0x0000000000647805 */ /* 0x002fc6000001ff00 */
        /* <DEDUP_REMOVED lines=282> */
[----:B------:R-:W-:Y:S01]  /*d340*/  STL [R1+0x13a4], R35 ;  /* 0x0013a42301007387 */ /* 0x000fe20000100800 */
[----:B0-----:R-:W-:-:S03]  /*d350*/  LEA.HI.X.SX32 R34, R30, R6, 0x1, P4 ;  /* 0x000000061e227211 */ /* 0x001fc600020f0eff */
        /* <DEDUP_REMOVED lines=15> */
[----:B------:R-:W-:Y:S01]  /*d450*/  STL [R1+0x13c4], R28 ;  /* 0x0013c41c01007387 */ /* 0x000fe20000100800 */
[----:B-1----:R-:W-:-:S03]  /*d460*/  LEA.HI.X.SX32 R26, R22, R6, 0x1, P1 ;  /* 0x00000006161a7211 */ /* 0x002fc600008f0eff */
        /* <DEDUP_REMOVED lines=40> */
[----:B------:R1:W-:Y:S04]  /*d6f0*/  STL [R1+0x1c2c], R7 ;  /* 0x001c2c0701007387 */ /* 0x0003e80000100800 */
[----:B------:R2:W-:Y:S01]  /*d700*/  STL [R1+0x141c], R9 ;  /* 0x00141c0901007387 */ /* 0x0005e20000100800 */
[-C--:B0-----:R-:W-:Y:S02]  /*d710*/  LEA.HI.X.SX32 R8, R15, R6.reuse, 0x1, P5 ;  /* 0x000000060f087211 */ /* 0x081fe400028f0eff */
[----:B-1----:R-:W-:-:S03]  /*d720*/  LEA.HI.X.SX32 R7, R17, R6, 0x1, P6 ;  /* 0x0000000611077211 */ /* 0x002fc600030f0eff */
[----:B------:R0:W-:Y:S01]  /*d730*/  STL [R1+0x1424], R8 ;  /* 0x0014240801007387 */ /* 0x0001e20000100800 */
[----:B--2---:R-:W-:-:S03]  /*d740*/  LEA.HI.X.SX32 R9, R19, R6, 0x1, P0 ;  /* 0x0000000613097211 */ /* 0x004fc600000f0eff */
[----:B------:R1:W-:Y:S01]  /*d750*/  STL [R1+0x142c], R7 ;  /* 0x00142c0701007387 */ /* 0x0003e20000100800 */
[----:B------:R-:W-:-:S03]  /*d760*/  IADD3 R15, P0, R27, UR8, RZ ;  /* 0x000000081b0f7c10 */ /* 0x000fc6000ff1e0ff */
[----:B------:R-:W-:Y:S01]  /*d770*/  STL [R1+0x1c18], R9 ;  /* 0x001c180901007387 */ /* 0x000fe20000100800 */
[----:B------:R-:W-:Y:S02]  /*d780*/  LEA.HI.X.SX32 R14, R27, UR9, 0x1, P0 ;  /* 0x000000091b0e7c11 */ /* 0x000fe400080f0eff */
[----:B------:R-:W-:Y:S02]  /*d790*/  CS2R R26, SRZ ;  /* 0x00000000001a7805 */ /* 0x000fe4000001ff00 */
[-C--:B0-----:R-:W-:Y:S02]  /*d7a0*/  LEA.HI.X.SX32 R8, R21, R6.reuse, 0x1, P1 ;  /* 0x0000000615087211 */ /* 0x081fe400008f0eff */
[----:B------:R-:W-:Y:S02]  /*d7b0*/  IADD3 R17, P1, R29, UR8, RZ ;  /* 0x000000081d117c10 */ /* 0x000fe4000ff3e0ff */
[-C--:B-1----:R-:W-:Y:S01]  /*d7c0*/  LEA.HI.X.SX32 R7, R23, R6.reuse, 0x1, P2 ;  /* 0x0000000617077211 */ /* 0x082fe200010f0eff */
[----:B------:R0:W-:Y:S01]  /*d7d0*/  STL [R1+0x1c20], R8 ;  /* 0x001c200801007387 */ /* 0x0001e20000100800 */
[----:B------:R-:W-:-:S02]  /*d7e0*/  LEA.HI.X.SX32 R6, R25, R6, 0x1, P3 ;  /* 0x0000000619067211 */ /* 0x000fc400018f0eff */
[----:B------:R-:W-:Y:S02]  /*d7f0*/  CS2R R24, SRZ ;  /* 0x0000000000187805 */ /* 0x000fe4000001ff00 */
[----:B------:R-:W-:Y:S01]  /*d800*/  IADD3 R21, P3, R33, UR8, RZ ;  /* 0x0000000821157c10 */ /* 0x000fe2000ff7e0ff */
[----:B------:R1:W-:Y:S01]  /*d810*/  STL [R1+0x1c28], R7 ;  /* 0x001c280701007387 */ /* 0x0003e20000100800 */
[----:B------:R-:W-:Y:S01]  /*d820*/  IADD3 R19, P2, R31, UR8, RZ ;  /* 0x000000081f137c10 */ /* 0x000fe2000ff5e0ff */
[----:B------:R-:W-:Y:S01]  /*d830*/  UIMAD UR8, UR29, 0x32, URZ ;  /* 0x000000321d0878a4 */ /* 0x000fe2000f8e023f */
[----:B------:R-:W-:Y:S01]  /*d840*/  LEA.HI.X.SX32 R16, R29, UR9, 0x1, P1 ;  /* 0x000000091d107c11 */ /* 0x000fe200088f0eff */
[----:B------:R2:W-:Y:S01]  /*d850*/  STL [R1+0x1434], R6 ;  /* 0x0014340601007387 */ /* 0x0005e20000100800 */
[----:B------:R-:W-:Y:S02]  /*d860*/  LEA.HI.X.SX32 R18, R31, UR9, 0x1, P2 ;  /* 0x000000091f127c11 */ /* 0x000fe400090f0eff */
[----:B------:R-:W-:-:S02]  /*d870*/  CS2R R28, SRZ ;  /* 0x00000000001c7805 */ /* 0x000fc4000001ff00 */
[----:B0-----:R-:W-:Y:S02]  /*d880*/  IADD3 R8, P0, R21, UR53, RZ ;  /* 0x0000003515087c10 */ /* 0x001fe4000ff1e0ff */
[----:B------:R-:W-:Y:S02]  /*d890*/  CS2R R30, SRZ ;  /* 0x00000000001e7805 */ /* 0x000fe4000001ff00 */
[----:B------:R-:W-:Y:S01]  /*d8a0*/  IADD3 R9, P1, R19, UR53, RZ ;  /* 0x0000003513097c10 */ /* 0x000fe2000ff3e0ff */
[----:B-1----:R-:W-:Y:S01]  /*d8b0*/  IMAD.SHL.U32 R7, R36, 0x8, RZ ;  /* 0x0000000824077824 */ /* 0x002fe200078e00ff */
[----:B------:R-:W-:Y:S01]  /*d8c0*/  LEA.HI.X.SX32 R20, R33, UR9, 0x1, P3 ;  /* 0x0000000921147c11 */ /* 0x000fe200098f0eff */
[----:B------:R-:W-:Y:S01]  /*d8d0*/  UIMAD UR9, UR29, 0x36, URZ ;  /* 0x000000361d0978a4 */ /* 0x000fe2000f8e023f */
[----:B------:R-:W-:Y:S02]  /*d8e0*/  CS2R R32, SRZ ;  /* 0x0000000000207805 */ /* 0x000fe4000001ff00 */
[----:B--2---:R-:W-:Y:S01]  /*d8f0*/  IADD3 R6, P2, R17, UR53, RZ ;  /* 0x0000003511067c10 */ /* 0x004fe2000ff5e0ff */
[----:B------:R-:W-:Y:S01]  /*d900*/  STL [R1+0x1c64], R7 ;  /* 0x001c640701007387 */ /* 0x000fe20000100800 */
[----:B------:R-:W-:-:S03]  /*d910*/  CS2R R36, SRZ ;  /* 0x0000000000247805 */ /* 0x000fc6000001ff00 */
[----:B------:R-:W-:Y:S04]  /*d920*/  STL [R1+0xe68], RZ ;  /* 0x000e68ff01007387 */ /* 0x000fe80000100800 */
        /* <DEDUP_REMOVED lines=768> */
[----:B------:R-:W-:Y:S04]  /*10930*/  STL [R1], RZ ;  /* 0x000000ff01007387 */ /* 0x000fe80000100800 */
        /* <DEDUP_REMOVED lines=127> */
[----:B------:R0:W-:Y:S04]  /*11130*/  STL [R1+0x143c], R8 ;  /* 0x00143c0801007387 */ /* 0x0001e80000100800 */
[----:B------:R1:W-:Y:S04]  /*11140*/  STL [R1+0x1444], R9 ;  /* 0x0014440901007387 */ /* 0x0003e80000100800 */
[----:B------:R2:W-:Y:S01]  /*11150*/  STL [R1+0x144c], R6 ;  /* 0x00144c0601007387 */ /* 0x0005e20000100800 */
[----:B0-----:R-:W-:Y:S01]  /*11160*/  IADD3 R8, P3, R15, UR53, RZ ;  /* 0x000000350f087c10 */ /* 0x001fe2000ff7e0ff */
[----:B------:R-:W-:Y:S01]  /*11170*/  UIMAD UR53, UR29, 0x30, URZ ;  /* 0x000000301d3578a4 */ /* 0x000fe2000f8e023f */
[----:B-1----:R-:W-:-:S03]  /*11180*/  IADD3.X R9, R18, UR15, RZ, P1, !PT ;  /* 0x0000000f12097c10 */ /* 0x002fc60008ffe4ff */
[----:B------:R0:W-:Y:S01]  /*11190*/  STL [R1+0x1454], R8 ;  /* 0x0014540801007387 */ /* 0x0001e20000100800 */
[----:B--2---:R-:W-:-:S05]  /*111a0*/  IADD3.X R6, R20, UR15, RZ, P0, !PT ;  /* 0x0000000f14067c10 */ /* 0x004fca00087fe4ff */
[----:B------:R1:W-:Y:S01]  /*111b0*/  STL [R1+0x1438], R6 ;  /* 0x0014380601007387 */ /* 0x0003e20000100800 */
[----:B0-----:R-:W-:-:S03]  /*111c0*/  IADD3.X R8, R16, UR15, RZ, P2, !PT ;  /* 0x0000000f10087c10 */ /* 0x001fc600097fe4ff */
[----:B------:R0:W-:Y:S04]  /*111d0*/  STL [R1+0x1440], R9 ;  /* 0x0014400901007387 */ /* 0x0001e80000100800 */
[----:B------:R2:W-:Y:S01]  /*111e0*/  STL [R1+0x1448], R8 ;  /* 0x0014480801007387 */ /* 0x0005e20000100800 */
[----:B-1----:R-:W-:Y:S01]  /*111f0*/  IADD3.X R6, R14, UR15, RZ, P3, !PT ;  /* 0x0000000f0e067c10 */ /* 0x002fe20009ffe4ff */
[----:B------:R-:W-:Y:S02]  /*11200*/  USHF.R.S32.HI UR15, URZ, 0x1f, UR49 ;  /* 0x0000001f3f0f7899 */ /* 0x000fe40008011431 */
[----:B0-----:R-:W-:Y:S02]  /*11210*/  IADD3 R9, P1, R19, UR49, RZ ;  /* 0x0000003113097c10 */ /* 0x001fe4000ff3e0ff */
[----:B------:R0:W-:Y:S01]  /*11220*/  STL [R1+0x1450], R6 ;  /* 0x0014500601007387 */ /* 0x0001e20000100800 */
[----:B--2---:R-:W-:-:S05]  /*11230*/  IADD3 R8, P0, R21, UR49, RZ ;  /* 0x0000003115087c10 */ /* 0x004fca000ff1e0ff */
[----:B------:R1:W-:Y:S01]  /*11240*/  STL [R1+0x145c], R8 ;  /* 0x00145c0801007387 */ /* 0x0003e20000100800 */
[----:B0-----:R-:W-:-:S03]  /*11250*/  IADD3 R6, P2, R17, UR49, RZ ;  /* 0x0000003111067c10 */ /* 0x001fc6000ff5e0ff */
[----:B------:R0:W-:Y:S04]  /*11260*/  STL [R1+0x1464], R9 ;  /* 0x0014640901007387 */ /* 0x0001e80000100800 */
[----:B------:R2:W-:Y:S01]  /*11270*/  STL [R1+0x146c], R6 ;  /* 0x00146c0601007387 */ /* 0x0005e20000100800 */
[----:B-1----:R-:W-:Y:S01]  /*11280*/  IADD3 R8, P3, R15, UR49, RZ ;  /* 0x000000310f087c10 */ /* 0x002fe2000ff7e0ff */
[----:B------:R-:W-:Y:S01]  /*11290*/  UIMAD UR49, UR29, 0x2f, URZ ;  /* 0x0000002f1d3178a4 */ /* 0x000fe2000f8e023f */
[----:B0-----:R-:W-:-:S03]  /*112a0*/  IADD3.X R9, R18, UR15, RZ, P1, !PT ;  /* 0x0000000f12097c10 */ /* 0x001fc60008ffe4ff */
        /* <DEDUP_REMOVED lines=43> */
[----:B------:R-:W-:Y:S01]  /*11560*/  UIMAD UR15, UR29, 0x2c, URZ ;  /* 0x0000002c1d0f78a4 */ /* 0x000fe2000f8e023f */
[----:B0-----:R-:W-:-:S03]  /*11570*/  IADD3 R9, P1, R19, UR51, RZ ;  /* 0x0000003313097c10 */ /* 0x001fc6000ff3e0ff */
[----:B------:R0:W-:Y:S01]  /*11580*/  STL [R1+0x14b0], R6 ;  /* 0x0014b00601007387 */ /* 0x0001e20000100800 */
[----:B--2---:R-:W-:-:S05]  /*11590*/  IADD3 R8, P0, R21, UR51, RZ ;  /* 0x0000003315087c10 */ /* 0x004fca000ff1e0ff */
[----:B------:R1:W-:Y:S01]  /*115a0*/  STL [R1+0x14bc], R8 ;  /* 0x0014bc0801007387 */ /* 0x0003e20000100800 */
[----:B0-----:R-:W-:-:S03]  /*115b0*/  IADD3 R6, P2, R17, UR51, RZ ;  /* 0x0000003311067c10 */ /* 0x001fc6000ff5e0ff */
[----:B------:R0:W-:Y:S04]  /*115c0*/  STL [R1+0x14c4], R9 ;  /* 0x0014c40901007387 */ /* 0x0001e80000100800 */
[----:B------:R2:W-:Y:S01]  /*115d0*/  STL [R1+0x14cc], R6 ;  /* 0x0014cc0601007387 */ /* 0x0005e20000100800 */
[----:B-1----:R-:W-:Y:S01]  /*115e0*/  IADD3 R8, P3, R15, UR51, RZ ;  /* 0x000000330f087c10 */ /* 0x002fe2000ff7e0ff */
[----:B------:R-:W-:Y:S01]  /*115f0*/  USHF.R.S32.HI UR51, URZ, 0x1f, UR33 ;  /* 0x0000001f3f337899 */ /* 0x000fe20008011421 */
        /* <DEDUP_REMOVED lines=8> */
[----:B------:R-:W-:Y:S01]  /*11680*/  USHF.R.S32.HI UR59, URZ, 0x1f, UR41 ;  /* 0x0000001f3f3b7899 */ /* 0x000fe20008011429 */
        /* <DEDUP_REMOVED lines=188> */
[----:B------:R-:W-:Y:S01]  /*12250*/  USHF.L.U32 UR53, UR29, 0x5, URZ ;  /* 0x000000051d357899 */ /* 0x000fe2000800063f */
        /* <DEDUP_REMOVED lines=53> */
[----:B------:R-:W-:Y:S02]  /*125b0*/  USHF.L.U32 UR6, UR29, 0x6, URZ ;  /* 0x000000061d067899 */ /* 0x000fe4000800063f */
[----:B------:R-:W-:Y:S01]  /*125c0*/  UIMAD UR29, UR29, 0x1d, URZ ;  /* 0x0000001d1d1d78a4 */ /* 0x000fe2000f8e023f */
[----:B0-----:R-:W-:Y:S01]  /*125d0*/  IADD3.X R9, R18, UR59, RZ, P1, !PT ;  /* 0x0000003b12097c10 */ /* 0x001fe20008ffe4ff */
        /* <DEDUP_REMOVED lines=10> */
[----:B--2---:R-:W-:-:S02]  /*12680*/  IADD3 R8, P2, R17, UR15, RZ ;  /* 0x0000000f11087c10 */ /* 0x004fc4000ff5e0ff */
[----:B0-----:R-:W-:-:S05]  /*12690*/  IADD3 R6, P0, R21, UR15, RZ ;  /* 0x0000000f15067c10 */ /* 0x001fca000ff1e0ff */
[----:B------:R0:W-:Y:S04]  /*126a0*/  STL [R1+0x169c], R6 ;  /* 0x00169c0601007387 */ /* 0x0001e80000100800 */
[----:B------:R1:W-:Y:S04]  /*126b0*/  STL [R1+0x16a4], R9 ;  /* 0x0016a40901007387 */ /* 0x0003e80000100800 */
[----:B------:R2:W-:Y:S01]  /*126c0*/  STL [R1+0x16ac], R8 ;  /* 0x0016ac0801007387 */ /* 0x0005e20000100800 */
[----:B0-----:R-:W-:Y:S01]  /*126d0*/  IADD3 R6, P3, R15, UR15, RZ ;  /* 0x0000000f0f067c10 */ /* 0x001fe2000ff7e0ff */
[----:B------:R-:W-:-:S02]  /*126e0*/  USHF.R.S32.HI UR15, URZ, 0x1f, UR55 ;  /* 0x0000001f3f0f7899 */ /* 0x000fc40008011437 */
[----:B------:R-:W-:Y:S01]  /*126f0*/  USHF.R.S32.HI UR55, URZ, 0x1f, UR47 ;  /* 0x0000001f3f377899 */ /* 0x000fe2000801142f */
[----:B-1----:R-:W-:Y:S01]  /*12700*/  IADD3.X R9, R18, UR59, RZ, P1, !PT ;  /* 0x0000003b12097c10 */ /* 0x002fe20008ffe4ff */
[----:B------:R0:W-:Y:S01]  /*12710*/  STL [R1+0x16b4], R6 ;  /* 0x0016b40601007387 */ /* 0x0001e20000100800 */
[----:B--2---:R-:W-:Y:S02]  /*12720*/  IADD3.X R8, R16, UR59, RZ, P2, !PT ;  /* 0x0000003b10087c10 */ /* 0x004fe400097fe4ff */
[----:B0-----:R-:W-:Y:S02]  /*12730*/  LOP3.LUT R6, R7, 0x30, RZ, 0xc0, !PT ;  /* 0x0000003007067812 */ /* 0x001fe400078ec0ff */
[----:B------:R-:W-:-:S05]  /*12740*/  IADD3.X R7, R20, UR59, RZ, P0, !PT ;  /* 0x0000003b14077c10 */ /* 0x000fca00087fe4ff */
[----:B------:R0:W-:Y:S04]  /*12750*/  STL [R1+0x1698], R7 ;  /* 0x0016980701007387 */ /* 0x0001e80000100800 */
[----:B------:R1:W-:Y:S04]  /*12760*/  STL [R1+0x16a0], R9 ;  /* 0x0016a00901007387 */ /* 0x0003e80000100800 */
[----:B------:R2:W-:Y:S01]  /*12770*/  STL [R1+0x16a8], R8 ;  /* 0x0016a80801007387 */ /* 0x0005e20000100800 */
[----:B0-----:R-:W-:Y:S01]  /*12780*/  IADD3.X R7, R14, UR59, RZ, P3, !PT ;  /* 0x0000003b0e077c10 */ /* 0x001fe20009ffe4ff */
[----:B------:R-:W-:-:S02]  /*12790*/  USHF.R.S32.HI UR59, URZ, 0x1f, UR33 ;  /* 0x0000001f3f3b7899 */ /* 0x000fc40008011421 */
[----:B-1----:R-:W-:Y:S02]  /*127a0*/  IADD3 R9, P1, R19, UR33, RZ ;  /* 0x0000002113097c10 */ /* 0x002fe4000ff3e0ff */
        /* <DEDUP_REMOVED lines=69> */
[----:B-1----:R-:W-:Y:S02]  /*12c00*/  IADD3.X R7, R14, UR59, RZ, P3, !PT ;  /* 0x0000003b0e077c10 */ /* 0x002fe40009ffe4ff */
        /* <DEDUP_REMOVED lines=299> */
[----:B--2---:R-:W-:Y:S02]  /*13ec0*/  SHF.R.S32.HI R7, RZ, 0x6, R104 ;  /* 0x00000006ff077819 */ /* 0x004fe40000011468 */
[----:B------:R-:W-:-:S03]  /*13ed0*/  CS2R R104, SRZ ;  /* 0x0000000000687805 */ /* 0x000fc6000001ff00 */
[----:B------:R1:W-:Y:S01]  /*13ee0*/  STL [R1+0x1c60], R7 ;  /* 0x001c600701007387 */ /* 0x0003e20000100800 */
[----:B0-----:R-:W-:-:S05]  /*13ef0*/  IADD3.X R8, R20, UR9, RZ, P0, !PT ;  /* 0x0000000914087c10 */ /* 0x001fca00087fe4ff */
[----:B------:R0:W-:Y:S01]  /*13f00*/  STL [R1+0x1938], R8 ;  /* 0x0019380801007387 */ /* 0x0001e20000100800 */
[----:B-1----:R-:W-:-:S03]  /*13f10*/  IADD3.X R7, R16, UR9, RZ, P2, !PT ;  /* 0x0000000910077c10 */ /* 0x002fc600097fe4ff */
[----:B------:R1:W-:Y:S04]  /*13f20*/  STL [R1+0x1940], R9 ;  /* 0x0019400901007387 */ /* 0x0003e80000100800 */
[----:B------:R2:W-:Y:S01]  /*13f30*/  STL [R1+0x1948], R7 ;  /* 0x0019480701007387 */ /* 0x0005e20000100800 */
[----:B0-----:R-:W-:Y:S01]  /*13f40*/  IADD3.X R8, R14, UR9, RZ, P3, !PT ;  /* 0x000000090e087c10 */ /* 0x001fe20009ffe4ff */
[----:B------:R-:W-:Y:S01]  /*13f50*/  UIADD3 UR9, UP0, UR12, 0x2, URZ ;  /* 0x000000020c097890 */ /* 0x000fe2000ff1e03f */
[----:B-1----:R-:W-:-:S03]  /*13f60*/  IADD3 R9, P1, R19, UR5, RZ ;  /* 0x0000000513097c10 */ /* 0x002fc6000ff3e0ff */
[----:B------:R0:W-:Y:S01]  /*13f70*/  STL [R1+0x1950], R8 ;  /* 0x0019500801007387 */ /* 0x0001e20000100800 */
[----:B------:R-:W-:Y:S01]  /*13f80*/  UIADD3.X UR59, UR4, -0x7fffffe0, URZ, UP0, !UPT ;  /* 0x80000020043b7890 */ /* 0x000fe200087fe43f */
[----:B--2---:R-:W-:Y:S01]  /*13f90*/  IADD3 R7, P0, R21, UR5, RZ ;  /* 0x0000000515077c10 */ /* 0x004fe2000ff1e0ff */
[----:B------:R-:W-:-:S04]  /*13fa0*/  USHF.R.S32.HI UR4, URZ, 0x1f, UR7 ;  /* 0x0000001f3f047899 */ /* 0x000fc80008011407 */
[----:B------:R1:W-:Y:S01]  /*13fb0*/  STL [R1+0x195c], R7 ;  /* 0x00195c0701007387 */ /* 0x0003e20000100800 */
[----:B0-----:R-:W-:-:S03]  /*13fc0*/  IADD3 R8, P2, R17, UR5, RZ ;  /* 0x0000000511087c10 */ /* 0x001fc6000ff5e0ff */
[----:B------:R-:W-:Y:S04]  /*13fd0*/  STL [R1+0x1964], R9 ;  /* 0x0019640901007387 */ /* 0x000fe80000100800 */
[----:B------:R0:W-:Y:S01]  /*13fe0*/  STL [R1+0x196c], R8 ;  /* 0x00196c0801007387 */ /* 0x0001e20000100800 */
[----:B-1----:R-:W-:Y:S01]  /*13ff0*/  IADD3 R7, P3, R15, UR5, RZ ;  /* 0x000000050f077c10 */ /* 0x002fe2000ff7e0ff */
[----:B------:R-:W-:-:S04]  /*14000*/  USHF.R.S32.HI UR5, URZ, 0x1f, UR6 ;  /* 0x0000001f3f057899 */ /* 0x000fc80008011406 */
[----:B------:R1:W-:Y:S01]  /*14010*/  STL [R1+0x1974], R7 ;  /* 0x0019740701007387 */ /* 0x0003e20000100800 */
[----:B0-----:R-:W-:Y:S01]  /*14020*/  IMAD R8, R153, 0x40, R6 ;  /* 0x0000004099087824 */ /* 0x001fe200078e0206 */
[----:B------:R-:W-:-:S04]  /*14030*/  IADD3.X R6, R18, UR8, RZ, P1, !PT ;  /* 0x0000000812067c10 */ /* 0x000fc80008ffe4ff */
[----:B------:R-:W-:Y:S01]  /*14040*/  STL [R1+0xe40], R8 ;  /* 0x000e400801007387 */ /* 0x000fe20000100800 */
[----:B-1----:R-:W-:-:S05]  /*14050*/  IADD3.X R7, R20, UR8, RZ, P0, !PT ;  /* 0x0000000814077c10 */ /* 0x002fca00087fe4ff */
[----:B------:R0:W-:Y:S04]  /*14060*/  STL [R1+0x1958], R7 ;  /* 0x0019580701007387 */ /* 0x0001e80000100800 */
[----:B------:R1:W-:Y:S01]  /*14070*/  STL [R1+0x1960], R6 ;  /* 0x0019600601007387 */ /* 0x0003e20000100800 */
[----:B0-----:R-:W-:Y:S02]  /*14080*/  IADD3.X R7, R16, UR8, RZ, P2, !PT ;  /* 0x0000000810077c10 */ /* 0x001fe400097fe4ff */
[----:B------:R-:W-:Y:S02]  /*14090*/  IADD3 R9, P2, R17, UR54, RZ ;  /* 0x0000003611097c10 */ /* 0x000fe4000ff5e0ff */
[----:B-1----:R-:W-:Y:S01]  /*140a0*/  IADD3.X R6, R14, UR8, RZ, P3, !PT ;  /* 0x000000080e067c10 */ /* 0x002fe20009ffe4ff */
[----:B------:R0:W-:Y:S01]  /*140b0*/  STL [R1+0x1968], R7 ;  /* 0x0019680701007387 */ /* 0x0001e20000100800 */
[----:B------:R-:W-:Y:S01]  /*140c0*/  UMOV UR8, UR9 ;  /* 0x0000000900087c82 */ /* 0x000fe20008000000 */
[----:B------:R-:W-:Y:S01]  /*140d0*/  UMOV UR9, UR59 ;  /* 0x0000003b00097c82 */ /* 0x000fe20008000000 */
[----:B------:R-:W-:Y:S01]  /*140e0*/  ULDC UR59, c[0x0][0x238] ;  /* 0x00008e00003b7ab9 */ /* 0x000fe20000000800 */
[----:B------:R1:W-:Y:S01]  /*140f0*/  STL [R1+0x1970], R6 ;  /* 0x0019700601007387 */ /* 0x0003e20000100800 */
[----:B0-----:R-:W-:-:S02]  /*14100*/  IADD3 R7, P0, R21, UR54, RZ ;  /* 0x0000003615077c10 */ /* 0x001fc4000ff1e0ff */
[----:B-1----:R-:W-:-:S03]  /*14110*/  IADD3 R6, P1, R19, UR54, RZ ;  /* 0x0000003613067c10 */ /* 0x002fc6000ff3e0ff */
[----:B------:R0:W-:Y:S04]  /*14120*/  STL [R1+0x197c], R7 ;  /* 0x00197c0701007387 */ /* 0x0001e80000100800 */
[----:B------:R1:W-:Y:S04]  /*14130*/  STL [R1+0x1984], R6 ;  /* 0x0019840601007387 */ /* 0x0003e80000100800 */
[----:B------:R2:W-:Y:S01]  /*14140*/  STL [R1+0x198c], R9 ;  /* 0x00198c0901007387 */ /* 0x0005e20000100800 */
[----:B0-----:R-:W-:Y:S02]  /*14150*/  IADD3 R7, P3, R15, UR54, RZ ;  /* 0x000000360f077c10 */ /* 0x001fe4000ff7e0ff */
[----:B-1----:R-:W-:-:S03]  /*14160*/  IADD3.X R6, R20, UR55, RZ, P0, !PT ;  /* 0x0000003714067c10 */ /* 0x002fc600087fe4ff */
[----:B------:R0:W-:Y:S01]  /*14170*/  STL [R1+0x1994], R7 ;  /* 0x0019940701007387 */ /* 0x0001e20000100800 */
[----:B--2---:R-:W-:-:S03]  /*14180*/  IADD3.X R9, R18, UR55, RZ, P1, !PT ;  /* 0x0000003712097c10 */ /* 0x004fc60008ffe4ff */
[----:B------:R1:W-:Y:S04]  /*14190*/  STL [R1+0x1978], R6 ;  /* 0x0019780601007387 */ /* 0x0003e80000100800 */
[----:B------:R2:W-:Y:S01]  /*141a0*/  STL [R1+0x1980], R9 ;  /* 0x0019800901007387 */ /* 0x0005e20000100800 */
[----:B0-----:R-:W-:Y:S02]  /*141b0*/  IADD3.X R7, R16, UR55, RZ, P2, !PT ;  /* 0x0000003710077c10 */ /* 0x001fe400097fe4ff */
[----:B-1----:R-:W-:-:S03]  /*141c0*/  IADD3.X R6, R14, UR55, RZ, P3, !PT ;  /* 0x000000370e067c10 */ /* 0x002fc60009ffe4ff */
[----:B------:R0:W-:Y:S01]  /*141d0*/  STL [R1+0x1988], R7 ;  /* 0x0019880701007387 */ /* 0x0001e20000100800 */
[----:B------:R-:W-:Y:S01]  /*141e0*/  UIADD3.64 UR54, UR8, 0xfe, URZ ;  /* 0x000000fe08367897 */ /* 0x000fe2000fffe03f */
[----:B--2---:R-:W-:Y:S02]  /*141f0*/  IADD3 R9, P2, R17, UR52, RZ ;  /* 0x0000003411097c10 */ /* 0x004fe4000ff5e0ff */
[----:B------:R1:W-:Y:S01]  /*14200*/  STL [R1+0x1990], R6 ;  /* 0x0019900601007387 */ /* 0x0003e20000100800 */
[----:B0-----:R-:W-:Y:S02]  /*14210*/  IADD3 R7, P0, R21, UR52, RZ ;  /* 0x0000003415077c10 */ /* 0x001fe4000ff1e0ff */
        /* <DEDUP_REMOVED lines=16> */
[----:B------:R-:W-:Y:S01]  /*14320*/  UIADD3.64 UR52, UR8, 0x700, URZ ;  /* 0x0000070008347897 */ /* 0x000fe2000fffe03f */
        /* <DEDUP_REMOVED lines=185> */
[----:B--2---:R-:W-:-:S03]  /*14ec0*/  IADD3 R9, P2, R17, UR42, RZ ;  /* 0x0000002a11097c10 */ /* 0x004fc6000ff5e0ff */
        /* <DEDUP_REMOVED lines=15> */
[----:B--2---:R-:W-:-:S03]  /*14fc0*/  LOP3.LUT R9, R8, 0x10, RZ, 0x3c, !PT ;  /* 0x0000001008097812 */ /* 0x004fc600078e3cff */
[----:B------:R1:W-:Y:S04]  /*14fd0*/  STL [R1+0x1b30], R6 ;  /* 0x001b300601007387 */ /* 0x0003e80000100800 */
[----:B------:R-:W-:Y:S01]  /*14fe0*/  STL [R1+0xf20], R9 ;  /* 0x000f200901007387 */ /* 0x000fe20000100800 */
[C---:B0-----:R-:W-:Y:S02]  /*14ff0*/  LOP3.LUT R7, R8.reuse, 0x20, RZ, 0x3c, !PT ;  /* 0x0000002008077812 */ /* 0x041fe400078e3cff */
[----:B-1----:R-:W-:-:S03]  /*15000*/  LOP3.LUT R6, R8, 0x30, RZ, 0x3c, !PT ;  /* 0x0000003008067812 */ /* 0x002fc600078e3cff */
[----:B------:R0:W-:Y:S01]  /*15010*/  STL [R1+0xf1c], R7 ;  /* 0x000f1c0701007387 */ /* 0x0001e20000100800 */
[----:B------:R-:W-:-:S03]  /*15020*/  IADD3 R8, P1, R21, UR13, RZ ;  /* 0x0000000d15087c10 */ /* 0x000fc6000ff3e0ff */
[----:B------:R1:W-:Y:S04]  /*15030*/  STL [R1+0xf18], R6 ;  /* 0x000f180601007387 */ /* 0x0003e80000100800 */
[----:B------:R2:W-:Y:S01]  /*15040*/  STL [R1+0x1b3c], R8 ;  /* 0x001b3c0801007387 */ /* 0x0005e20000100800 */
[----:B0-----:R-:W-:Y:S02]  /*15050*/  IADD3 R7, P0, R19, UR13, RZ ;  /* 0x0000000d13077c10 */ /* 0x001fe4000ff1e0ff */
[----:B-1----:R-:W-:-:S03]  /*15060*/  IADD3 R6, P4, R17, UR13, RZ ;  /* 0x0000000d11067c10 */ /* 0x002fc6000ff9e0ff */
[----:B------:R0:W-:Y:S01]  /*15070*/  STL [R1+0x1b44], R7 ;  /* 0x001b440701007387 */ /* 0x0001e20000100800 */
[----:B--2---:R-:W-:-:S03]  /*15080*/  IADD3 R8, P6, R15, UR13, RZ ;  /* 0x0000000d0f087c10 */ /* 0x004fc6000ffde0ff */
        /* <DEDUP_REMOVED lines=8> */
[----:B0-----:R-:W-:Y:S02]  /*15110*/  IADD3.X R7, R20, UR30, RZ, P1, !PT ;  /* 0x0000001e14077c10 */ /* 0x001fe40008ffe4ff */
[----:B-1----:R-:W-:-:S03]  /*15120*/  IADD3 R6, P1, R15, UR27, RZ ;  /* 0x0000001b0f067c10 */ /* 0x002fc6000ff3e0ff */
[----:B------:R0:W-:Y:S01]  /*15130*/  STL [R1+0x1b38], R7 ;  /* 0x001b380701007387 */ /* 0x0001e20000100800 */
[----:B--2---:R-:W-:-:S03]  /*15140*/  IADD3.X R8, R18, UR30, RZ, P0, !PT ;  /* 0x0000001e12087c10 */ /* 0x004fc600087fe4ff */
[----:B------:R1:W-:Y:S04]  /*15150*/  STL [R1+0x1b74], R6 ;  /* 0x001b740601007387 */ /* 0x0003e80000100800 */
[----:B------:R2:W-:Y:S01]  /*15160*/  STL [R1+0x1b40], R8 ;  /* 0x001b400801007387 */ /* 0x0005e20000100800 */
[----:B0-----:R-:W-:Y:S02]  /*15170*/  IADD3 R7, P0, R21, UR26, RZ ;  /* 0x0000001a15077c10 */ /* 0x001fe4000ff1e0ff */
[----:B-1----:R-:W-:-:S03]  /*15180*/  IADD3.X R6, R16, UR30, RZ, P4, !PT ;  /* 0x0000001e10067c10 */ /* 0x002fc6000a7fe4ff */
        /* <DEDUP_REMOVED lines=56> */
[----:B------:R1:W-:Y:S01]  /*15510*/  STL [R1+0x1bec], R6 ;  /* 0x001bec0601007387 */ /* 0x0003e20000100800 */
[----:B0-----:R-:W-:Y:S02]  /*15520*/  IADD3.X R7, R20, UR38, RZ, P4, !PT ;  /* 0x0000002614077c10 */ /* 0x001fe4000a7fe4ff */
[----:B-1----:R-:W-:-:S03]  /*15530*/  IADD3 R6, P4, R15, UR19, RZ ;  /* 0x000000130f067c10 */ /* 0x002fc6000ff9e0ff */
[----:B------:R0:W-:Y:S04]  /*15540*/  STL [R1+0x1bb8], R7 ;  /* 0x001bb80701007387 */ /* 0x0001e80000100800 */
        /* <DEDUP_REMOVED lines=29> */
[----:B------:R-:W-:-:S03]  /*15720*/  UMOV UR15, 0x80000020 ;  /* 0x80000020000f7882 */ /* 0x000fc60000000000 */
[----:B------:R2:W-:Y:S02]  /*15730*/  STL [R1+0x1c10], R6 ;  /* 0x001c100601007387 */ /* 0x0005e40000100800 */
.L_x_2:
[----:B------:R-:W-:Y:S04]  /*15740*/  STL [R1+0x2b88], R110 ;  /* 0x002b886e01007387 */ /* 0x000fe80000100800 */
        /* <DEDUP_REMOVED lines=83> */
[----:B0-----:R0:W-:Y:S04]  /*15c80*/  STL [R1+0x2a38], R26 ;  /* 0x002a381a01007387 */ /* 0x0011e80000100800 */
[----:B0-----:R-:W3:Y:S04]  /*15c90*/  LDL.LU R26, [R1+0xe68] ;  /* 0x000e6800011a7983 */ /* 0x001ee80000300800 */
[----:B------:R-:W-:Y:S04]  /*15ca0*/  STL [R1+0x2a34], R27 ;  /* 0x002a341b01007387 */ /* 0x000fe80000100800 */
[----:B------:R-:W-:Y:S04]  /*15cb0*/  STL [R1+0x2a30], R24 ;  /* 0x002a301801007387 */ /* 0x000fe80000100800 */
[----:B------:R-:W-:Y:S04]  /*15cc0*/  STL [R1+0x2a2c], R25 ;  /* 0x002a2c1901007387 */ /* 0x000fe80000100800 */
[----:B------:R0:W-:Y:S04]  /*15cd0*/  STL [R1+0x2148], R125 ;  /* 0x0021487d01007387 */ /* 0x0001e80000100800 */
[----:B0-----:R-:W4:Y:S04]  /*15ce0*/  LDL.LU R125, [R1+0x15cc] ;  /* 0x0015cc00017d7983 */ /* 0x001f280000300800 */
        /* <DEDUP_REMOVED lines=48> */
[----:B------:R0:W-:Y:S01]  /*15ff0*/  STL [R1+0x20e4], R150 ;  /* 0x0020e49601007387 */ /* 0x0001e20000100800 */
[----:B--2---:R-:W-:-:S03]  /*16000*/  MOV R6, UR48 ;  /* 0x0000003000067c02 */ /* 0x004fc60008000f00 */
[----:B0-----:R-:W2:Y:S04]  /*16010*/  LDL.LU R150, [R1+0x1590] ;  /* 0x0015900001967983 */ /* 0x001ea80000300800 */
[----:B------:R0:W-:Y:S04]  /*16020*/  STL [R1+0x20e0], R151 ;  /* 0x0020e09701007387 */ /* 0x0001e80000100800 */
[----:B0-----:R-:W2:Y:S04]  /*16030*/  LDL.LU R151, [R1+0x1564] ;  /* 0x0015640001977983 */ /* 0x001ea80000300800 */
[----:B-----5:R-:W-:Y:S04]  /*16040*/  STL [R1+0x20c8], R5 ;  /* 0x0020c80501007387 */ /* 0x020fe80000100800 */
[----:B------:R0:W-:Y:S04]  /*16050*/  STL [R1+0x20c4], R4 ;  /* 0x0020c40401007387 */ /* 0x0001e80000100800 */
[----:B------:R-:W-:Y:S04]  /*16060*/  STL [R1+0x20c0], R3 ;  /* 0x0020c00301007387 */ /* 0x000fe80000100800 */
[----:B------:R1:W-:Y:S01]  /*16070*/  STL [R1+0x20bc], R2 ;  /* 0x0020bc0201007387 */ /* 0x0003e20000100800 */
[----:B0-----:R-:W-:-:S03]  /*16080*/  MOV R4, UR53 ;  /* 0x0000003500047c02 */ /* 0x001fc60008000f00 */
[----:B------:R-:W-:Y:S01]  /*16090*/  STL [R1+0x20b8], R0 ;  /* 0x0020b80001007387 */ /* 0x000fe20000100800 */
[----:B-1----:R-:W-:-:S05]  /*160a0*/  MOV R2, UR49 ;  /* 0x0000003100027c02 */ /* 0x002fca0008000f00 */
[----:B------:R0:W-:Y:S04]  /*160b0*/  STL [R1+0x1c5c], R2 ;  /* 0x001c5c0201007387 */ /* 0x0001e80000100800 */
[----:B------:R1:W-:Y:S04]  /*160c0*/  STL [R1+0x1c58], R6 ;  /* 0x001c580601007387 */ /* 0x0003e80000100800 */
[----:B------:R3:W-:Y:S01]  /*160d0*/  STL [R1+0x1c54], R4 ;  /* 0x001c540401007387 */ /* 0x0007e20000100800 */
[----:B0-----:R-:W-:Y:S02]  /*160e0*/  MOV R2, UR52 ;  /* 0x0000003400027c02 */ /* 0x001fe40008000f00 */
[----:B-1----:R-:W-:-:S03]  /*160f0*/  MOV R6, UR7 ;  /* 0x0000000700067c02 */ /* 0x002fc60008000f00 */
[----:B------:R0:W-:Y:S01]  /*16100*/  STL [R1+0x1c50], R2 ;  /* 0x001c500201007387 */ /* 0x0001e20000100800 */
[----:B---3--:R-:W-:-:S03]  /*16110*/  MOV R4, UR6 ;  /* 0x0000000600047c02 */ /* 0x008fc60008000f00 */
[----:B------:R1:W-:Y:S04]  /*16120*/  STL [R1+0x1c4c], R6 ;  /* 0x001c4c0601007387 */ /* 0x0003e80000100800 */
[----:B------:R3:W-:Y:S01]  /*16130*/  STL [R1+0x1c48], R4 ;  /* 0x001c480401007387 */ /* 0x0007e20000100800 */
[----:B0-----:R-:W-:Y:S02]  /*16140*/  MOV R2, UR5 ;  /* 0x0000000500027c02 */ /* 0x001fe40008000f00 */
[----:B-1----:R-:W-:Y:S01]  /*16150*/  MOV R6, UR4 ;  /* 0x0000000400067c02 */ /* 0x002fe20008000f00 */
[----:B---3--:R-:W3:Y:S04]  /*16160*/  LDL.LU R4, [R1+0x1c14] ;  /* 0x001c140001047983 */ /* 0x008ee80000300800 */
[----:B------:R0:W-:Y:S04]  /*16170*/  STL [R1+0x1c44], R2 ;  /* 0x001c440201007387 */ /* 0x0001e80000100800 */
[----:B0-----:R-:W4:Y:S01]  /*16180*/  LDL.LU R2, [R1+0x1c04] ;  /* 0x001c040001027983 */ /* 0x001f220000300800 */
[----:B------:R-:W-:-:S02]  /*16190*/  PRMT R29, RZ, 0x7610, R29 ;  /* 0x00007610ff1d7816 */ /* 0x000fc4000000001d */
[----:B------:R-:W-:Y:S01]  /*161a0*/  PRMT R38, RZ, 0x7610, R38 ;  /* 0x00007610ff267816 */ /* 0x000fe20000000026 */
[----:B------:R0:W-:Y:S04]  /*161b0*/  STL [R1+0x1c40], R6 ;  /* 0x001c400601007387 */ /* 0x0001e80000100800 */
[----:B------:R-:W-:Y:S04]  /*161c0*/  STL [R1+0x255c], R15 ;  /* 0x00255c0f01007387 */ /* 0x000fe80000100800 */
[----:B------:R1:W-:Y:S01]  /*161d0*/  STL [R1+0x2554], R14 ;  /* 0x0025540e01007387 */ /* 0x0003e20000100800 */
[----:B0-----:R-:W0:Y:S02]  /*161e0*/  LDC R6, c[0x0][0x230] ;  /* 0x00008c00ff067b82 */ /* 0x001e240000000800 */
[----:B0-----:R-:W-:-:S05]  /*161f0*/  IMAD R6, R26, -0x40, R6 ;  /* 0xffffffc01a067824 */ /* 0x001fca00078e0206 */
[C---:B------:R-:W-:Y:S02]  /*16200*/  ISETP.GT.AND P0, PT, R6.reuse, RZ, PT ;  /* 0x000000ff0600720c */ /* 0x040fe40003f04270 */
[----:B------:R-:W-:-:S11]  /*16210*/  ISETP.GT.AND P1, PT, R6, 0x1, PT ;  /* 0x000000010600780c */ /* 0x000fd60003f24270 */
[----:B------:R-:W-:Y:S02]  /*16220*/  @P0 IMAD.MOV.U32 R8, RZ, RZ, R15 ;  /* 0x000000ffff080224 */ /* 0x000fe400078e000f */
[----:B------:R-:W-:Y:S02]  /*16230*/  @P0 IMAD.MOV.U32 R9, RZ, RZ, R14 ;  /* 0x000000ffff090224 */ /* 0x000fe400078e000e */
[----:B-1----:R-:W2:Y:S04]  /*16240*/  LDL.LU R14, [R1+0x1c0c] ;  /* 0x001c0c00010e7983 */ /* 0x002ea80000300800 */
[----:B------:R0:W3:Y:S02]  /*16250*/  @P0 LDG.E.U8 R29, desc[UR56][R8.64] ;  /* 0x00000038081d0981 */ /* 0x0000e4000c1e1100 */
[----:B0-----:R-:W-:-:S02]  /*16260*/  @P0 IMAD.MOV.U32 R8, RZ, RZ, R17 ;  /* 0x000000ffff080224 */ /* 0x001fc400078e0011 */
[----:B------:R-:W-:-:S05]  /*16270*/  @P0 IMAD.MOV.U32 R9, RZ, RZ, R16 ;  /* 0x000000ffff090224 */ /* 0x000fca00078e0010 */
[----:B------:R-:W4:Y:S04]  /*16280*/  @P0 LDG.E.U8 R38, desc[UR56][R8.64] ;  /* 0x0000003808260981 */ /* 0x000f28000c1e1100 */
[----:B---3--:R0:W-:Y:S04]  /*16290*/  STL [R1+0xef8], R29 ;  /* 0x000ef81d01007387 */ /* 0x0081e80000100800 */
[----:B0-----:R-:W3:Y:S01]  /*162a0*/  LDL R29, [R1+0x1c10] ;  /* 0x001c1000011d7983 */ /* 0x001ee20000100800 */
[----:B------:R-:W-:-:S03]  /*162b0*/  PRMT R110, RZ, 0x7610, R110 ;  /* 0x00007610ff6e7816 */ /* 0x000fc6000000006e */
[----:B------:R-:W-:Y:S04]  /*162c0*/  STL [R1+0x2560], R17 ;  /* 0x0025601101007387 */ /* 0x000fe80000100800 */
[----:B------:R-:W-:Y:S04]  /*162d0*/  STL [R1+0x2550], R16 ;  /* 0x0025501001007387 */ /* 0x000fe80000100800 */
[----:B----4-:R0:W-:Y:S04]  /*162e0*/  STL [R1+0xf0c], R38 ;  /* 0x000f0c2601007387 */ /* 0x0101e80000100800 */
[----:B0-----:R-:W4:Y:S01]  /*162f0*/  LDL R38, [R1+0x1c08] ;  /* 0x001c080001267983 */ /* 0x001f220000100800 */
[----:B------:R-:W-:-:S02]  /*16300*/  @P0 IMAD.MOV.U32 R8, RZ, RZ, R19 ;  /* 0x000000ffff080224 */ /* 0x000fc400078e0013 */
[----:B------:R-:W-:Y:S01]  /*16310*/  @P0 IMAD.MOV.U32 R9, RZ, RZ, R18 ;  /* 0x000000ffff090224 */ /* 0x000fe200078e0012 */
[----:B------:R-:W-:-:S04]  /*16320*/  PRMT R111, RZ, 0x7610, R111 ;  /* 0x00007610ff6f7816 */ /* 0x000fc8000000006f */
[----:B------:R0:W4:Y:S01]  /*16330*/  @P0 LDG.E.U8 R110, desc[UR56][R8.64] ;  /* 0x00000038086e0981 */ /* 0x000122000c1e1100 */
[----:B------:R-:W-:Y:S01]  /*16340*/  PRMT R108, RZ, 0x7610, R108 ;  /* 0x00007610ff6c7816 */ /* 0x000fe2000000006c */
[----:B0-----:R-:W-:Y:S02]  /*16350*/  @P0 IMAD.MOV.U32 R8, RZ, RZ, R21 ;  /* 0x000000ffff080224 */ /* 0x001fe400078e0015 */
[----:B------:R-:W-:-:S05]  /*16360*/  @P0 IMAD.MOV.U32 R9, RZ, RZ, R20 ;  /* 0x000000ffff090224 */ /* 0x000fca00078e0014 */
[----:B------:R0:W4:Y:S01]  /*16370*/  @P0 LDG.E.U8 R111, desc[UR56][R8.64] ;  /* 0x00000038086f0981 */ /* 0x000122000c1e1100 */
[----:B------:R-:W-:Y:S01]  /*16380*/  PRMT R109, RZ, 0x7610, R109 ;  /* 0x00007610ff6d7816 */ /* 0x000fe2000000006d */
[----:B0-----:R-:W-:Y:S02]  /*16390*/  @P1 IMAD.MOV.U32 R8, RZ, RZ, R4 ;  /* 0x000000ffff081224 */ /* 0x001fe400078e0004 */
[----:B---3--:R-:W-:-:S05]  /*163a0*/  @P1 IMAD.MOV.U32 R9, RZ, RZ, R29 ;  /* 0x000000ffff091224 */ /* 0x008fca00078e001d */
[----:B------:R2:W3:Y:S02]  /*163b0*/  @P1 LDG.E.U8 R108, desc[UR56][R8.64] ;  /* 0x00000038086c1981 */ /* 0x0004e4000c1e1100 */
[----:B--2---:R-:W-:Y:S02]  /*163c0*/  @P1 IMAD.MOV.U32 R8, RZ, RZ, R14 ;  /* 0x000000ffff081224 */ /* 0x004fe400078e000e */
[----:B----4-:R-:W-:-:S05]  /*163d0*/  @P1 IMAD.MOV.U32 R9, RZ, RZ, R38 ;  /* 0x000000ffff091224 */ /* 0x010fca00078e0026 */
[----:B------:R-:W2:Y:S04]  /*163e0*/  @P1 LDG.E.U8 R109, desc[UR56][R8.64] ;  /* 0x00000038086d1981 */ /* 0x000ea8000c1e1100 */
[----:B------:R-:W-:Y:S04]  /*163f0*/  STL [R1+0x2564], R19 ;  /* 0x0025641301007387 */ /* 0x000fe80000100800 */
[----:B------:R0:W-:Y:S04]  /*16400*/  STL [R1+0x246c], R18 ;  /* 0x00246c1201007387 */ /* 0x0001e80000100800 */
[----:B0-----:R-:W4:Y:S04]  /*16410*/  LDL.LU R18, [R1+0x1bfc] ;  /* 0x001bfc0001127983 */ /* 0x001f280000300800 */
[----:B------:R0:W-:Y:S04]  /*16420*/  STL [R1+0xf10], R110 ;  /* 0x000f106e01007387 */ /* 0x0001e80000100800 */
[----:B0-----:R-:W4:Y:S04]  /*16430*/  LDL.LU R110, [R1+0x2b88] ;  /* 0x002b8800016e7983 */ /* 0x001f280000300800 */
[----:B------:R-:W-:Y:S04]  /*16440*/  STL [R1+0x2568], R21 ;  /* 0x0025681501007387 */ /* 0x000fe80000100800 */
[----:B------:R-:W-:Y:S04]  /*16450*/  STL [R1+0x2468], R20 ;  /* 0x0024681401007387 */ /* 0x000fe80000100800 */
[----:B------:R0:W-:Y:S04]  /*16460*/  STL [R1+0xf14], R111 ;  /* 0x000f146f01007387 */ /* 0x0001e80000100800 */
[----:B0-----:R-:W4:Y:S04]  /*16470*/  LDL.LU R111, [R1+0x2b84] ;  /* 0x002b8400016f7983 */ /* 0x001f280000300800 */
[----:B------:R-:W4:Y:S04]  /*16480*/  LDL.LU R29, [R1+0x1bf4] ;  /* 0x001bf400011d7983 */ /* 0x000f280000300800 */
[----:B------:R-:W-:Y:S04]  /*16490*/  STL [R1+0x2a28], R4 ;  /* 0x002a280401007387 */ /* 0x000fe80000100800 */
[----:B---3--:R0:W-:Y:S04]  /*164a0*/  STL [R1+0xeec], R108 ;  /* 0x000eec6c01007387 */ /* 0x0081e80000100800 */
[----:B0-----:R-:W3:Y:S04]  /*164b0*/  LDL.LU R108, [R1+0x2b80] ;  /* 0x002b8000016c7983 */ /* 0x001ee80000300800 */
[----:B------:R-:W3:Y:S04]  /*164c0*/  LDL.LU R38, [R1+0x1bec] ;  /* 0x001bec0001267983 */ /* 0x000ee80000300800 */
[----:B------:R-:W-:Y:S04]  /*164d0*/  STL [R1+0x2558], R14 ;  /* 0x0025580e01007387 */ /* 0x000fe80000100800 */
[----:B--2---:R0:W-:Y:S04]  /*164e0*/  STL [R1+0xf00], R109 ;  /* 0x000f006d01007387 */ /* 0x0041e80000100800 */
[----:B0-----:R-:W2:Y:S04]  /*164f0*/  LDL.LU R109, [R1+0x2b7c] ;  /* 0x002b7c00016d7983 */ /* 0x001ea80000300800 */
[----:B------:R-:W4:Y:S01]  /*16500*/  LDL R9, [R1+0x1c00] ;  /* 0x001c000001097983 */ /* 0x000f220000100800 */
[----:B------:R-:W-:Y:S01]  /*16510*/  PRMT R106, RZ, 0x7610, R106 ;  /* 0x00007610ff6a7816 */ /* 0x000fe2000000006a */
[----:B------:R-:W-:-:S05]  /*16520*/  @P1 IMAD.MOV.U32 R8, RZ, RZ, R2 ;  /* 0x000000ffff081224 */ /* 0x000fca00078e0002 */
[----:B----4-:R-:W4:Y:S04]  /*16530*/  @P1 LDG.E.U8 R106, desc[UR56][R8.64] ;  /* 0x00000038086a1981 */ /* 0x010f28000c1e1100 */
[----:B------:R-:W-:Y:S04]  /*16540*/  STL [R1+0x2a14], R2 ;  /* 0x002a140201007387 */ /* 0x000fe80000100800 */
[----:B----4-:R0:W-:Y:S04]  /*16550*/  STL [R1+0xf04], R106 ;  /* 0x000f046a01007387 */ /* 0x0101e80000100800 */
[----:B0-----:R-:W4:Y:S04]  /*16560*/  LDL.LU R106, [R1+0x2b78] ;  /* 0x002b7800016a7983 */ /* 0x001f280000300800 */
[----:B------:R-:W3:Y:S01]  /*16570*/  LDL R9, [R1+0x1bf8] ;  /* 0x001bf80001097983 */ /* 0x000ee20000100800 */
[----:B------:R-:W-:Y:S01]  /*16580*/  PRMT R107, RZ, 0x7610, R107 ;  /* 0x00007610ff6b7816 */ /* 0x000fe2000000006b */
[----:B------:R-:W-:-:S05]  /*16590*/  @P1 IMAD.MOV.U32 R8, RZ, RZ, R18 ;  /* 0x000000ffff081224 */ /* 0x000fca00078e0012 */
[----:B---3--:R-:W3:Y:S04]  /*165a0*/  @P1 LDG.E.U8 R107, desc[UR56][R8.64] ;  /* 0x00000038086b1981 */ /* 0x008ee8000c1e1100 */
[----:B------:R-:W-:Y:S01]  /*165b0*/  STL [R1+0x256c], R18 ;  /* 0x00256c1201007387 */ /* 0x000fe20000100800 */
[----:B------:R-:W-:-:S03]  /*165c0*/  ISETP.GT.AND P0, PT, R6, 0x2, PT ;  /* 0x000000020600780c */ /* 0x000fc60003f04270 */
[----:B---3--:R0:W-:Y:S04]  /*165d0*/  STL [R1+0xf08], R107 ;  /* 0x000f086b01007387 */ /* 0x0081e80000100800 */
[----:B0-----:R-:W4:Y:S04]  /*165e0*/  LDL.LU R107, [R1+0x2b74] ;  /* 0x002b7400016b7983 */ /* 0x001f280000300800 */
[----:B------:R-:W3:Y:S01]  /*165f0*/  LDL R9, [R1+0x1bf0] ;  /* 0x001bf00001097983 */ /* 0x000ee20000100800 */
[----:B------:R-:W-:Y:S01]  /*16600*/  PRMT R104, RZ, 0x7610, R104 ;  /* 0x00007610ff687816 */ /* 0x000fe20000000068 */
[----:B------:R-:W-:-:S05]  /*16610*/  @P0 IMAD.MOV.U32 R8, RZ, RZ, R29 ;  /* 0x000000ffff080224 */ /* 0x000fca00078e001d */
[----:B---3--:R-:W3:Y:S01]  /*16620*/  @P0 LDG.E.U8 R104, desc[UR56][R8.64] ;  /* 0x0000003808680981 */ /* 0x008ee2000c1e1100 */
[----:B------:R-:W-:-:S03]  /*16630*/  PRMT R105, RZ, 0x7610, R105 ;  /* 0x00007610ff697816 */ /* 0x000fc60000000069 */
[----:B---3--:R0:W-:Y:S04]  /*16640*/  STL [R1+0xedc], R104 ;  /* 0x000edc6801007387 */ /* 0x0081e80000100800 */
[----:B0-----:R-:W3:Y:S04]  /*16650*/  LDL.LU R104, [R1+0x2b70] ;  /* 0x002b700001687983 */ /* 0x001ee80000300800 */
[----:B------:R-:W2:Y:S01]  /*16660*/  LDL R9, [R1+0x1be8] ;  /* 0x001be80001097983 */ /* 0x000ea20000100800 */
[----:B------:R-:W-:-:S05]  /*16670*/  @P0 IMAD.MOV.U32 R8, RZ, RZ, R38 ;  /* 0x000000ffff080224 */ /* 0x000fca00078e0026 */
[----:B--2---:R-:W2:Y:S04]  /*16680*/  @P0 LDG.E.U8 R105, desc[UR56][R8.64] ;  /* 0x0000003808690981 */ /* 0x004ea8000c1e1100 */
[----:B--2---:R0:W-:Y:S04]  /*16690*/  STL [R1+0xef0], R105 ;  /* 0x000ef06901007387 */ /* 0x0041e80000100800 */
[----:B0-----:R-:W3:Y:S04]  /*166a0*/  LDL.LU R105, [R1+0x2b6c] ;  /* 0x002b6c0001697983 */ /* 0x001ee80000300800 */
[----:B------:R-:W2:Y:S04]  /*166b0*/  LDL R8, [R1+0x1be0] ;  /* 0x001be00001087983 */ /* 0x000ea80000100800 */
[----:B------:R-:W2:Y:S01]  /*166c0*/  LDL R9, [R1+0x1be4] ;  /* 0x001be40001097983 */ /* 0x000ea20000100800 */
[----:B------:R-:W-:-:S02]  /*166d0*/  PRMT R102, RZ, 0x7610, R102 ;  /* 0x00007610ff667816 */ /* 0x000fc40000000066 */
[----:B--2---:R-:W-:-:S04]  /*166e0*/  @P0 LOP3.LUT R9, R9, R8, RZ, 0x3c, !PT ;  /* 0x0000000809090212 */ /* 0x004fc800078e3cff */
[----:B------:R-:W-:-:S04]  /*166f0*/  @P0 LOP3.LUT R8, R9, R8, RZ, 0x3c, !PT ;  /* 0x0000000809080212 */ /* 0x000fc800078e3cff */
[----:B------:R-:W-:-:S05]  /*16700*/  @P0 LOP3.LUT R9, R9, R8, RZ, 0x3c, !PT ;  /* 0x0000000809090212 */ /* 0x000fca00078e3cff */
[----:B------:R-:W2:Y:S04]  /*16710*/  @P0 LDG.E.U8 R102, desc[UR56][R8.64] ;  /* 0x0000003808660981 */ /* 0x000ea8000c1e1100 */
[----:B--2---:R0:W-:Y:S04]  /*16720*/  STL [R1+0xef4], R102 ;  /* 0x000ef46601007387 */ /* 0x0041e80000100800 */
[----:B0-----:R-:W2:Y:S04]  /*16730*/  LDL.LU R102, [R1+0x2b68] ;  /* 0x002b680001667983 */ /* 0x001ea80000300800 */
[----:B------:R-:W4:Y:S04]  /*16740*/  LDL R8, [R1+0x1bd8] ;  /* 0x001bd80001087983 */ /* 0x000f280000100800 */
[----:B------:R-:W4:Y:S01]  /*16750*/  LDL R9, [R1+0x1bdc] ;  /* 0x001bdc0001097983 */ /* 0x000f220000100800 */
[----:B------:R-:W-:-:S02]  /*16760*/  PRMT R103, RZ, 0x7610, R103 ;  /* 0x00007610ff677816 */ /* 0x000fc40000000067 */
[----:B----4-:R-:W-:-:S04]  /*16770*/  @P0 LOP3.LUT R9, R9, R8, RZ, 0x3c, !PT ;  /* 0x0000000809090212 */ /* 0x010fc800078e3cff */
[----:B------:R-:W-:-:S04]  /*16780*/  @P0 LOP3.LUT R8, R9, R8, RZ, 0x3c, !PT ;  /* 0x0000000809080212 */ /* 0x000fc800078e3cff */
[----:B------:R-:W-:-:S05]  /*16790*/  @P0 LOP3.LUT R9, R9, R8, RZ, 0x3c, !PT ;  /* 0x0000000809090212 */ /* 0x000fca00078e3cff */
[----:B------:R-:W4:Y:S01]  /*167a0*/  @P0 LDG.E.U8 R103, desc[UR56][R8.64] ;  /* 0x0000003808670981 */ /* 0x000f22000c1e1100 */
[----:B------:R-:W-:-:S03]  /*167b0*/  ISETP.GT.AND P1, PT, R6, 0x3, PT ;  /* 0x000000030600780c */ /* 0x000fc60003f24270 */
[----:B----4-:R0:W-:Y:S04]  /*167c0*/  STL [R1+0xefc], R103 ;  /* 0x000efc6701007387 */ /* 0x0101e80000100800 */
[----:B0-----:R-:W2:Y:S04]  /*167d0*/  LDL.LU R103, [R1+0x2b64] ;  /* 0x002b640001677983 */ /* 0x001ea80000300800 */
[----:B------:R-:W4:Y:S04]  /*167e0*/  LDL R8, [R1+0x1bd0] ;  /* 0x001bd00001087983 */ /* 0x000f280000100800 */
[----:B------:R-:W4:Y:S01]  /*167f0*/  LDL R9, [R1+0x1bd4] ;  /* 0x001bd40001097983 */ /* 0x000f220000100800 */
[----:B------:R-:W-:-:S02]  /*16800*/  PRMT R100, RZ, 0x7610, R100 ;  /* 0x00007610ff647816 */ /* 0x000fc40000000064 */
[----:B----4-:R-:W-:-:S04]  /*16810*/  @P1 LOP3.LUT R9, R9, R8, RZ, 0x3c, !PT ;  /* 0x0000000809091212 */ /* 0x010fc800078e3cff */
[----:B------:R-:W-:-:S04]  /*16820*/  @P1 LOP3.LUT R8, R9, R8, RZ, 0x3c, !PT ;  /* 0x0000000809081212 */ /* 0x000fc800078e3cff */
[----:B------:R-:W-:-:S05]  /*16830*/  @P1 LOP3.LUT R9, R9, R8, RZ, 0x3c, !PT ;  /* 0x0000000809091212 */ /* 0x000fca00078e3cff */
[----:B------:R-:W4:Y:S04]  /*16840*/  @P1 LDG.E.U8 R100, desc[UR56][R8.64] ;  /* 0x0000003808641981 */ /* 0x000f28000c1e1100 */
[----:B----4-:R0:W-:Y:S04]  /*16850*/  STL [R1+0xecc], R100 ;  /* 0x000ecc6401007387 */ /* 0x0101e80000100800 */
[----:B0-----:R-:W4:Y:S04]  /*16860*/  LDL.LU R100, [R1+0x2b60] ;  /* 0x002b600001647983 */ /* 0x001f280000300800 */
[----:B------:R-:W3:Y:S04]  /*16870*/  LDL R8, [R1+0x1bc8] ;  /* 0x001bc80001087983 */ /* 0x000ee80000100800 */
[----:B------:R-:W3:Y:S01]  /*16880*/  LDL R9, [R1+0x1bcc] ;  /* 0x001bcc0001097983 */ /* 0x000ee20000100800 */
[----:B------:R-:W-:-:S02]  /*16890*/  PRMT R101, RZ, 0x7610, R101 ;  /* 0x00007610ff657816 */ /* 0x000fc40000000065 */
[----:B---3--:R-:W-:-:S04]  /*168a0*/  @P1 LOP3.LUT R9, R9, R8, RZ, 0x3c, !PT ;  /* 0x0000000809091212 */ /* 0x008fc800078e3cff */
[----:B------:R-:W-:-:S04]  /*168b0*/  @P1 LOP3.LUT R8, R9, R8, RZ, 0x3c, !PT ;  /* 0x0000000809081212 */ /* 0x000fc800078e3cff */
[----:B------:R-:W-:-:S05]  /*168c0*/  @P1 LOP3.LUT R9, R9, R8, RZ, 0x3c, !PT ;  /* 0x0000000809091212 */ /* 0x000fca00078e3cff */
[----:B------:R-:W3:Y:S04]  /*168d0*/  @P1 LDG.E.U8 R101, desc[UR56][R8.64] ;  /* 0x0000003808651981 */ /* 0x000ee8000c1e1100 */
[----:B---3--:R0:W-:Y:S04]  /*168e0*/  STL [R1+0xee0], R101 ;  /* 0x000ee06501007387 */ /* 0x0081e80000100800 */
        /* <DEDUP_REMOVED lines=9> */
[----:B0-----:R-:W3:Y:S04]  /*16980*/  LDL.LU R98, [R1+0x2b58] ;  /* 0x002b580001627983 */ /* 0x001ee80000300800 */
[----:B------:R-:W2:Y:S04]  /*16990*/  LDL R8, [R1+0x1bb8] ;  /* 0x001bb80001087983 */ /* 0x000ea80000100800 */
[----:B------:R-:W2:Y:S01]  /*169a0*/  LDL R9, [R1+0x1bbc] ;  /* 0x001bbc0001097983 */ /* 0x000ea20000100800 */
[----:B------:R-:W-:-:S02]  /*169b0*/  PRMT R99, RZ, 0x7610, R99 ;  /* 0x00007610ff637816 */ /* 0x000fc40000000063 */
[----:B--2---:R-:W-:-:S04]  /*169c0*/  @P1 LOP3.LUT R9, R9, R8, RZ, 0x3c, !PT ;  /* 0x0000000809091212 */ /* 0x004fc800078e3cff */
[----:B------:R-:W-:-:S04]  /*169d0*/  @P1 LOP3.LUT R8, R9, R8, RZ, 0x3c, !PT ;  /* 0x0000000809081212 */ /* 0x000fc800078e3cff */
[----:B------:R-:W-:-:S05]  /*169e0*/  @P1 LOP3.LUT R9, R9, R8, RZ, 0x3c, !PT ;  /* 0x0000000809091212 */ /* 0x000fca00078e3cff */
[----:B------:R-:W2:Y:S01]  /*169f0*/  @P1 LDG.E.U8 R99, desc[UR56][R8.64] ;  /* 0x0000003808631981 */ /* 0x000ea2000c1e1100 */
[----:B------:R-:W-:-:S03]  /*16a00*/  ISETP.GT.AND P0, PT, R6, 0x4, PT ;  /* 0x000000040600780c */ /* 0x000fc60003f04270 */
        /* <DEDUP_REMOVED lines=35> */
[----:B------:R-:W3:Y:S01]  /*16c40*/  @P0 LDG.E.U8 R95, desc[UR56][R8.64] ;  /* 0x00000038085f0981 */ /* 0x000ee2000c1e1100 */
[----:B------:R-:W-:-:S03]  /*16c50*/  ISETP.GT.AND P1, PT, R6, 0x5, PT ;  /* 0x000000050600780c */ /* 0x000fc60003f24270 */
        /* <DEDUP_REMOVED lines=17> */
[----:B------:R0:W2:Y:S04]  /*16d70*/  @P1 LDG.E.U8 R76, desc[UR56][R8.64] ;  /* 0x00000038084c1981 */ /* 0x0000a8000c1e1100 */
[----:B------:R-:W0:Y:S04]  /*16d80*/  LDL R8, [R1+0x1b80] ;  /* 0x001b800001087983 */ /* 0x000e280000100800 */
[----:B------:R-:W0:Y:S01]  /*16d90*/  LDL R9, [R1+0x1b84] ;  /* 0x001b840001097983 */ /* 0x000e220000100800 */
[----:B------:R-:W-:Y:S02]  /*16da0*/  PRMT R93, RZ, 0x7610, R93 ;  /* 0x00007610ff5d7816 */ /* 0x000fe4000000005d */
[----:B0-----:R-:W-:-:S04]  /*16db0*/  @P1 LOP3.LUT R9, R9, R8, RZ, 0x3c, !PT ;  /* 0x0000000809091212 */ /* 0x001fc800078e3cff */
[----:B------:R-:W-:-:S04]  /*16dc0*/  @P1 LOP3.LUT R8, R9, R8, RZ, 0x3c, !PT ;  /* 0x0000000809081212 */ /* 0x000fc800078e3cff */
[----:B------:R-:W-:-:S05]  /*16dd0*/  @P1 LOP3.LUT R9, R9, R8, RZ, 0x3c, !PT ;  /* 0x0000000809091212 */ /* 0x000fca00078e3cff */
[----:B------:R-:W4:Y:S04]  /*16de0*/  @P1 LDG.E.U8 R93, desc[UR56][R8.64] ;  /* 0x00000038085d1981 */ /* 0x000f28000c1e1100 */
[----:B--2---:R0:W-:Y:S04]  /*16df0*/  STL [R1+0xebc], R76 ;  /* 0x000ebc4c01007387 */ /* 0x0041e80000100800 */
[----:B0-----:R-:W2:Y:S04]  /*16e00*/  LDL R76, [R1+0x1b5c] ;  /* 0x001b5c00014c7983 */ /* 0x001ea80000100800 */
[----:B----4-:R0:W-:Y:S04]  /*16e10*/  STL [R1+0xec4], R93 ;  /* 0x000ec45d01007387 */ /* 0x0101e80000100800 */
[----:B0-----:R-:W3:Y:S04]  /*16e20*/  LDL.LU R93, [R1+0x2b3c] ;  /* 0x002b3c00015d7983 */ /* 0x001ee80000300800 */
        /* <DEDUP_REMOVED lines=9> */
[----:B0-----:R-:W4:Y:S04]  /*16ec0*/  LDL.LU R90, [R1+0x2b38] ;  /* 0x002b3800015a7983 */ /* 0x001f280000300800 */
        /* <DEDUP_REMOVED lines=18> */
[----:B------:R-:W3:Y:S04]  /*16ff0*/  LDL R8, [R1+0x1b60] ;  /* 0x001b600001087983 */ /* 0x000ee80000100800 */
[----:B------:R-:W3:Y:S01]  /*17000*/  LDL R9, [R1+0x1b64] ;  /* 0x001b640001097983 */ /* 0x000ee20000100800 */
[----:B------:R-:W-:-:S02]  /*17010*/  PRMT R89, RZ, 0x7610, R89 ;  /* 0x00007610ff597816 */ /* 0x000fc40000000059 */
[----:B---3--:R-:W-:-:S04]  /*17020*/  @P0 LOP3.LUT R9, R9, R8, RZ, 0x3c, !PT ;  /* 0x0000000809090212 */ /* 0x008fc800078e3cff */
[----:B------:R-:W-:-:S04]  /*17030*/  @P0 LOP3.LUT R8, R9, R8, RZ, 0x3c, !PT ;  /* 0x0000000809080212 */ /* 0x000fc800078e3cff */
[----:B------:R-:W-:-:S05]  /*17040*/  @P0 LOP3.LUT R9, R9, R8, RZ, 0x3c, !PT ;  /* 0x0000000809090212 */ /* 0x000fca00078e3cff */
[----:B------:R-:W3:Y:S01]  /*17050*/  @P0 LDG.E.U8 R89, desc[UR56][R8.64] ;  /* 0x0000003808590981 */ /* 0x000ee2000c1e1100 */
[----:B------:R-:W-:-:S03]  /*17060*/  PRMT R86, RZ, 0x7610, R86 ;  /* 0x00007610ff567816 */ /* 0x000fc60000000056 */
[----:B---3--:R0:W-:Y:S04]  /*17070*/  STL [R1+0xeb4], R89 ;  /* 0x000eb45901007387 */ /* 0x0081e80000100800 */
[----:B0-----:R-:W2:Y:S04]  /*17080*/  LDL.LU R89, [R1+0x2b2c] ;  /* 0x002b2c0001597983 */ /* 0x001ea80000300800 */
[----:B------:R-:W3:Y:S01]  /*17090*/  LDL R9, [R1+0x1b58] ;  /* 0x001b580001097983 */ /* 0x000ee20000100800 */
[----:B------:R-:W-:-:S03]  /*170a0*/  @P0 IMAD.MOV.U32 R8, RZ, RZ, R76 ;  /* 0x000000ffff080224 */ /* 0x000fc600078e004c */
[----:B------:R-:W4:Y:S04]  /*170b0*/  LDL R76, [R1+0x1b34] ;  /* 0x001b3400014c7983 */ /* 0x000f280000100800 */
[----:B---3--:R-:W3:Y:S01]  /*170c0*/  @P0 LDG.E.U8 R86, desc[UR56][R8.64] ;  /* 0x0000003808560981 */ /* 0x008ee2000c1e1100 */
[----:B------:R-:W-:-:S03]  /*170d0*/  ISETP.GT.AND P1, PT, R6, 0x7, PT ;  /* 0x000000070600780c */ /* 0x000fc60003f24270 */
        /* <DEDUP_REMOVED lines=36> */
[----:B------:R-:W-:Y:S02]  /*17320*/  ISETP.GT.AND P0, PT, R6, 0x8, PT ;  /* 0x000000080600780c */ /* 0x000fe40003f04270 */
[----:B------:R-:W-:Y:S01]  /*17330*/  PRMT R83, RZ, 0x7610, R83 ;  /* 0x00007610ff537816 */ /* 0x000fe20000000053 */
[----:B----4-:R0:W-:Y:S04]  /*17340*/  STL [R1+0xea8], R82 ;  /* 0x000ea85201007387 */ /* 0x0101e80000100800 */
[----:B0-----:R-:W4:Y:S04]  /*17350*/  LDL.LU R82, [R1+0x2b18] ;  /* 0x002b180001527983 */ /* 0x001f280000300800 */
[----:B------:R-:W3:Y:S02]  /*17360*/  LDL R9, [R1+0x1b30] ;  /* 0x001b300001097983 */ /* 0x000ee40000100800 */
[----:B------:R-:W-:-:S02]  /*17370*/  @P0 IMAD.MOV.U32 R8, RZ, RZ, R76 ;  /* 0x000000ffff080224 */ /* 0x000fc400078e004c */
[----:B------:R-:W2:Y:S04]  /*17380*/  LDL R76, [R1+0x1b0c] ;  /* 0x001b0c00014c7983 */ /* 0x000ea80000100800 */
[----:B---3--:R-:W3:Y:S04]  /*17390*/  @P0 LDG.E.U8 R83, desc[UR56][R8.64] ;  /* 0x0000003808530981 */ /* 0x008ee8000c1e1100 */
        /* <DEDUP_REMOVED lines=29> */
[----:B------:R-:W-:Y:S02]  /*17570*/  ISETP.GT.AND P1, PT, R6, 0x9, PT ;  /* 0x000000090600780c */ /* 0x000fe40003f24270 */
[----:B------:R-:W-:-:S11]  /*17580*/  PRMT R78, RZ, 0x7610, R78 ;  /* 0x00007610ff4e7816 */ /* 0x000fd6000000004e */
[----:B0-----:R-:W-:-:S04]  /*17590*/  @P1 LOP3.LUT R9, R9, R8, RZ, 0x3c, !PT ;  /* 0x0000000809091212 */ /* 0x001fc800078e3cff */
[----:B------:R-:W-:-:S04]  /*175a0*/  @P1 LOP3.LUT R8, R9, R8, RZ, 0x3c, !PT ;  /* 0x0000000809081212 */ /* 0x000fc800078e3cff */
[----:B------:R-:W-:-:S05]  /*175b0*/  @P1 LOP3.LUT R9, R9, R8, RZ, 0x3c, !PT ;  /* 0x0000000809091212 */ /* 0x000fca00078e3cff */
[----:B------:R-:W4:Y:S04]  /*175c0*/  @P1 LDG.E.U8 R78, desc[UR56][R8.64] ;  /* 0x00000038084e1981 */ /* 0x000f28000c1e1100 */
[----:B--2---:R0:W-:Y:S04]  /*175d0*/  STL [R1+0xe98], R77 ;  /* 0x000e984d01007387 */ /* 0x0041e80000100800 */
[----:B0-----:R-:W2:Y:S04]  /*175e0*/  LDL R77, [R1+0x1af4] ;  /* 0x001af400014d7983 */ /* 0x001ea80000100800 */
[----:B----4-:R0:W-:Y:S04]  /*175f0*/  STL [R1+0xe78], R78 ;  /* 0x000e784e01007387 */ /* 0x0101e80000100800 */
[----:B0-----:R-:W4:Y:S04]  /*17600*/  LDL.LU R78, [R1+0x2b08] ;  /* 0x002b0800014e7983 */ /* 0x001f280000300800 */
[----:B------:R-:W3:Y:S01]  /*17610*/  LDL R9, [R1+0x1b08] ;  /* 0x001b080001097983 */ /* 0x000ee20000100800 */
[----:B------:R-:W-:Y:S01]  /*17620*/  PRMT R79, RZ, 0x7610, R79 ;  /* 0x00007610ff4f7816 */ /* 0x000fe2000000004f */
[----:B------:R-:W-:-:S02]  /*17630*/  @P1 IMAD.MOV.U32 R8, RZ, RZ, R76 ;  /* 0x000000ffff081224 */ /* 0x000fc400078e004c */
[----:B------:R-:W4:Y:S04]  /*17640*/  LDL R76, [R1+0x1aec] ;  /* 0x001aec00014c7983 */ /* 0x000f280000100800 */
[----:B---3--:R-:W3:Y:S04]  /*17650*/  @P1 LDG.E.U8 R79, desc[UR56][R8.64] ;  /* 0x00000038084f1981 */ /* 0x008ee8000c1e1100 */
        /* <DEDUP_REMOVED lines=9> */
[----:B------:R-:W4:Y:S04]  /*176f0*/  LDL R8, [R1+0x1af8] ;  /* 0x001af80001087983 */ /* 0x000f280000100800 */
[----:B------:R-:W4:Y:S01]  /*17700*/  LDL R9, [R1+0x1afc] ;  /* 0x001afc0001097983 */ /* 0x000f220000100800 */
[----:B------:R-:W-:Y:S02]  /*17710*/  PRMT R39, RZ, 0x7610, R39 ;  /* 0x00007610ff277816 */ /* 0x000fe40000000027 */
[----:B------:R-:W-:Y:S01]  /*17720*/  ISETP.GT.AND P0, PT, R6, 0xa, PT ;  /* 0x0000000a0600780c */ /* 0x000fe20003f04270 */
[----:B--2---:R0:W-:Y:S01]  /*17730*/  STL [R1+0xe80], R41 ;  /* 0x000e802901007387 */ /* 0x0041e20000100800 */
[----:B------:R-:W-:-:S03]  /*17740*/  PRMT R25, RZ, 0x7610, R25 ;  /* 0x00007610ff197816 */ /* 0x000fc60000000019 */
[----:B0-----:R-:W2:Y:S01]  /*17750*/  LDL R41, [R1+0x1ae4] ;  /* 0x001ae40001297983 */ /* 0x001ea20000100800 */
[----:B----4-:R-:W-:-:S04]  /*17760*/  @P1 LOP3.LUT R9, R9, R8, RZ, 0x3c, !PT ;  /* 0x0000000809091212 */ /* 0x010fc800078e3cff */
[----:B------:R-:W-:-:S04]  /*17770*/  @P1 LOP3.LUT R8, R9, R8, RZ, 0x3c, !PT ;  /* 0x0000000809081212 */ /* 0x000fc800078e3cff */
[----:B------:R-:W-:-:S05]  /*17780*/  @P1 LOP3.LUT R9, R9, R8, RZ, 0x3c, !PT ;  /* 0x0000000809091212 */ /* 0x000fca00078e3cff */
[----:B------:R0:W4:Y:S04]  /*17790*/  @P1 LDG.E.U8 R39, desc[UR56][R8.64] ;  /* 0x0000003808271981 */ /* 0x000128000c1e1100 */
[----:B------:R-:W3:Y:S01]  /*177a0*/  LDL R9, [R1+0x1af0] ;  /* 0x001af00001097983 */ /* 0x000ee20000100800 */
[----:B0-----:R-:W-:-:S03]  /*177b0*/  @P0 IMAD.MOV.U32 R8, RZ, RZ, R77 ;  /* 0x000000ffff080224 */ /* 0x001fc600078e004d */
[----:B----4-:R0:W-:Y:S01]  /*177c0*/  STL [R1+0xe84], R39 ;  /* 0x000e842701007387 */ /* 0x0101e20000100800 */
[----:B------:R-:W-:-:S03]  /*177d0*/  PRMT R37, RZ, 0x7610, R37 ;  /* 0x00007610ff257816 */ /* 0x000fc60000000025 */
[----:B------:R-:W4:Y:S04]  /*177e0*/  LDL R77, [R1+0x1ad0] ;  /* 0x001ad000014d7983 */ /* 0x000f280000100800 */
[----:B---3--:R1:W3:Y:S04]  /*177f0*/  @P0 LDG.E.U8 R25, desc[UR56][R8.64] ;  /* 0x0000003808190981 */ /* 0x0082e8000c1e1100 */
[----:B0-----:R-:W4:Y:S04]  /*17800*/  LDL R39, [R1+0x1adc] ;  /* 0x001adc0001277983 */ /* 0x001f280000100800 */
[----:B------:R-:W2:Y:S01]  /*17810*/  LDL R9, [R1+0x1ae8] ;  /* 0x001ae80001097983 */ /* 0x000ea20000100800 */
[----:B-1----:R-:W-:-:S03]  /*17820*/  @P0 IMAD.MOV.U32 R8, RZ, RZ, R76 ;  /* 0x000000ffff080224 */ /* 0x002fc600078e004c */
[----:B---3--:R0:W-:Y:S01]  /*17830*/  STL [R1+0xe50], R25 ;  /* 0x000e501901007387 */ /* 0x0081e20000100800 */
[----:B------:R-:W-:-:S03]  /*17840*/  PRMT R36, RZ, 0x7610, R36 ;  /* 0x00007610ff247816 */ /* 0x000fc60000000024 */
[----:B------:R-:W3:Y:S04]  /*17850*/  LDL R76, [R1+0x1ac8] ;  /* 0x001ac800014c7983 */ /* 0x000ee80000100800 */
[----:B--2---:R1:W2:Y:S04]  /*17860*/  @P0 LDG.E.U8 R37, desc[UR56][R8.64] ;  /* 0x0000003808250981 */ /* 0x0042a8000c1e1100 */
[----:B0-----:R-:W3:Y:S04]  /*17870*/  LDL R25, [R1+0x1ad4] ;  /* 0x001ad40001197983 */ /* 0x001ee80000100800 */
[----:B------:R-:W4:Y:S01]  /*17880*/  LDL R9, [R1+0x1ae0] ;  /* 0x001ae00001097983 */ /* 0x000f220000100800 */
[----:B-1----:R-:W-:-:S05]  /*17890*/  @P0 IMAD.MOV.U32 R8, RZ, RZ, R41 ;  /* 0x000000ffff080224 */ /* 0x002fca00078e0029 */
[----:B----4-:R0:W4:Y:S04]  /*178a0*/  @P0 LDG.E.U8 R36, desc[UR56][R8.64] ;  /* 0x0000003808240981 */ /* 0x010128000c1e1100 */
[----:B--2---:R1:W-:Y:S04]  /*178b0*/  STL [R1+0xe54], R37 ;  /* 0x000e542501007387 */ /* 0x0043e80000100800 */
[----:B------:R-:W2:Y:S04]  /*178c0*/  LDL R41, [R1+0x1ac0] ;  /* 0x001ac00001297983 */ /* 0x000ea80000100800 */
[----:B------:R-:W3:Y:S04]  /*178d0*/  LDL R9, [R1+0x1ad8] ;  /* 0x001ad80001097983 */ /* 0x000ee80000100800 */
[----:B-1----:R-:W2:Y:S01]  /*178e0*/  LDL R37, [R1+0x1acc] ;  /* 0x001acc0001257983 */ /* 0x002ea20000100800 */
[----:B------:R-:W-:Y:S01]  /*178f0*/  ISETP.GT.AND P1, PT, R6, 0xb, PT ;  /* 0x0000000b0600780c */ /* 0x000fe20003f24270 */
[----:B0-----:R-:W-:Y:S01]  /*17900*/  @P0 IMAD.MOV.U32 R8, RZ, RZ, R39 ;  /* 0x000000ffff080224 */ /* 0x001fe200078e0027 */
[----:B------:R-:W-:-:S02]  /*17910*/  PRMT R3, RZ, 0x7610, R3 ;  /* 0x00007610ff037816 */ /* 0x000fc40000000003 */
[----:B------:R-:W-:Y:S01]  /*17920*/  PRMT R16, RZ, 0x7610, R16 ;  /* 0x00007610ff107816 */ /* 0x000fe20000000010 */
[----:B----4-:R0:W-:Y:S01]  /*17930*/  STL [R1+0xe58], R36 ;  /* 0x000e582401007387 */ /* 0x0101e20000100800 */
[----:B------:R-:W-:Y:S02]  /*17940*/  PRMT R14, RZ, 0x7610, R14 ;  /* 0x00007610ff0e7816 */ /* 0x000fe4000000000e */
[----:B------:R-:W-:Y:S01]  /*17950*/  PRMT R19, RZ, 0x7610, R19 ;  /* 0x00007610ff137816 */ /* 0x000fe20000000013 */
[----:B------:R-:W4:Y:S04]  /*17960*/  LDL R39, [R1+0x1ab8] ;  /* 0x001ab80001277983 */ /* 0x000f280000100800 */
[----:B0-----:R-:W4:Y:S04]  /*17970*/  LDL R36, [R1+0x1ac4] ;  /* 0x001ac40001247983 */ /* 0x001f280000100800 */
[----:B---3--:R0:W3:Y:S02]  /*17980*/  @P0 LDG.E.U8 R3, desc[UR56][R8.64] ;  /* 0x0000003808030981 */ /* 0x0080e4000c1e1100 */
[----:B0-----:R-:W-:-:S02]  /*17990*/  @P1 IMAD.MOV.U32 R8, RZ, RZ, R25 ;  /* 0x000000ffff081224 */ /* 0x001fc400078e0019 */
[----:B------:R-:W-:-:S05]  /*179a0*/  @P1 IMAD.MOV.U32 R9, RZ, RZ, R77 ;  /* 0x000000ffff091224 */ /* 0x000fca00078e004d */
[----:B------:R2:W3:Y:S02]  /*179b0*/  @P1 LDG.E.U8 R16, desc[UR56][R8.64] ;  /* 0x0000003808101981 */ /* 0x0004e4000c1e1100 */
[----:B--2---:R-:W-:Y:S02]  /*179c0*/  @P1 IMAD.MOV.U32 R8, RZ, RZ, R37 ;  /* 0x000000ffff081224 */ /* 0x004fe400078e0025 */
[----:B------:R-:W-:-:S05]  /*179d0*/  @P1 IMAD.MOV.U32 R9, RZ, RZ, R76 ;  /* 0x000000ffff091224 */ /* 0x000fca00078e004c */
[----:B------:R0:W2:Y:S02]  /*179e0*/  @P1 LDG.E.U8 R14, desc[UR56][R8.64] ;  /* 0x00000038080e1981 */ /* 0x0000a4000c1e1100 */
[----:B0-----:R-:W-:Y:S02]  /*179f0*/  @P1 IMAD.MOV.U32 R9, RZ, RZ, R41 ;  /* 0x000000ffff091224 */ /* 0x001fe400078e0029 */
[----:B----4-:R-:W-:-:S05]  /*17a00*/  @P1 IMAD.MOV.U32 R8, RZ, RZ, R36 ;  /* 0x000000ffff081224 */ /* 0x010fca00078e0024 */
[----:B------:R-:W4:Y:S04]  /*17a10*/  @P1 LDG.E.U8 R19, desc[UR56][R8.64] ;  /* 0x0000003808131981 */ /* 0x000f28000c1e1100 */
[----:B---3--:R0:W-:Y:S04]  /*17a20*/  STL [R1+0xe5c], R3 ;  /* 0x000e5c0301007387 */ /* 0x0081e80000100800 */
[----:B------:R-:W3:Y:S04]  /*17a30*/  LDL R25, [R1+0x1ab0] ;  /* 0x001ab00001197983 */ /* 0x000ee80000100800 */
[----:B0-----:R-:W3:Y:S04]  /*17a40*/  LDL R3, [R1+0x1abc] ;  /* 0x001abc0001037983 */ /* 0x001ee80000100800 */
[----:B------:R0:W-:Y:S04]  /*17a50*/  STL [R1+0xe3c], R16 ;  /* 0x000e3c1001007387 */ /* 0x0001e80000100800 */
[----:B------:R-:W3:Y:S04]  /*17a60*/  LDL R37, [R1+0x1aa8] ;  /* 0x001aa80001257983 */ /* 0x000ee80000100800 */
[----:B0-----:R-:W3:Y:S04]  /*17a70*/  LDL R16, [R1+0x1ab4] ;  /* 0x001ab40001107983 */ /* 0x001ee80000100800 */
[----:B--2---:R0:W-:Y:S04]  /*17a80*/  STL [R1+0xe44], R14 ;  /* 0x000e440e01007387 */ /* 0x0041e80000100800 */
[----:B------:R-:W2:Y:S04]  /*17a90*/  LDL R36, [R1+0x1aa0] ;  /* 0x001aa00001247983 */ /* 0x000ea80000100800 */
[----:B0-----:R-:W2:Y:S04]  /*17aa0*/  LDL R14, [R1+0x1aac] ;  /* 0x001aac00010e7983 */ /* 0x001ea80000100800 */
[----:B----4-:R0:W-:Y:S04]  /*17ab0*/  STL [R1+0xe48], R19 ;  /* 0x000e481301007387 */ /* 0x0101e80000100800 */
[----:B0-----:R-:W4:Y:S01]  /*17ac0*/  LDL R19, [R1+0x1aa4] ;  /* 0x001aa40001137983 */ /* 0x001f220000100800 */
[----:B------:R-:W-:Y:S01]  /*17ad0*/  ISETP.GT.AND P0, PT, R6, 0xc, PT ;  /* 0x0000000c0600780c */ /* 0x000fe20003f04270 */
[----:B------:R-:W-:Y:S01]  /*17ae0*/  @P1 IMAD.MOV.U32 R9, RZ, RZ, R39 ;  /* 0x000000ffff091224 */ /* 0x000fe200078e0027 */
[----:B------:R-:W-:Y:S01]  /*17af0*/  PRMT R0, RZ, 0x7610, R0 ;  /* 0x00007610ff007816 */ /* 0x000fe20000000000 */
[----:B---3--:R-:W-:Y:S01]  /*17b00*/  @P1 IMAD.MOV.U32 R8, RZ, RZ, R3 ;  /* 0x000000ffff081224 */ /* 0x008fe200078e0003 */
[----:B------:R-:W-:Y:S01]  /*17b10*/  PRMT R13, RZ, 0x7610, R13 ;  /* 0x00007610ff0d7816 */ /* 0x000fe2000000000d */
[----:B------:R-:W3:Y:S04]  /*17b20*/  LDL R3, [R1+0x1a98] ;  /* 0x001a980001037983 */ /* 0x000ee80000100800 */
[----:B------:R0:W3:Y:S01]  /*17b30*/  @P1 LDG.E.U8 R0, desc[UR56][R8.64] ;  /* 0x0000003808001981 */ /* 0x0000e2000c1e1100 */
[----:B------:R-:W-:-:S03]  /*17b40*/  PRMT R5, RZ, 0x7610, R5 ;  /* 0x00007610ff057816 */ /* 0x000fc60000000005 */
[----:B0-----:R-:W-:Y:S02]  /*17b50*/  @P0 IMAD.MOV.U32 R8, RZ, RZ, R16 ;  /* 0x000000ffff080224 */ /* 0x001fe400078e0010 */
[----:B------:R-:W-:-:S05]  /*17b60*/  @P0 IMAD.MOV.U32 R9, RZ, RZ, R25 ;  /* 0x000000ffff090224 */ /* 0x000fca00078e0019 */
[----:B------:R2:W3:Y:S02]  /*17b70*/  @P0 LDG.E.U8 R13, desc[UR56][R8.64] ;  /* 0x00000038080d0981 */ /* 0x0004e4000c1e1100 */
[----:B--2---:R-:W-:Y:S02]  /*17b80*/  @P0 IMAD.MOV.U32 R8, RZ, RZ, R14 ;  /* 0x000000ffff080224 */ /* 0x004fe400078e000e */
[----:B------:R-:W-:-:S05]  /*17b90*/  @P0 IMAD.MOV.U32 R9, RZ, RZ, R37 ;  /* 0x000000ffff090224 */ /* 0x000fca00078e0025 */
[----:B------:R0:W2:Y:S01]  /*17ba0*/  @P0 LDG.E.U8 R5, desc[UR56][R8.64] ;  /* 0x0000003808050981 */ /* 0x0000a2000c1e1100 */
[----:B------:R-:W-:Y:S01]  /*17bb0*/  PRMT R20, RZ, 0x7610, R20 ;  /* 0x00007610ff147816 */ /* 0x000fe20000000014 */
[----:B0-----:R-:W-:Y:S02]  /*17bc0*/  @P0 IMAD.MOV.U32 R9, RZ, RZ, R36 ;  /* 0x000000ffff090224 */ /* 0x001fe400078e0024 */
[----:B----4-:R-:W-:-:S05]  /*17bd0*/  @P0 IMAD.MOV.U32 R8, RZ, RZ, R19 ;  /* 0x000000ffff080224 */ /* 0x010fca00078e0013 */
[----:B------:R-:W4:Y:S04]  /*17be0*/  @P0 LDG.E.U8 R20, desc[UR56][R8.64] ;  /* 0x0000003808140981 */ /* 0x000f28000c1e1100 */
[----:B---3--:R0:W-:Y:S04]  /*17bf0*/  STL [R1+0xe4c], R0 ;  /* 0x000e4c0001007387 */ /* 0x0081e80000100800 */
[----:B------:R-:W3:Y:S04]  /*17c00*/  LDL R25, [R1+0x1a90] ;  /* 0x001a900001197983 */ /* 0x000ee80000100800 */
[----:B------:R-:W3:Y:S04]  /*17c10*/  LDL R16, [R1+0x1a94] ;  /* 0x001a940001107983 */ /* 0x000ee80000100800 */
[----:B0-----:R-:W3:Y:S04]  /*17c20*/  LDL R0, [R1+0x1a9c] ;  /* 0x001a9c0001007983 */ /* 0x001ee80000100800 */
[----:B------:R-:W3:Y:S04]  /*17c30*/  LDL R14, [R1+0x1a88] ;  /* 0x001a8800010e7983 */ /* 0x000ee80000100800 */
        /* <DEDUP_REMOVED lines=8> */
[----:B------:R-:W4:Y:S01]  /*17cc0*/  LDL R3, [R1+0x1a78] ;  /* 0x001a780001037983 */ /* 0x000f220000100800 */
[----:B---3--:R-:W-:-:S03]  /*17cd0*/  @P0 IMAD.MOV.U32 R8, RZ, RZ, R0 ;  /* 0x000000ffff080224 */ /* 0x008fc600078e0000 */
[----:B------:R-:W3:Y:S01]  /*17ce0*/  LDL R0, [R1+0x1a7c] ;  /* 0x001a7c0001007983 */ /* 0x000ee20000100800 */
[----:B------:R-:W-:-:S03]  /*17cf0*/  PRMT R12, RZ, 0x7610, R12 ;  /* 0x00007610ff0c7816 */ /* 0x000fc6000000000c */
[----:B------:R0:W3:Y:S02]  /*17d00*/  @P0 LDG.E.U8 R35, desc[UR56][R8.64] ;  /* 0x0000003808230981 */ /* 0x0000e4000c1e1100 */
[----:B0-----:R-:W-:Y:S02]  /*17d10*/  @P1 IMAD.MOV.U32 R8, RZ, RZ, R16 ;  /* 0x000000ffff081224 */ /* 0x001fe400078e0010 */
[----:B------:R-:W-:Y:S01]  /*17d20*/  @P1 IMAD.MOV.U32 R9, RZ, RZ, R25 ;  /* 0x000000ffff091224 */ /* 0x000fe200078e0019 */
[----:B------:R-:W3:Y:S04]  /*17d30*/  LDL R16, [R1+0x1a74] ;  /* 0x001a740001107983 */ /* 0x000ee80000100800 */
[----:B------:R-:W3:Y:S04]  /*17d40*/  LDL R25, [R1+0x1a70] ;  /* 0x001a700001197983 */ /* 0x000ee80000100800 */
[----:B------:R2:W3:Y:S02]  /*17d50*/  @P1 LDG.E.U8 R12, desc[UR56][R8.64] ;  /* 0x00000038080c1981 */ /* 0x0004e4000c1e1100 */
[----:B--2---:R-:W-:-:S02]  /*17d60*/  @P1 IMAD.MOV.U32 R8, RZ, RZ, R5 ;  /* 0x000000ffff081224 */ /* 0x004fc400078e0005 */
[----:B------:R-:W-:Y:S01]  /*17d70*/  @P1 IMAD.MOV.U32 R9, RZ, RZ, R14 ;  /* 0x000000ffff091224 */ /* 0x000fe200078e000e */
[----:B------:R-:W2:Y:S04]  /*17d80*/  LDL R5, [R1+0x1a6c] ;  /* 0x001a6c0001057983 */ /* 0x000ea80000100800 */
[----:B------:R-:W2:Y:S01]  /*17d90*/  LDL R14, [R1+0x1a68] ;  /* 0x001a6800010e7983 */ /* 0x000ea20000100800 */
[----:B------:R-:W-:-:S06]  /*17da0*/  PRMT R34, RZ, 0x7610, R34 ;  /* 0x00007610ff227816 */ /* 0x000fcc0000000022 */
[----:B------:R0:W2:Y:S02]  /*17db0*/  @P1 LDG.E.U8 R34, desc[UR56][R8.64] ;  /* 0x0000003808221981 */ /* 0x0000a4000c1e1100 */
[----:B0-----:R-:W-:Y:S02]  /*17dc0*/  @P1 IMAD.MOV.U32 R8, RZ, RZ, R19 ;  /* 0x000000ffff081224 */ /* 0x001fe400078e0013 */
[----:B------:R-:W2:Y:S01]  /*17dd0*/  LDL R19, [R1+0x1a64] ;  /* 0x001a640001137983 */ /* 0x000ea20000100800 */
[----:B----4-:R-:W-:-:S03]  /*17de0*/  @P1 IMAD.MOV.U32 R9, RZ, RZ, R20 ;  /* 0x000000ffff091224 */ /* 0x010fc600078e0014 */
[----:B------:R-:W4:Y:S01]  /*17df0*/  LDL R20, [R1+0x1a60] ;  /* 0x001a600001147983 */ /* 0x000f220000100800 */
[----:B------:R-:W-:Y:S02]  /*17e00*/  ISETP.GT.AND P0, PT, R6, 0xe, PT ;  /* 0x0000000e0600780c */ /* 0x000fe40003f04270 */
[----:B------:R-:W-:Y:S02]  /*17e10*/  PRMT R33, RZ, 0x7610, R33 ;  /* 0x00007610ff217816 */ /* 0x000fe40000000021 */
[----:B------:R-:W-:-:S04]  /*17e20*/  PRMT R32, RZ, 0x7610, R32 ;  /* 0x00007610ff207816 */ /* 0x000fc80000000020 */
[----:B------:R3:W4:Y:S01]  /*17e30*/  @P1 LDG.E.U8 R33, desc[UR56][R8.64] ;  /* 0x0000003808211981 */ /* 0x000722000c1e1100 */
[----:B------:R-:W-:Y:S01]  /*17e40*/  PRMT R11, RZ, 0x7610, R11 ;  /* 0x00007610ff0b7816 */ /* 0x000fe2000000000b */
[----:B---3--:R-:W-:Y:S02]  /*17e50*/  @P1 IMAD.MOV.U32 R8, RZ, RZ, R0 ;  /* 0x000000ffff081224 */ /* 0x008fe400078e0000 */
[----:B------:R-:W-:Y:S01]  /*17e60*/  @P1 IMAD.MOV.U32 R9, RZ, RZ, R3 ;  /* 0x000000ffff091224 */ /* 0x000fe200078e0003 */
[----:B------:R-:W3:Y:S04]  /*17e70*/  LDL R0, [R1+0x1a5c] ;  /* 0x001a5c0001007983 */ /* 0x000ee80000100800 */
[----:B------:R-:W3:Y:S04]  /*17e80*/  LDL R3, [R1+0x1a58] ;  /* 0x001a580001037983 */ /* 0x000ee80000100800 */
[----:B------:R0:W3:Y:S02]  /*17e90*/  @P1 LDG.E.U8 R32, desc[UR56][R8.64] ;  /* 0x0000003808201981 */ /* 0x0000e4000c1e1100 */
[----:B0-----:R-:W-:-:S02]  /*17ea0*/  @P0 IMAD.MOV.U32 R8, RZ, RZ, R16 ;  /* 0x000000ffff080224 */ /* 0x001fc400078e0010 */
        /* <DEDUP_REMOVED lines=8> */
[----:B------:R-:W-:-:S03]  /*17f30*/  PRMT R31, RZ, 0x7610, R31 ;  /* 0x00007610ff1f7816 */ /* 0x000fc6000000001f */
[----:B------:R-:W-:Y:S04]  /*17f40*/  STL [R1+0xe38], R35 ;  /* 0x000e382301007387 */ /* 0x000fe80000100800 */
        /* <DEDUP_REMOVED lines=11> */
[----:B------:R-:W3:Y:S01]  /*18000*/  LDL R0, [R1+0x1a3c] ;  /* 0x001a3c0001007983 */ /* 0x000ee20000100800 */
[----:B------:R-:W-:-:S03]  /*18010*/  @P0 IMAD.MOV.U32 R9, RZ, RZ, R3 ;  /* 0x000000ffff090224 */ /* 0x000fc600078e0003 */
[----:B------:R-:W3:Y:S04]  /*18020*/  LDL R3, [R1+0x1a38] ;  /* 0x001a380001037983 */ /* 0x000ee80000100800 */
[----:B------:R0:W3:Y:S04]  /*18030*/  @P0 LDG.E.U8 R28, desc[UR56][R8.64] ;  /* 0x00000038081c0981 */ /* 0x0000e8000c1e1100 */
[----:B------:R-:W-:Y:S01]  /*18040*/  STL [R1+0xe24], R34 ;  /* 0x000e242201007387 */ /* 0x000fe20000100800 */
[----:B0-----:R-:W-:-:S03]  /*18050*/  @P1 IMAD.MOV.U32 R8, RZ, RZ, R16 ;  /* 0x000000ffff081224 */ /* 0x001fc600078e0010 */
[----:B------:R-:W3:Y:S01]  /*18060*/  LDL R16, [R1+0x1a34] ;  /* 0x001a340001107983 */ /* 0x000ee20000100800 */
[----:B------:R-:W-:-:S03]  /*18070*/  @P1 IMAD.MOV.U32 R9, RZ, RZ, R25 ;  /* 0x000000ffff091224 */ /* 0x000fc600078e0019 */
[----:B------:R-:W3:Y:S04]  /*18080*/  LDL R25, [R1+0x1a30] ;  /* 0x001a300001197983 */ /* 0x000ee80000100800 */
[----:B------:R2:W3:Y:S04]  /*18090*/  @P1 LDG.E.U8 R10, desc[UR56][R8.64] ;  /* 0x00000038080a1981 */ /* 0x0004e8000c1e1100 */
[----:B------:R-:W-:Y:S01]  /*180a0*/  STL [R1+0xe28], R33 ;  /* 0x000e282101007387 */ /* 0x000fe20000100800 */
[----:B--2---:R-:W-:-:S03]  /*180b0*/  @P1 IMAD.MOV.U32 R8, RZ, RZ, R5 ;  /* 0x000000ffff081224 */ /* 0x004fc600078e0005 */
[----:B------:R-:W2:Y:S01]  /*180c0*/  LDL R5, [R1+0x1a2c] ;  /* 0x001a2c0001057983 */ /* 0x000ea20000100800 */
[----:B------:R-:W-:-:S03]  /*180d0*/  @P1 IMAD.MOV.U32 R9, RZ, RZ, R14 ;  /* 0x000000ffff091224 */ /* 0x000fc600078e000e */
        /* <DEDUP_REMOVED lines=13> */
[----:B---3--:R-:W-:Y:S01]  /*181b0*/  @P1 IMAD.MOV.U32 R8, RZ, RZ, R0 ;  /* 0x000000ffff081224 */ /* 0x008fe200078e0000 */
[----:B------:R-:W-:Y:S01]  /*181c0*/  PRMT R21, RZ, 0x7610, R21 ;  /* 0x00007610ff157816 */ /* 0x000fe20000000015 */
[----:B------:R-:W3:Y:S01]  /*181d0*/  LDL R0, [R1+0x1a1c] ;  /* 0x001a1c0001007983 */ /* 0x000ee20000100800 */
[----:B------:R-:W-:-:S03]  /*181e0*/  @P1 IMAD.MOV.U32 R9, RZ, RZ, R3 ;  /* 0x000000ffff091224 */ /* 0x000fc600078e0003 */
[----:B------:R-:W3:Y:S04]  /*181f0*/  LDL R3, [R1+0x1a18] ;  /* 0x001a180001037983 */ /* 0x000ee80000100800 */
[----:B------:R0:W3:Y:S02]  /*18200*/  @P1 LDG.E.U8 R27, desc[UR56][R8.64] ;  /* 0x00000038081b1981 */ /* 0x0000e4000c1e1100 */
[----:B0-----:R-:W-:Y:S02]  /*18210*/  @P0 IMAD.MOV.U32 R8, RZ, RZ, R16 ;  /* 0x000000ffff080224 */ /* 0x001fe400078e0010 */
[----:B------:R-:W-:-:S05]  /*18220*/  @P0 IMAD.MOV.U32 R9, RZ, RZ, R25 ;  /* 0x000000ffff090224 */ /* 0x000fca00078e0019 */
[----:B------:R2:W3:Y:S02]  /*18230*/  @P0 LDG.E.U8 R15, desc[UR56][R8.64] ;  /* 0x00000038080f0981 */ /* 0x0004e4000c1e1100 */
[----:B--2---:R-:W-:Y:S02]  /*18240*/  @P0 IMAD.MOV.U32 R8, RZ, RZ, R5 ;  /* 0x000000ffff080224 */ /* 0x004fe400078e0005 */
[----:B------:R-:W-:-:S05]  /*18250*/  @P0 IMAD.MOV.U32 R9, RZ, RZ, R14 ;  /* 0x000000ffff090224 */ /* 0x000fca00078e000e */
[----:B------:R0:W2:Y:S01]  /*18260*/  @P0 LDG.E.U8 R21, desc[UR56][R8.64] ;  /* 0x0000003808150981 */ /* 0x0000a2000c1e1100 */
[----:B------:R-:W-:-:S03]  /*18270*/  PRMT R18, RZ, 0x7610, R18 ;  /* 0x00007610ff127816 */ /* 0x000fc60000000012 */
[----:B------:R-:W-:Y:S01]  /*18280*/  STL [R1+0xe10], R31 ;  /* 0x000e101f01007387 */ /* 0x000fe20000100800 */
[----:B0-----:R-:W-:-:S03]  /*18290*/  @P0 IMAD.MOV.U32 R8, RZ, RZ, R19 ;  /* 0x000000ffff080224 */ /* 0x001fc600078e0013 */
[----:B------:R-:W-:Y:S04]  /*182a0*/  STL [R1+0xe18], R30 ;  /* 0x000e181e01007387 */ /* 0x000fe80000100800 */
[----:B------:R-:W2:Y:S04]  /*182b0*/  LDL R5, [R1+0x1a14] ;  /* 0x001a140001057983 */ /* 0x000ea80000100800 */
[----:B------:R-:W2:Y:S01]  /*182c0*/  LDL R16, [R1+0x1a10] ;  /* 0x001a100001107983 */ /* 0x000ea20000100800 */
[----:B----4-:R-:W-:-:S05]  /*182d0*/  @P0 IMAD.MOV.U32 R9, RZ, RZ, R20 ;  /* 0x000000ffff090224 */ /* 0x010fca00078e0014 */
[----:B------:R3:W4:Y:S01]  /*182e0*/  @P0 LDG.E.U8 R18, desc[UR56][R8.64] ;  /* 0x0000003808120981 */ /* 0x000722000c1e1100 */
[----:B------:R-:W-:Y:S02]  /*182f0*/  ISETP.GT.AND P1, PT, R6, 0x11, PT ;  /* 0x000000110600780c */ /* 0x000fe40003f24270 */
[----:B------:R-:W-:Y:S01]  /*18300*/  PRMT R24, RZ, 0x7610, R24 ;  /* 0x00007610ff187816 */ /* 0x000fe20000000018 */
[----:B---3--:R-:W-:Y:S02]  /*18310*/  @P0 IMAD.MOV.U32 R8, RZ, RZ, R0 ;  /* 0x000000ffff080224 */ /* 0x008fe400078e0000 */
[----:B------:R-:W-:-:S05]  /*18320*/  @P0 IMAD.MOV.U32 R9, RZ, RZ, R3 ;  /* 0x000000ffff090224 */ /* 0x000fca00078e0003 */
[----:B------:R0:W3:Y:S04]  /*18330*/  @P0 LDG.E.U8 R24, desc[UR56][R8.64] ;  /* 0x0000003808180981 */ /* 0x0000e8000c1e1100 */
[----:B------:R1:W-:Y:S04]  /*18340*/  STL [R1+0xe08], R15 ;  /* 0x000e080f01007387 */ /* 0x0003e80000100800 */
[----:B-1----:R-:W3:Y:S04]  /*18350*/  LDL R15, [R1+0x1a08] ;  /* 0x001a0800010f7983 */ /* 0x002ee80000100800 */
[----:B------:R-:W-:Y:S04]  /*18360*/  STL [R1+0xe20], R28 ;  /* 0x000e201c01007387 */ /* 0x000fe80000100800 */
[----:B------:R-:W3:Y:S04]  /*18370*/  LDL R14, [R1+0x1a0c] ;  /* 0x001a0c00010e7983 */ /* 0x000ee80000100800 */
[----:B--2---:R1:W-:Y:S04]  /*18380*/  STL [R1+0xe0c], R21 ;  /* 0x000e0c1501007387 */ /* 0x0043e80000100800 */
[----:B------:R-:W2:Y:S04]  /*18390*/  LDL R20, [R1+0x1a04] ;  /* 0x001a040001147983 */ /* 0x000ea80000100800 */
[----:B------:R-:W2:Y:S04]  /*183a0*/  LDL R3, [R1+0x19f8] ;  /* 0x0019f80001037983 */ /* 0x000ea80000100800 */
[----:B-1----:R-:W2:Y:S04]  /*183b0*/  LDL R21, [R1+0x1a00] ;  /* 0x001a000001157983 */ /* 0x002ea80000100800 */
[----:B------:R-:W2:Y:S04]  /*183c0*/  LDL R0, [R1+0x19fc] ;  /* 0x0019fc0001007983 */ /* 0x000ea80000100800 */
[----:B------:R-:W2:Y:S01]  /*183d0*/  LDL R19, [R1+0x19f0] ;  /* 0x0019f00001137983 */ /* 0x000ea20000100800 */
[----:B0-----:R-:W-:-:S03]  /*183e0*/  @P1 IMAD.MOV.U32 R8, RZ, RZ, R5 ;  /* 0x000000ffff081224 */ /* 0x001fc600078e0005 */
[----:B----4-:R0:W-:Y:S04]  /*183f0*/  STL [R1+0xe14], R18 ;  /* 0x000e141201007387 */ /* 0x0101e80000100800 */
[----:B------:R-:W4:Y:S04]  /*18400*/  LDL R5, [R1+0x19ec] ;  /* 0x0019ec0001057983 */ /* 0x000f280000100800 */
[----:B0-----:R-:W4:Y:S01]  /*18410*/  LDL R18, [R1+0x19f4] ;  /* 0x0019f40001127983 */ /* 0x001f220000100800 */
[----:B------:R-:W-:Y:S01]  /*18420*/  PRMT R248, RZ, 0x7610, R248 ;  /* 0x00007610fff87816 */ /* 0x000fe200000000f8 */
[----:B------:R-:W-:-:S02]  /*18430*/  @P1 IMAD.MOV.U32 R9, RZ, RZ, R16 ;  /* 0x000000ffff091224 */ /* 0x000fc400078e0010 */
[----:B------:R-:W4:Y:S01]  /*18440*/  LDL R16, [R1+0x19e8] ;  /* 0x0019e80001107983 */ /* 0x000f220000100800 */
[----:B------:R-:W-:-:S03]  /*18450*/  PRMT R249, RZ, 0x7610, R249 ;  /* 0x00007610fff97816 */ /* 0x000fc600000000f9 */
[----:B------:R3:W4:Y:S04]  /*18460*/  @P1 LDG.E.U8 R248, desc[UR56][R8.64] ;  /* 0x0000003808f81981 */ /* 0x000728000c1e1100 */
[----:B------:R0:W-:Y:S01]  /*18470*/  STL [R1+0xe04], R27 ;  /* 0x000e041b01007387 */ /* 0x0001e20000100800 */
[----:B------:R-:W-:Y:S02]  /*18480*/  ISETP.GT.AND P0, PT, R6, 0x12, PT ;  /* 0x000000120600780c */ /* 0x000fe40003f04270 */
[----:B------:R-:W-:Y:S02]  /*18490*/  PRMT R251, RZ, 0x7610, R251 ;  /* 0x00007610fffb7816 */ /* 0x000fe400000000fb */
[----:B------:R-:W-:Y:S02]  /*184a0*/  PRMT R4, RZ, 0x7610, R4 ;  /* 0x00007610ff047816 */ /* 0x000fe40000000004 */
[----:B------:R-:W-:Y:S01]  /*184b0*/  PRMT R244, RZ, 0x7610, R244 ;  /* 0x00007610fff47816 */ /* 0x000fe200000000f4 */
[----:B---3--:R-:W-:-:S02]  /*184c0*/  @P1 IMAD.MOV.U32 R9, RZ, RZ, R15 ;  /* 0x000000ffff091224 */ /* 0x008fc400078e000f */
[----:B------:R-:W3:Y:S01]  /*184d0*/  LDL R15, [R1+0x19e0] ;  /* 0x0019e000010f7983 */ /* 0x000ee20000100800 */
[----:B------:R-:W-:-:S03]  /*184e0*/  @P1 IMAD.MOV.U32 R8, RZ, RZ, R14 ;  /* 0x000000ffff081224 */ /* 0x000fc600078e000e */
[----:B------:R-:W3:Y:S04]  /*184f0*/  LDL R14, [R1+0x19e4] ;  /* 0x0019e400010e7983 */ /* 0x000ee80000100800 */
[----:B------:R2:W3:Y:S02]  /*18500*/  @P1 LDG.E.U8 R249, desc[UR56][R8.64] ;  /* 0x0000003808f91981 */ /* 0x0004e4000c1e1100 */
[----:B--2---:R-:W-:Y:S02]  /*18510*/  @P1 IMAD.MOV.U32 R8, RZ, RZ, R20 ;  /* 0x000000ffff081224 */ /* 0x004fe400078e0014 */
[----:B------:R-:W-:Y:S01]  /*18520*/  @P1 IMAD.MOV.U32 R9, RZ, RZ, R21 ;  /* 0x000000ffff091224 */ /* 0x000fe200078e0015 */
[----:B------:R-:W2:Y:S04]  /*18530*/  LDL R20, [R1+0x19dc] ;  /* 0x0019dc0001147983 */ /* 0x000ea80000100800 */
[----:B------:R-:W2:Y:S04]  /*18540*/  LDL R21, [R1+0x19d8] ;  /* 0x0019d80001157983 */ /* 0x000ea80000100800 */
[----:B------:R1:W2:Y:S02]  /*18550*/  @P1 LDG.E.U8 R251, desc[UR56][R8.64] ;  /* 0x0000003808fb1981 */ /* 0x0002a4000c1e1100 */
[----:B-1----:R-:W-:-:S02]  /*18560*/  @P1 IMAD.MOV.U32 R8, RZ, RZ, R0 ;  /* 0x000000ffff081224 */ /* 0x002fc400078e0000 */
[----:B------:R-:W-:Y:S01]  /*18570*/  @P1 IMAD.MOV.U32 R9, RZ, RZ, R3 ;  /* 0x000000ffff091224 */ /* 0x000fe200078e0003 */
[----:B------:R-:W2:Y:S04]  /*18580*/  LDL R0, [R1+0x19d4] ;  /* 0x0019d40001007983 */ /* 0x000ea80000100800 */
[----:B------:R-:W2:Y:S04]  /*18590*/  LDL R3, [R1+0x19d0] ;  /* 0x0019d00001037983 */ /* 0x000ea80000100800 */
[----:B------:R1:W2:Y:S02]  /*185a0*/  @P1 LDG.E.U8 R4, desc[UR56][R8.64] ;  /* 0x0000003808041981 */ /* 0x0002a4000c1e1100 */
[----:B-1----:R-:W-:-:S02]  /*185b0*/  @P0 IMAD.MOV.U32 R9, RZ, RZ, R19 ;  /* 0x000000ffff090224 */ /* 0x002fc400078e0013 */
[----:B------:R-:W2:Y:S01]  /*185c0*/  LDL R19, [R1+0x19c8] ;  /* 0x0019c80001137983 */ /* 0x000ea20000100800 */
[----:B----4-:R-:W-:-:S03]  /*185d0*/  @P0 IMAD.MOV.U32 R8, RZ, RZ, R18 ;  /* 0x000000ffff080224 */ /* 0x010fc600078e0012 */
[----:B------:R-:W4:Y:S04]  /*185e0*/  LDL R18, [R1+0x19cc] ;  /* 0x0019cc0001127983 */ /* 0x000f280000100800 */
[----:B------:R1:W4:Y:S02]  /*185f0*/  @P0 LDG.E.U8 R244, desc[UR56][R8.64] ;  /* 0x0000003808f40981 */ /* 0x000324000c1e1100 */
[----:B-1----:R-:W-:Y:S02]  /*18600*/  @P0 IMAD.MOV.U32 R8, RZ, RZ, R5 ;  /* 0x000000ffff080224 */ /* 0x002fe400078e0005 */
[----:B------:R-:W4:Y:S01]  /*18610*/  LDL R5, [R1+0x19c4] ;  /* 0x0019c40001057983 */ /* 0x000f220000100800 */
[----:B------:R-:W-:Y:S01]  /*18620*/  PRMT R245, RZ, 0x7610, R245 ;  /* 0x00007610fff57816 */ /* 0x000fe200000000f5 */
[----:B------:R-:W-:-:S02]  /*18630*/  @P0 IMAD.MOV.U32 R9, RZ, RZ, R16 ;  /* 0x000000ffff090224 */ /* 0x000fc400078e0010 */
[----:B------:R-:W4:Y:S01]  /*18640*/  LDL R16, [R1+0x19c0] ;  /* 0x0019c00001107983 */ /* 0x000f220000100800 */
[----:B------:R-:W-:Y:S02]  /*18650*/  ISETP.GT.AND P1, PT, R6, 0x13, PT ;  /* 0x000000130600780c */ /* 0x000fe40003f24270 */
[----:B------:R-:W-:Y:S01]  /*18660*/  PRMT R246, RZ, 0x7610, R246 ;  /* 0x00007610fff67816 */ /* 0x000fe200000000f6 */
[----:B------:R3:W4:Y:S04]  /*18670*/  @P0 LDG.E.U8 R245, desc[UR56][R8.64] ;  /* 0x0000003808f50981 */ /* 0x000728000c1e1100 */
[----:B------:R1:W-:Y:S01]  /*18680*/  STL [R1+0xe1c], R24 ;  /* 0x000e1c1801007387 */ /* 0x0003e20000100800 */
        /* <DEDUP_REMOVED lines=8> */
[----:B------:R-:W2:Y:S01]  /*18710*/  LDL R20, [R1+0x19b4] ;  /* 0x0019b40001147983 */ /* 0x000ea20000100800 */
[----:B------:R-:W-:-:S03]  /*18720*/  @P0 IMAD.MOV.U32 R9, RZ, RZ, R21 ;  /* 0x000000ffff090224 */ /* 0x000fc600078e0015 */
[----:B------:R-:W2:Y:S04]  /*18730*/  LDL R21, [R1+0x19b0] ;  /* 0x0019b00001157983 */ /* 0x000ea80000100800 */
[----:B------:R0:W2:Y:S02]  /*18740*/  @P0 LDG.E.U8 R247, desc[UR56][R8.64] ;  /* 0x0000003808f70981 */ /* 0x0000a4000c1e1100 */
[----:B0-----:R-:W-:Y:S02]  /*18750*/  @P1 IMAD.MOV.U32 R8, RZ, RZ, R0 ;  /* 0x000000ffff081224 */ /* 0x001fe400078e0000 */
[----:B------:R-:W2:Y:S01]  /*18760*/  LDL R0, [R1+0x19ac] ;  /* 0x0019ac0001007983 */ /* 0x000ea20000100800 */
[----:B------:R-:W-:-:S03]  /*18770*/  @P1 IMAD.MOV.U32 R9, RZ, RZ, R3 ;  /* 0x000000ffff091224 */ /* 0x000fc600078e0003 */
[----:B------:R-:W2:Y:S04]  /*18780*/  LDL R3, [R1+0x19a8] ;  /* 0x0019a80001037983 */ /* 0x000ea80000100800 */
[----:B------:R0:W2:Y:S01]  /*18790*/  @P1 LDG.E.U8 R240, desc[UR56][R8.64] ;  /* 0x0000003808f01981 */ /* 0x0000a2000c1e1100 */
[----:B------:R-:W-:Y:S01]  /*187a0*/  PRMT R241, RZ, 0x7610, R241 ;  /* 0x00007610fff17816 */ /* 0x000fe200000000f1 */
[----:B0-----:R-:W-:Y:S02]  /*187b0*/  @P1 IMAD.MOV.U32 R9, RZ, RZ, R19 ;  /* 0x000000ffff091224 */ /* 0x001fe400078e0013 */
[----:B------:R-:W2:Y:S01]  /*187c0*/  LDL R19, [R1+0x19a0] ;  /* 0x0019a00001137983 */ /* 0x000ea20000100800 */
[----:B----4-:R-:W-:-:S03]  /*187d0*/  @P1 IMAD.MOV.U32 R8, RZ, RZ, R18 ;  /* 0x000000ffff081224 */ /* 0x010fc600078e0012 */
[----:B------:R-:W4:Y:S04]  /*187e0*/  LDL R18, [R1+0x19a4] ;  /* 0x0019a40001127983 */ /* 0x000f280000100800 */
[----:B------:R0:W4:Y:S02]  /*187f0*/  @P1 LDG.E.U8 R241, desc[UR56][R8.64] ;  /* 0x0000003808f11981 */ /* 0x000124000c1e1100 */
[----:B0-----:R-:W-:Y:S02]  /*18800*/  @P1 IMAD.MOV.U32 R8, RZ, RZ, R5 ;  /* 0x000000ffff081224 */ /* 0x001fe400078e0005 */
[----:B------:R-:W4:Y:S01]  /*18810*/  LDL R5, [R1+0x199c] ;  /* 0x00199c0001057983 */ /* 0x000f220000100800 */
[----:B------:R-:W-:Y:S01]  /*18820*/  ISETP.GT.AND P0, PT, R6, 0x14, PT ;  /* 0x000000140600780c */ /* 0x000fe20003f04270 */
[----:B------:R-:W-:Y:S01]  /*18830*/  @P1 IMAD.MOV.U32 R9, RZ, RZ, R16 ;  /* 0x000000ffff091224 */ /* 0x000fe200078e0010 */
[----:B------:R-:W-:Y:S01]  /*18840*/  PRMT R242, RZ, 0x7610, R242 ;  /* 0x00007610fff27816 */ /* 0x000fe200000000f2 */
[----:B------:R-:W4:Y:S01]  /*18850*/  LDL R16, [R1+0x1998] ;  /* 0x0019980001107983 */ /* 0x000f220000100800 */
[----:B------:R-:W-:-:S04]  /*18860*/  PRMT R243, RZ, 0x7610, R243 ;  /* 0x00007610fff37816 */ /* 0x000fc800000000f3 */
[----:B------:R3:W4:Y:S01]  /*18870*/  @P1 LDG.E.U8 R242, desc[UR56][R8.64] ;  /* 0x0000003808f21981 */ /* 0x000722000c1e1100 */
[----:B------:R-:W-:Y:S02]  /*18880*/  PRMT R236, RZ, 0x7610, R236 ;  /* 0x00007610ffec7816 */ /* 0x000fe400000000ec */
[----:B------:R-:W-:Y:S01]  /*18890*/  PRMT R237, RZ, 0x7610, R237 ;  /* 0x00007610ffed7816 */ /* 0x000fe200000000ed */
[----:B---3--:R-:W-:Y:S02]  /*188a0*/  @P1 IMAD.MOV.U32 R9, RZ, RZ, R15 ;  /* 0x000000ffff091224 */ /* 0x008fe400078e000f */
        /* <DEDUP_REMOVED lines=29> */
[----:B------:R-:W-:Y:S02]  /*18a80*/  PRMT R234, RZ, 0x7610, R234 ;  /* 0x00007610ffea7816 */ /* 0x000fe400000000ea */
[----:B---3--:R-:W-:Y:S02]  /*18a90*/  @P1 IMAD.MOV.U32 R9, RZ, RZ, R15 ;  /* 0x000000ffff091224 */ /* 0x008fe400078e000f */
[----:B------:R-:W3:Y:S01]  /*18aa0*/  LDL R15, [R1+0x1968] ;  /* 0x00196800010f7983 */ /* 0x000ee20000100800 */
[----:B------:R-:W-:-:S03]  /*18ab0*/  @P1 IMAD.MOV.U32 R8, RZ, RZ, R14 ;  /* 0x000000ffff081224 */ /* 0x000fc600078e000e */
[----:B------:R-:W3:Y:S04]  /*18ac0*/  LDL R14, [R1+0x196c] ;  /* 0x00196c00010e7983 */ /* 0x000ee80000100800 */
[----:B------:R2:W3:Y:S02]  /*18ad0*/  @P1 LDG.E.U8 R232, desc[UR56][R8.64] ;  /* 0x0000003808e81981 */ /* 0x0004e4000c1e1100 */
[----:B--2---:R-:W-:Y:S01]  /*18ae0*/  @P1 IMAD.MOV.U32 R8, RZ, RZ, R20 ;  /* 0x000000ffff081224 */ /* 0x004fe200078e0014 */
[----:B------:R-:W-:Y:S01]  /*18af0*/  ISETP.GT.AND P0, PT, R6, 0x16, PT ;  /* 0x000000160600780c */ /* 0x000fe20003f04270 */
[----:B------:R-:W2:Y:S01]  /*18b00*/  LDL R20, [R1+0x1958] ;  /* 0x0019580001147983 */ /* 0x000ea20000100800 */
[----:B------:R-:W-:-:S05]  /*18b10*/  @P1 IMAD.MOV.U32 R9, RZ, RZ, R21 ;  /* 0x000000ffff091224 */ /* 0x000fca00078e0015 */
[----:B------:R0:W2:Y:S01]  /*18b20*/  @P1 LDG.E.U8 R233, desc[UR56][R8.64] ;  /* 0x0000003808e91981 */ /* 0x0000a2000c1e1100 */
[----:B------:R-:W-:Y:S01]  /*18b30*/  PRMT R235, RZ, 0x7610, R235 ;  /* 0x00007610ffeb7816 */ /* 0x000fe200000000eb */
[----:B0-----:R-:W-:Y:S02]  /*18b40*/  @P1 IMAD.MOV.U32 R8, RZ, RZ, R0 ;  /* 0x000000ffff081224 */ /* 0x001fe400078e0000 */
[----:B------:R-:W2:Y:S01]  /*18b50*/  LDL R0, [R1+0x1964] ;  /* 0x0019640001007983 */ /* 0x000ea20000100800 */
[----:B------:R-:W-:-:S03]  /*18b60*/  @P1 IMAD.MOV.U32 R9, RZ, RZ, R3 ;  /* 0x000000ffff091224 */ /* 0x000fc600078e0003 */
[----:B------:R-:W2:Y:S04]  /*18b70*/  LDL R3, [R1+0x1960] ;  /* 0x0019600001037983 */ /* 0x000ea80000100800 */
[----:B------:R0:W2:Y:S02]  /*18b80*/  @P1 LDG.E.U8 R234, desc[UR56][R8.64] ;  /* 0x0000003808ea1981 */ /* 0x0000a4000c1e1100 */
[----:B0-----:R-:W-:Y:S02]  /*18b90*/  @P1 IMAD.MOV.U32 R9, RZ, RZ, R19 ;  /* 0x000000ffff091224 */ /* 0x001fe400078e0013 */
[----:B------:R-:W2:Y:S04]  /*18ba0*/  LDL R19, [R1+0x195c] ;  /* 0x00195c0001137983 */ /* 0x000ea80000100800 */
[----:B------:R-:W2:Y:S01]  /*18bb0*/  LDL.LU R30, [R1+0x1950] ;  /* 0x00195000011e7983 */ /* 0x000ea20000300800 */
[----:B----4-:R-:W-:-:S03]  /*18bc0*/  @P1 IMAD.MOV.U32 R8, RZ, RZ, R18 ;  /* 0x000000ffff081224 */ /* 0x010fc600078e0012 */
[----:B------:R-:W4:Y:S04]  /*18bd0*/  LDL R18, [R1+0x1954] ;  /* 0x0019540001127983 */ /* 0x000f280000100800 */
[----:B------:R0:W4:Y:S02]  /*18be0*/  @P1 LDG.E.U8 R235, desc[UR56][R8.64] ;  /* 0x0000003808eb1981 */ /* 0x000124000c1e1100 */
[----:B0-----:R-:W-:Y:S02]  /*18bf0*/  @P0 IMAD.MOV.U32 R8, RZ, RZ, R5 ;  /* 0x000000ffff080224 */ /* 0x001fe400078e0005 */
[----:B------:R-:W4:Y:S01]  /*18c00*/  LDL R5, [R1+0x194c] ;  /* 0x00194c0001057983 */ /* 0x000f220000100800 */
[----:B------:R-:W-:Y:S01]  /*18c10*/  PRMT R227, RZ, 0x7610, R227 ;  /* 0x00007610ffe37816 */ /* 0x000fe200000000e3 */
[----:B------:R-:W-:-:S02]  /*18c20*/  @P0 IMAD.MOV.U32 R9, RZ, RZ, R16 ;  /* 0x000000ffff090224 */ /* 0x000fc400078e0010 */
[----:B------:R-:W4:Y:S01]  /*18c30*/  LDL.LU R33, [R1+0x1948] ;  /* 0x0019480001217983 */ /* 0x000f220000300800 */
[----:B------:R-:W-:-:S03]  /*18c40*/  PRMT R228, RZ, 0x7610, R228 ;  /* 0x00007610ffe47816 */ /* 0x000fc600000000e4 */
[----:B------:R3:W4:Y:S04]  /*18c50*/  @P0 LDG.E.U8 R227, desc[UR56][R8.64] ;  /* 0x0000003808e30981 */ /* 0x000728000c1e1100 */
[----:B------:R-:W4:Y:S01]  /*18c60*/  LDL R16, [R1+0x1944] ;  /* 0x0019440001107983 */ /* 0x000f220000100800 */
[----:B------:R-:W-:Y:S02]  /*18c70*/  ISETP.GT.AND P1, PT, R6, 0x17, PT ;  /* 0x000000170600780c */ /* 0x000fe40003f24270 */
[----:B------:R-:W-:Y:S02]  /*18c80*/  PRMT R229, RZ, 0x7610, R229 ;  /* 0x00007610ffe57816 */ /* 0x000fe400000000e5 */
[----:B------:R-:W-:Y:S01]  /*18c90*/  PRMT R230, RZ, 0x7610, R230 ;  /* 0x00007610ffe67816 */ /* 0x000fe200000000e6 */
[----:B---3--:R-:W-:-:S02]  /*18ca0*/  @P0 IMAD.MOV.U32 R9, RZ, RZ, R15 ;  /* 0x000000ffff090224 */ /* 0x008fc400078e000f */
[----:B------:R-:W3:Y:S01]  /*18cb0*/  LDL R15, [R1+0x193c] ;  /* 0x00193c00010f7983 */ /* 0x000ee20000100800 */
[----:B------:R-:W-:-:S03]  /*18cc0*/  @P0 IMAD.MOV.U32 R8, RZ, RZ, R14 ;  /* 0x000000ffff080224 */ /* 0x000fc600078e000e */
[----:B------:R-:W3:Y:S04]  /*18cd0*/  LDL R14, [R1+0x1934] ;  /* 0x00193400010e7983 */ /* 0x000ee80000100800 */
[----:B------:R-:W3:Y:S04]  /*18ce0*/  LDL.LU R31, [R1+0x1940] ;  /* 0x00194000011f7983 */ /* 0x000ee80000300800 */
[----:B------:R2:W3:Y:S01]  /*18cf0*/  @P0 LDG.E.U8 R228, desc[UR56][R8.64] ;  /* 0x0000003808e40981 */ /* 0x0004e2000c1e1100 */
[----:B------:R-:W-:Y:S01]  /*18d00*/  PRMT R221, RZ, 0x7610, R221 ;  /* 0x00007610ffdd7816 */ /* 0x000fe200000000dd */
[----:B--2---:R-:W-:-:S02]  /*18d10*/  @P0 IMAD.MOV.U32 R8, RZ, RZ, R0 ;  /* 0x000000ffff080224 */ /* 0x004fc400078e0000 */
[----:B------:R-:W2:Y:S01]  /*18d20*/  LDL R0, [R1+0x1924] ;  /* 0x0019240001007983 */ /* 0x000ea20000100800 */
[----:B------:R-:W-:-:S03]  /*18d30*/  @P0 IMAD.MOV.U32 R9, RZ, RZ, R3 ;  /* 0x000000ffff090224 */ /* 0x000fc600078e0003 */
[----:B------:R-:W2:Y:S04]  /*18d40*/  LDL R3, [R1+0x192c] ;  /* 0x00192c0001037983 */ /* 0x000ea80000100800 */
[----:B------:R-:W2:Y:S04]  /*18d50*/  LDL.LU R36, [R1+0x1938] ;  /* 0x0019380001247983 */ /* 0x000ea80000300800 */
[----:B------:R0:W2:Y:S04]  /*18d60*/  @P0 LDG.E.U8 R229, desc[UR56][R8.64] ;  /* 0x0000003808e50981 */ /* 0x0000a8000c1e1100 */
[----:B------:R-:W2:Y:S04]  /*18d70*/  LDL.LU R35, [R1+0x1930] ;  /* 0x0019300001237983 */ /* 0x000ea80000300800 */
[----:B------:R-:W2:Y:S01]  /*18d80*/  LDL.LU R25, [R1+0x1928] ;  /* 0x0019280001197983 */ /* 0x000ea20000300800 */
[----:B0-----:R-:W-:-:S02]  /*18d90*/  @P0 IMAD.MOV.U32 R8, RZ, RZ, R19 ;  /* 0x000000ffff080224 */ /* 0x001fc400078e0013 */
[----:B------:R-:W-:-:S05]  /*18da0*/  @P0 IMAD.MOV.U32 R9, RZ, RZ, R20 ;  /* 0x000000ffff090224 */ /* 0x000fca00078e0014 */
[----:B------:R0:W2:Y:S02]  /*18db0*/  @P0 LDG.E.U8 R230, desc[UR56][R8.64] ;  /* 0x0000003808e60981 */ /* 0x0000a4000c1e1100 */
[----:B0-----:R-:W-:Y:S02]  /*18dc0*/  @P1 IMAD.MOV.U32 R9, RZ, RZ, R30 ;  /* 0x000000ffff091224 */ /* 0x001fe400078e001e */
[----:B----4-:R-:W-:-:S05]  /*18dd0*/  @P1 IMAD.MOV.U32 R8, RZ, RZ, R18 ;  /* 0x000000ffff081224 */ /* 0x010fca00078e0012 */
[----:B------:R0:W4:Y:S02]  /*18de0*/  @P1 LDG.E.U8 R221, desc[UR56][R8.64] ;  /* 0x0000003808dd1981 */ /* 0x000124000c1e1100 */
[----:B0-----:R-:W-:Y:S02]  /*18df0*/  @P1 IMAD.MOV.U32 R8, RZ, RZ, R5 ;  /* 0x000000ffff081224 */ /* 0x001fe400078e0005 */
[----:B------:R-:W4:Y:S01]  /*18e00*/  LDL.LU R5, [R1+0x1920] ;  /* 0x0019200001057983 */ /* 0x000f220000300800 */
[----:B------:R-:W-:Y:S01]  /*18e10*/  PRMT R222, RZ, 0x7610, R222 ;  /* 0x00007610ffde7816 */ /* 0x000fe200000000de */
[----:B------:R-:W-:Y:S01]  /*18e20*/  @P1 IMAD.MOV.U32 R9, RZ, RZ, R33 ;  /* 0x000000ffff091224 */ /* 0x000fe200078e0021 */
[----:B------:R-:W-:Y:S01]  /*18e30*/  ISETP.GT.AND P0, PT, R6, 0x18, PT ;  /* 0x000000180600780c */ /* 0x000fe20003f04270 */
[----:B------:R-:W4:Y:S01]  /*18e40*/  LDL.LU R21, [R1+0x18fc] ;  /* 0x0018fc0001157983 */ /* 0x000f220000300800 */
[----:B------:R-:W-:-:S03]  /*18e50*/  PRMT R224, RZ, 0x7610, R224 ;  /* 0x00007610ffe07816 */ /* 0x000fc600000000e0 */
[----:B------:R0:W4:Y:S04]  /*18e60*/  @P1 LDG.E.U8 R222, desc[UR56][R8.64] ;  /* 0x0000003808de1981 */ /* 0x000128000c1e1100 */
[----:B------:R-:W4:Y:S01]  /*18e70*/  LDL.LU R76, [R1+0x1918] ;  /* 0x00191800014c7983 */ /* 0x000f220000300800 */
[----:B------:R-:W-:-:S03]  /*18e80*/  PRMT R226, RZ, 0x7610, R226 ;  /* 0x00007610ffe27816 */ /* 0x000fc600000000e2 */
[----:B------:R-:W4:Y:S01]  /*18e90*/  LDL.LU R77, [R1+0x18ec] ;  /* 0x0018ec00014d7983 */ /* 0x000f220000300800 */
[----:B0-----:R-:W-:-:S03]  /*18ea0*/  @P1 IMAD.MOV.U32 R8, RZ, RZ, R16 ;  /* 0x000000ffff081224 */ /* 0x001fc600078e0010 */
[----:B------:R-:W4:Y:S04]  /*18eb0*/  LDL.LU R41, [R1+0x1900] ;  /* 0x0019000001297983 */ /* 0x000f280000300800 */
[----:B------:R-:W4:Y:S04]  /*18ec0*/  LDL.LU R39, [R1+0x1908] ;  /* 0x0019080001277983 */ /* 0x000f280000300800 */
[----:B------:R-:W4:Y:S04]  /*18ed0*/  LDL.LU R37, [R1+0x1910] ;  /* 0x0019100001257983 */ /* 0x000f280000300800 */
[----:B------:R-:W4:Y:S01]  /*18ee0*/  LDL.LU R34, [R1+0x191c] ;  /* 0x00191c0001227983 */ /* 0x000f220000300800 */
[----:B------:R-:W-:-:S03]  /*18ef0*/  PRMT R216, RZ, 0x7610, R216 ;  /* 0x00007610ffd87816 */ /* 0x000fc600000000d8 */
[----:B------:R-:W4:Y:S04]  /*18f00*/  LDL.LU R32, [R1+0x18e0] ;  /* 0x0018e00001207983 */ /* 0x000f280000300800 */
[----:B------:R-:W4:Y:S01]  /*18f10*/  LDL.LU R28, [R1+0x1914] ;  /* 0x00191400011c7983 */ /* 0x000f220000300800 */
[----:B---3--:R-:W-:Y:S01]  /*18f20*/  @P1 IMAD.MOV.U32 R9, RZ, RZ, R31 ;  /* 0x000000ffff091224 */ /* 0x008fe200078e001f */
[----:B------:R-:W-:Y:S02]  /*18f30*/  PRMT R217, RZ, 0x7610, R217 ;  /* 0x00007610ffd97816 */ /* 0x000fe400000000d9 */
[----:B------:R-:W3:Y:S04]  /*18f40*/  LDL.LU R27, [R1+0x190c] ;  /* 0x00190c00011b7983 */ /* 0x000ee80000300800 */
[----:B------:R0:W3:Y:S04]  /*18f50*/  @P1 LDG.E.U8 R224, desc[UR56][R8.64] ;  /* 0x0000003808e01981 */ /* 0x0000e8000c1e1100 */
[----:B-1----:R-:W3:Y:S01]  /*18f60*/  LDL.LU R24, [R1+0x1904] ;  /* 0x0019040001187983 */ /* 0x002ee20000300800 */
[----:B0-----:R-:W-:-:S02]  /*18f70*/  @P1 IMAD.MOV.U32 R8, RZ, RZ, R15 ;  /* 0x000000ffff081224 */ /* 0x001fc400078e000f */
[----:B--2---:R-:W-:-:S05]  /*18f80*/  @P1 IMAD.MOV.U32 R9, RZ, RZ, R36 ;  /* 0x000000ffff091224 */ /* 0x004fca00078e0024 */
[----:B------:R0:W2:Y:S02]  /*18f90*/  @P1 LDG.E.U8 R226, desc[UR56][R8.64] ;  /* 0x0000003808e21981 */ /* 0x0000a4000c1e1100 */
[----:B0-----:R-:W-:Y:S02]  /*18fa0*/  @P0 IMAD.MOV.U32 R8, RZ, RZ, R14 ;  /* 0x000000ffff080224 */ /* 0x001fe400078e000e */
[----:B------:R-:W-:-:S05]  /*18fb0*/  @P0 IMAD.MOV.U32 R9, RZ, RZ, R35 ;  /* 0x000000ffff090224 */ /* 0x000fca00078e0023 */
[----:B------:R0:W2:Y:S02]  /*18fc0*/  @P0 LDG.E.U8 R216, desc[UR56][R8.64] ;  /* 0x0000003808d80981 */ /* 0x0000a4000c1e1100 */
[----:B0-----:R-:W-:Y:S02]  /*18fd0*/  @P0 IMAD.MOV.U32 R8, RZ, RZ, R3 ;  /* 0x000000ffff080224 */ /* 0x001fe400078e0003 */
[----:B------:R-:W-:-:S05]  /*18fe0*/  @P0 IMAD.MOV.U32 R9, RZ, RZ, R25 ;  /* 0x000000ffff090224 */ /* 0x000fca00078e0019 */
[----:B------:R0:W2:Y:S02]  /*18ff0*/  @P0 LDG.E.U8 R217, desc[UR56][R8.64] ;  /* 0x0000003808d90981 */ /* 0x0000a4000c1e1100 */
[----:B0-----:R-:W-:Y:S02]  /*19000*/  @P0 IMAD.MOV.U32 R8, RZ, RZ, R0 ;  /* 0x000000ffff080224 */ /* 0x001fe400078e0000 */
[----:B----4-:R-:W-:Y:S04]  /*19010*/  STL [R1+0x2a18], R5 ;  /* 0x002a180501007387 */ /* 0x010fe80000100800 */
[----:B------:R-:W4:Y:S04]  /*19020*/  LDL.LU R3, [R1+0x18f4] ;  /* 0x0018f40001037983 */ /* 0x000f280000300800 */
[----:B------:R-:W2:Y:S04]  /*19030*/  LDL.LU R0, [R1+0x18d4] ;  /* 0x0018d40001007983 */ /* 0x000ea80000300800 */
[----:B------:R-:W2:Y:S04]  /*19040*/  LDL.LU R19, [R1+0x18f0] ;  /* 0x0018f00001137983 */ /* 0x000ea80000300800 */
[----:B------:R-:W2:Y:S04]  /*19050*/  LDL.LU R18, [R1+0x18c4] ;  /* 0x0018c40001127983 */ /* 0x000ea80000300800 */
[----:B------:R-:W2:Y:S04]  /*19060*/  LDL.LU R15, [R1+0x18cc] ;  /* 0x0018cc00010f7983 */ /* 0x000ea80000300800 */
[----:B------:R-:W2:Y:S04]  /*19070*/  LDL.LU R14, [R1+0x18e8] ;  /* 0x0018e800010e7983 */ /* 0x000ea80000300800 */
[----:B------:R-:W4:Y:S01]  /*19080*/  LDL.LU R16, [R1+0x18f8] ;  /* 0x0018f80001107983 */ /* 0x000f220000300800 */
[----:B------:R-:W-:Y:S01]  /*19090*/  ISETP.GT.AND P1, PT, R6, 0x19, PT ;  /* 0x000000190600780c */ /* 0x000fe20003f24270 */
[----:B------:R-:W-:Y:S01]  /*190a0*/  @P0 IMAD.MOV.U32 R9, RZ, RZ, R5 ;  /* 0x000000ffff090224 */ /* 0x000fe200078e0005 */
[----:B------:R-:W-:Y:S01]  /*190b0*/  PRMT R219, RZ, 0x7610, R219 ;  /* 0x00007610ffdb7816 */ /* 0x000fe200000000db */
[----:B------:R-:W2:Y:S01]  /*190c0*/  LDL.LU R20, [R1+0x18dc] ;  /* 0x0018dc0001147983 */ /* 0x000ea20000300800 */
[----:B------:R-:W-:-:S04]  /*190d0*/  PRMT R220, RZ, 0x7610, R220 ;  /* 0x00007610ffdc7816 */ /* 0x000fc800000000dc */
[----:B------:R0:W2:Y:S01]  /*190e0*/  @P0 LDG.E.U8 R219, desc[UR56][R8.64] ;  /* 0x0000003808db0981 */ /* 0x0000a2000c1e1100 */
[----:B------:R-:W-:Y:S01]  /*190f0*/  PRMT R211, RZ, 0x7610, R211 ;  /* 0x00007610ffd37816 */ /* 0x000fe200000000d3 */
[----:B0-----:R-:W-:Y:S02]  /*19100*/  @P0 IMAD.MOV.U32 R8, RZ, RZ, R34 ;  /* 0x000000ffff080224 */ /* 0x001fe400078e0022 */
[----:B------:R-:W-:-:S05]  /*19110*/  @P0 IMAD.MOV.U32 R9, RZ, RZ, R76 ;  /* 0x000000ffff090224 */ /* 0x000fca00078e004c */
[----:B------:R0:W2:Y:S01]  /*19120*/  @P0 LDG.E.U8 R220, desc[UR56][R8.64] ;  /* 0x0000003808dc0981 */ /* 0x0000a2000c1e1100 */
[----:B------:R-:W-:Y:S01]  /*19130*/  PRMT R212, RZ, 0x7610, R212 ;  /* 0x00007610ffd47816 */ /* 0x000fe200000000d4 */
[----:B0-----:R-:W-:Y:S02]  /*19140*/  @P1 IMAD.MOV.U32 R8, RZ, RZ, R28 ;  /* 0x000000ffff081224 */ /* 0x001fe400078e001c */
[----:B------:R-:W-:-:S05]  /*19150*/  @P1 IMAD.MOV.U32 R9, RZ, RZ, R37 ;  /* 0x000000ffff091224 */ /* 0x000fca00078e0025 */
[----:B------:R3:W2:Y:S01]  /*19160*/  @P1 LDG.E.U8 R211, desc[UR56][R8.64] ;  /* 0x0000003808d31981 */ /* 0x0006a2000c1e1100 */
[----:B------:R-:W-:Y:S02]  /*19170*/  ISETP.GT.AND P0, PT, R6, 0x1a, PT ;  /* 0x0000001a0600780c */ /* 0x000fe40003f04270 */
[----:B------:R-:W-:Y:S01]  /*19180*/  PRMT R213, RZ, 0x7610, R213 ;  /* 0x00007610ffd57816 */ /* 0x000fe200000000d5 */
[----:B---3--:R-:W-:Y:S02]  /*19190*/  @P1 IMAD.MOV.U32 R8, RZ, RZ, R27 ;  /* 0x000000ffff081224 */ /* 0x008fe400078e001b */
[----:B------:R-:W-:-:S05]  /*191a0*/  @P1 IMAD.MOV.U32 R9, RZ, RZ, R39 ;  /* 0x000000ffff091224 */ /* 0x000fca00078e0027 */
[----:B------:R0:W3:Y:S01]  /*191b0*/  @P1 LDG.E.U8 R212, desc[UR56][R8.64] ;  /* 0x0000003808d41981 */ /* 0x0000e2000c1e1100 */
[----:B------:R-:W-:Y:S01]  /*191c0*/  PRMT R214, RZ, 0x7610, R214 ;  /* 0x00007610ffd67816 */ /* 0x000fe200000000d6 */
[----:B0-----:R-:W-:Y:S02]  /*191d0*/  @P1 IMAD.MOV.U32 R8, RZ, RZ, R24 ;  /* 0x000000ffff081224 */ /* 0x001fe400078e0018 */
[----:B------:R-:W-:-:S05]  /*191e0*/  @P1 IMAD.MOV.U32 R9, RZ, RZ, R41 ;  /* 0x000000ffff091224 */ /* 0x000fca00078e0029 */
[----:B------:R0:W3:Y:S01]  /*191f0*/  @P1 LDG.E.U8 R213, desc[UR56][R8.64] ;  /* 0x0000003808d51981 */ /* 0x0000e2000c1e1100 */
[----:B------:R-:W-:Y:S01]  /*19200*/  PRMT R205, RZ, 0x7610, R205 ;  /* 0x00007610ffcd7816 */ /* 0x000fe200000000cd */
[----:B0-----:R-:W-:Y:S01]  /*19210*/  @P1 IMAD.MOV.U32 R8, RZ, RZ, R21 ;  /* 0x000000ffff081224 */ /* 0x001fe200078e0015 */
[----:B------:R-:W-:Y:S01]  /*19220*/  PRMT R207, RZ, 0x7610, R207 ;  /* 0x00007610ffcf7816 */ /* 0x000fe200000000cf */
[----:B----4-:R-:W-:-:S05]  /*19230*/  @P1 IMAD.MOV.U32 R9, RZ, RZ, R16 ;  /* 0x000000ffff091224 */ /* 0x010fca00078e0010 */
[----:B------:R0:W4:Y:S04]  /*19240*/  @P1 LDG.E.U8 R214, desc[UR56][R8.64] ;  /* 0x0000003808d61981 */ /* 0x000128000c1e1100 */
[----:B------:R1:W-:Y:S01]  /*19250*/  STL [R1+0x27c0], R16 ;  /* 0x0027c01001007387 */ /* 0x0003e20000100800 */
[----:B0-----:R-:W-:Y:S02]  /*19260*/  @P0 IMAD.MOV.U32 R8, RZ, RZ, R3 ;  /* 0x000000ffff080224 */ /* 0x001fe400078e0003 */
[----:B--2---:R-:W-:Y:S02]  /*19270*/  @P0 IMAD.MOV.U32 R9, RZ, RZ, R19 ;  /* 0x000000ffff090224 */ /* 0x004fe400078e0013 */
[----:B-1----:R-:W-:Y:S02]  /*19280*/  IMAD.MOV.U32 R16, RZ, RZ, R21 ;  /* 0x000000ffff107224 */ /* 0x002fe400078e0015 */
[----:B------:R-:W2:Y:S04]  /*19290*/  LDL R21, [R1+0x18c8] ;  /* 0x0018c80001157983 */ /* 0x000ea80000100800 */
[----:B------:R0:W3:Y:S04]  /*192a0*/  @P0 LDG.E.U8 R205, desc[UR56][R8.64] ;  /* 0x0000003808cd0981 */ /* 0x0000e8000c1e1100 */
[----:B------:R-:W-:Y:S04]  /*192b0*/  STL [R1+0x2a1c], R3 ;  /* 0x002a1c0301007387 */ /* 0x000fe80000100800 */
[----:B------:R1:W-:Y:S01]  /*192c0*/  STL [R1+0x27c4], R19 ;  /* 0x0027c41301007387 */ /* 0x0003e20000100800 */
[----:B0-----:R-:W-:-:S02]  /*192d0*/  @P0 IMAD.MOV.U32 R8, RZ, RZ, R77 ;  /* 0x000000ffff080224 */ /* 0x001fc400078e004d */
[----:B------:R-:W-:-:S05]  /*192e0*/  @P0 IMAD.MOV.U32 R9, RZ, RZ, R14 ;  /* 0x000000ffff090224 */ /* 0x000fca00078e000e */
[----:B------:R0:W4:Y:S01]  /*192f0*/  @P0 LDG.E.U8 R207, desc[UR56][R8.64] ;  /* 0x0000003808cf0981 */ /* 0x000122000c1e1100 */
[----:B-1----:R-:W-:-:S03]  /*19300*/  IMAD.MOV.U32 R19, RZ, RZ, R76 ;  /* 0x000000ffff137224 */ /* 0x002fc600078e004c */
[----:B------:R-:W3:Y:S04]  /*19310*/  LDL.LU R76, [R1+0x2b00] ;  /* 0x002b0000014c7983 */ /* 0x000ee80000300800 */
[----:B------:R1:W-:Y:S04]  /*19320*/  STL [R1+0x27c8], R14 ;  /* 0x0027c80e01007387 */ /* 0x0003e80000100800 */
[----:B------:R-:W0:Y:S04]  /*19330*/  LDL R9, [R1+0x18e4] ;  /* 0x0018e40001097983 */ /* 0x000e280000100800 */
[----:B-1----:R-:W2:Y:S01]  /*19340*/  LDL R14, [R1+0x18d8] ;  /* 0x0018d800010e7983 */ /* 0x002ea20000100800 */
[----:B------:R-:W-:-:S02]  /*19350*/  PRMT R208, RZ, 0x7610, R208 ;  /* 0x00007610ffd07816 */ /* 0x000fc400000000d0 */
[----:B------:R-:W-:Y:S01]  /*19360*/  PRMT R210, RZ, 0x7610, R210 ;  /* 0x00007610ffd27816 */ /* 0x000fe200000000d2 */
[----:B0-----:R-:W-:Y:S02]  /*19370*/  @P0 IMAD.MOV.U32 R8, RZ, RZ, R9 ;  /* 0x000000ffff080224 */ /* 0x001fe400078e0009 */
[----:B------:R-:W-:-:S05]  /*19380*/  @P0 IMAD.MOV.U32 R9, RZ, RZ, R32 ;  /* 0x000000ffff090224 */ /* 0x000fca00078e0020 */
[----:B------:R0:W4:Y:S02]  /*19390*/  @P0 LDG.E.U8 R208, desc[UR56][R8.64] ;  /* 0x0000003808d00981 */ /* 0x000124000c1e1100 */
[----:B0-----:R-:W-:Y:S02]  /*193a0*/  @P0 IMAD.MOV.U32 R8, RZ, RZ, R20 ;  /* 0x000000ffff080224 */ /* 0x001fe400078e0014 */
[----:B--2---:R-:W-:Y:S02]  /*193b0*/  @P0 IMAD.MOV.U32 R9, RZ, RZ, R14 ;  /* 0x000000ffff090224 */ /* 0x004fe400078e000e */
[----:B------:R-:W-:Y:S02]  /*193c0*/  IMAD.MOV.U32 R14, RZ, RZ, R19 ;  /* 0x000000ffff0e7224 */ /* 0x000fe400078e0013 */
[----:B------:R-:W2:Y:S04]  /*193d0*/  LDL.LU R19, [R1+0x18bc] ;  /* 0x0018bc0001137983 */ /* 0x000ea80000300800 */
[----:B------:R0:W-:Y:S04]  /*193e0*/  STL [R1+0x27cc], R20 ;  /* 0x0027cc1401007387 */ /* 0x0001e80000100800 */
[----:B------:R1:W4:Y:S01]  /*193f0*/  @P0 LDG.E.U8 R210, desc[UR56][R8.64] ;  /* 0x0000003808d20981 */ /* 0x000322000c1e1100 */
[----:B0-----:R-:W-:-:S03]  /*19400*/  IMAD.MOV.U32 R20, RZ, RZ, R77 ;  /* 0x000000ffff147224 */ /* 0x001fc600078e004d */
[----:B------:R-:W3:Y:S04]  /*19410*/  LDL.LU R77, [R1+0x2afc] ;  /* 0x002afc00014d7983 */ /* 0x000ee80000300800 */
[----:B------:R-:W2:Y:S01]  /*19420*/  LDL R9, [R1+0x18d0] ;  /* 0x0018d00001097983 */ /* 0x000ea20000100800 */
[----:B------:R-:W-:Y:S02]  /*19430*/  ISETP.GT.AND P1, PT, R6, 0x1b, PT ;  /* 0x0000001b0600780c */ /* 0x000fe40003f24270 */
[----:B------:R-:W-:Y:S02]  /*19440*/  PRMT R201, RZ, 0x7610, R201 ;  /* 0x00007610ffc97816 */ /* 0x000fe400000000c9 */
[----:B------:R-:W-:-:S09]  /*19450*/  PRMT R202, RZ, 0x7610, R202 ;  /* 0x00007610ffca7816 */ /* 0x000fd200000000ca */
[----:B-1----:R-:W-:Y:S01]  /*19460*/  @P1 IMAD.MOV.U32 R8, RZ, RZ, R0 ;  /* 0x000000ffff081224 */ /* 0x002fe200078e0000 */
[----:B------:R-:W-:Y:S04]  /*19470*/  STL [R1+0x2a20], R0 ;  /* 0x002a200001007387 */ /* 0x000fe80000100800 */
[----:B------:R-:W-:Y:S04]  /*19480*/  STL [R1+0x29f8], R15 ;  /* 0x0029f80f01007387 */ /* 0x000fe80000100800 */
[----:B--2---:R0:W2:Y:S02]  /*19490*/  @P1 LDG.E.U8 R201, desc[UR56][R8.64] ;  /* 0x0000003808c91981 */ /* 0x0040a4000c1e1100 */
[----:B0-----:R-:W-:-:S02]  /*194a0*/  @P1 IMAD.MOV.U32 R8, RZ, RZ, R15 ;  /* 0x000000ffff081224 */ /* 0x001fc400078e000f */
[----:B------:R-:W-:Y:S02]  /*194b0*/  @P1 IMAD.MOV.U32 R9, RZ, RZ, R21 ;  /* 0x000000ffff091224 */ /* 0x000fe400078e0015 */
[----:B------:R-:W4:Y:S04]  /*194c0*/  LDL.LU R21, [R1+0x18a0] ;  /* 0x0018a00001157983 */ /* 0x000f280000300800 */
[----:B------:R0:W2:Y:S04]  /*194d0*/  @P1 LDG.E.U8 R202, desc[UR56][R8.64] ;  /* 0x0000003808ca1981 */ /* 0x0000a8000c1e1100 */
[----:B------:R-:W3:Y:S01]  /*194e0*/  LDL R9, [R1+0x18c0] ;  /* 0x0018c00001097983 */ /* 0x000ee20000100800 */
[----:B------:R-:W-:Y:S01]  /*194f0*/  PRMT R203, RZ, 0x7610, R203 ;  /* 0x00007610ffcb7816 */ /* 0x000fe200000000cb */
[----:B0-----:R-:W-:-:S02]  /*19500*/  @P1 IMAD.MOV.U32 R8, RZ, RZ, R18 ;  /* 0x000000ffff081224 */ /* 0x001fc400078e0012 */
[----:B------:R-:W-:Y:S01]  /*19510*/  STL [R1+0x29fc], R18 ;  /* 0x0029fc1201007387 */ /* 0x000fe20000100800 */
[----:B------:R-:W-:-:S03]  /*19520*/  PRMT R204, RZ, 0x7610, R204 ;  /* 0x00007610ffcc7816 */ /* 0x000fc600000000cc */
[----:B---3--:R0:W3:Y:S04]  /*19530*/  @P1 LDG.E.U8 R203, desc[UR56][R8.64] ;  /* 0x0000003808cb1981 */ /* 0x0080e8000c1e1100 */
[----:B------:R-:W4:Y:S01]  /*19540*/  LDL R9, [R1+0x18b8] ;  /* 0x0018b80001097983 */ /* 0x000f220000100800 */
[----:B0-----:R-:W-:-:S03]  /*19550*/  @P1 IMAD.MOV.U32 R8, RZ, RZ, R19 ;  /* 0x000000ffff081224 */ /* 0x001fc600078e0013 */
[----:B------:R0:W-:Y:S01]  /*19560*/  STL [R1+0x2a24], R19 ;  /* 0x002a241301007387 */ /* 0x0001e20000100800 */
[----:B------:R-:W-:-:S03]  /*19570*/  ISETP.GT.AND P0, PT, R6, 0x1c, PT ;  /* 0x0000001c0600780c */ /* 0x000fc60003f04270 */
[----:B----4-:R1:W4:Y:S04]  /*19580*/  @P1 LDG.E.U8 R204, desc[UR56][R8.64] ;  /* 0x0000003808cc1981 */ /* 0x010328000c1e1100 */
[----:B------:R-:W1:Y:S04]  /*19590*/  LDL R8, [R1+0x18b0] ;  /* 0x0018b00001087983 */ /* 0x000e680000100800 */
[----:B------:R-:W1:Y:S01]  /*195a0*/  LDL R9, [R1+0x18b4] ;  /* 0x0018b40001097983 */ /* 0x000e620000100800 */
[----:B------:R-:W-:Y:S02]  /*195b0*/  PRMT R195, RZ, 0x7610, R195 ;  /* 0x00007610ffc37816 */ /* 0x000fe400000000c3 */
[----:B-1----:R-:W-:-:S04]  /*195c0*/  @P0 LOP3.LUT R9, R9, R8, RZ, 0x3c, !PT ;  /* 0x0000000809090212 */ /* 0x002fc800078e3cff */
[----:B------:R-:W-:-:S04]  /*195d0*/  @P0 LOP3.LUT R8, R9, R8, RZ, 0x3c, !PT ;  /* 0x0000000809080212 */ /* 0x000fc800078e3cff */
[----:B------:R-:W-:-:S05]  /*195e0*/  @P0 LOP3.LUT R9, R9, R8, RZ, 0x3c, !PT ;  /* 0x0000000809090212 */ /* 0x000fca00078e3cff */
[----:B------:R1:W2:Y:S04]  /*195f0*/  @P0 LDG.E.U8 R195, desc[UR56][R8.64] ;  /* 0x0000003808c30981 */ /* 0x0002a8000c1e1100 */
[----:B------:R-:W1:Y:S04]  /*19600*/  LDL R8, [R1+0x18a8] ;  /* 0x0018a80001087983 */ /* 0x000e680000100800 */
[----:B------:R-:W1:Y:S01]  /*19610*/  LDL R9, [R1+0x18ac] ;  /* 0x0018ac0001097983 */ /* 0x000e620000100800 */
[----:B------:R-:W-:Y:S02]  /*19620*/  PRMT R196, RZ, 0x7610, R196 ;  /* 0x00007610ffc47816 */ /* 0x000fe400000000c4 */
[----:B-1----:R-:W-:-:S04]  /*19630*/  @P0 LOP3.LUT R9, R9, R8, RZ, 0x3c, !PT ;  /* 0x0000000809090212 */ /* 0x002fc800078e3cff */
[----:B------:R-:W-:-:S04]  /*19640*/  @P0 LOP3.LUT R8, R9, R8, RZ, 0x3c, !PT ;  /* 0x0000000809080212 */ /* 0x000fc800078e3cff */
[----:B------:R-:W-:-:S05]  /*19650*/  @P0 LOP3.LUT R9, R9, R8, RZ, 0x3c, !PT ;  /* 0x0000000809090212 */ /* 0x000fca00078e3cff */
[----:B------:R1:W3:Y:S04]  /*19660*/  @P0 LDG.E.U8 R196, desc[UR56][R8.64] ;  /* 0x0000003808c40981 */ /* 0x0002e8000c1e1100 */
[----:B------:R-:W1:Y:S01]  /*19670*/  LDL R9, [R1+0x18a4] ;  /* 0x0018a40001097983 */ /* 0x000e620000100800 */
[----:B------:R-:W-:-:S03]  /*19680*/  PRMT R198, RZ, 0x7610, R198 ;  /* 0x00007610ffc67816 */ /* 0x000fc600000000c6 */
[----:B------:R-:W-:Y:S01]  /*19690*/  STL [R1+0x2a00], R21 ;  /* 0x002a001501007387 */ /* 0x000fe20000100800 */
[----:B-1----:R-:W-:Y:S02]  /*196a0*/  @P0 IMAD.MOV.U32 R8, RZ, RZ, R9 ;  /* 0x000000ffff080224 */ /* 0x002fe400078e0009 */
[----:B------:R-:W-:-:S05]  /*196b0*/  @P0 IMAD.MOV.U32 R9, RZ, RZ, R21 ;  /* 0x000000ffff090224 */ /* 0x000fca00078e0015 */
[----:B------:R1:W4:Y:S04]  /*196c0*/  @P0 LDG.E.U8 R198, desc[UR56][R8.64] ;  /* 0x0000003808c60981 */ /* 0x000328000c1e1100 */
[----:B------:R-:W1:Y:S04]  /*196d0*/  LDL R8, [R1+0x1898] ;  /* 0x0018980001087983 */ /* 0x000e680000100800 */
[----:B------:R-:W1:Y:S01]  /*196e0*/  LDL R9, [R1+0x189c] ;  /* 0x00189c0001097983 */ /* 0x000e620000100800 */
[----:B------:R-:W-:Y:S02]  /*196f0*/  PRMT R200, RZ, 0x7610, R200 ;  /* 0x00007610ffc87816 */ /* 0x000fe400000000c8 */
[----:B-1----:R-:W-:-:S04]  /*19700*/  @P0 LOP3.LUT R9, R9, R8, RZ, 0x3c, !PT ;  /* 0x0000000809090212 */ /* 0x002fc800078e3cff */
[----:B------:R-:W-:-:S04]  /*19710*/  @P0 LOP3.LUT R8, R9, R8, RZ, 0x3c, !PT ;  /* 0x0000000809080212 */ /* 0x000fc800078e3cff */
[----:B------:R-:W-:-:S05]  /*19720*/  @P0 LOP3.LUT R9, R9, R8, RZ, 0x3c, !PT ;  /* 0x0000000809090212 */ /* 0x000fca00078e3cff */
[----:B------:R1:W4:Y:S04]  /*19730*/  @P0 LDG.E.U8 R200, desc[UR56][R8.64] ;  /* 0x0000003808c80981 */ /* 0x000328000c1e1100 */
[----:B------:R-:W1:Y:S04]  /*19740*/  LDL R8, [R1+0x1890] ;  /* 0x0018900001087983 */ /* 0x000e680000100800 */
[----:B------:R-:W1:Y:S01]  /*19750*/  LDL R9, [R1+0x1894] ;  /* 0x0018940001097983 */ /* 0x000e620000100800 */
[----:B------:R-:W-:Y:S02]  /*19760*/  ISETP.GT.AND P1, PT, R6, 0x1d, PT ;  /* 0x0000001d0600780c */ /* 0x000fe40003f24270 */
[----:B------:R-:W-:-:S11]  /*19770*/  PRMT R188, RZ, 0x7610, R188 ;  /* 0x00007610ffbc7816 */ /* 0x000fd600000000bc */
[----:B-1----:R-:W-:-:S04]  /*19780*/  @P1 LOP3.LUT R9, R9, R8, RZ, 0x3c, !PT ;  /* 0x0000000809091212 */ /* 0x002fc800078e3cff */
[----:B------:R-:W-:-:S04]  /*19790*/  @P1 LOP3.LUT R8, R9, R8, RZ, 0x3c, !PT ;  /* 0x0000000809081212 */ /* 0x000fc800078e3cff */
[----:B------:R-:W-:-:S05]  /*197a0*/  @P1 LOP3.LUT R9, R9, R8, RZ, 0x3c, !PT ;  /* 0x0000000809091212 */ /* 0x000fca00078e3cff */
[----:B------:R1:W3:Y:S04]  /*197b0*/  @P1 LDG.E.U8 R188, desc[UR56][R8.64] ;  /* 0x0000003808bc1981 */ /* 0x0002e8000c1e1100 */
        /* <DEDUP_REMOVED lines=96> */
[----:B0-----:R-:W-:Y:S02]  /*19dc0*/  PRMT R19, RZ, 0x7610, R19 ;  /* 0x00007610ff137816 */ /* 0x001fe40000000013 */
[----:B-1----:R-:W-:-:S04]  /*19dd0*/  @P0 LOP3.LUT R9, R9, R8, RZ, 0x3c, !PT ;  /* 0x0000000809090212 */ /* 0x002fc800078e3cff */
[----:B------:R-:W-:-:S04]  /*19de0*/  @P0 LOP3.LUT R8, R9, R8, RZ, 0x3c, !PT ;  /* 0x0000000809080212 */ /* 0x000fc800078e3cff */
[----:B------:R-:W-:-:S05]  /*19df0*/  @P0 LOP3.LUT R9, R9, R8, RZ, 0x3c, !PT ;  /* 0x0000000809090212 */ /* 0x000fca00078e3cff */
[----:B------:R0:W4:Y:S04]  /*19e00*/  @P0 LDG.E.U8 R19, desc[UR56][R8.64] ;  /* 0x0000003808130981 */ /* 0x000128000c1e1100 */
[----:B------:R-:W0:Y:S04]  /*19e10*/  LDL R8, [R1+0x1818] ;  /* 0x0018180001087983 */ /* 0x000e280000100800 */
[----:B------:R-:W0:Y:S01]  /*19e20*/  LDL R9, [R1+0x181c] ;  /* 0x00181c0001097983 */ /* 0x000e220000100800 */
[----:B------:R-:W-:Y:S02]  /*19e30*/  PRMT R74, RZ, 0x7610, R74 ;  /* 0x00007610ff4a7816 */ /* 0x000fe4000000004a */
[----:B0-----:R-:W-:-:S04]  /*19e40*/  @P0 LOP3.LUT R9, R9, R8, RZ, 0x3c, !PT ;  /* 0x0000000809090212 */ /* 0x001fc800078e3cff */
[----:B------:R-:W-:-:S04]  /*19e50*/  @P0 LOP3.LUT R8, R9, R8, RZ, 0x3c, !PT ;  /* 0x0000000809080212 */ /* 0x000fc800078e3cff */
[----:B------:R-:W-:-:S05]  /*19e60*/  @P0 LOP3.LUT R9, R9, R8, RZ, 0x3c, !PT ;  /* 0x0000000809090212 */ /* 0x000fca00078e3cff */
[----:B------:R-:W2:Y:S01]  /*19e70*/  @P0 LDG.E.U8 R74, desc[UR56][R8.64] ;  /* 0x00000038084a0981 */ /* 0x000ea2000c1e1100 */
[----:B------:R-:W-:-:S03]  /*19e80*/  ISETP.GT.AND P1, PT, R6, 0x21, PT ;  /* 0x000000210600780c */ /* 0x000fc60003f24270 */
        /* <DEDUP_REMOVED lines=8> */
[----:B------:R0:W3:Y:S04]  /*19f10*/  @P1 LDG.E.U8 R183, desc[UR56][R8.64] ;  /* 0x0000003808b71981 */ /* 0x0000e8000c1e1100 */
[----:B------:R-:W0:Y:S04]  /*19f20*/  LDL R8, [R1+0x1808] ;  /* 0x0018080001087983 */ /* 0x000e280000100800 */
[----:B------:R-:W0:Y:S01]  /*19f30*/  LDL R9, [R1+0x180c] ;  /* 0x00180c0001097983 */ /* 0x000e220000100800 */
[----:B------:R-:W-:Y:S02]  /*19f40*/  PRMT R215, RZ, 0x7610, R215 ;  /* 0x00007610ffd77816 */ /* 0x000fe400000000d7 */
[----:B0-----:R-:W-:-:S04]  /*19f50*/  @P1 LOP3.LUT R9, R9, R8, RZ, 0x3c, !PT ;  /* 0x0000000809091212 */ /* 0x001fc800078e3cff */
        /* <DEDUP_REMOVED lines=47> */
[----:B------:R-:W3:Y:S01]  /*1a250*/  @P0 LDG.E.U8 R72, desc[UR56][R8.64] ;  /* 0x0000003808480981 */ /* 0x000ee2000c1e1100 */
        /* <DEDUP_REMOVED lines=437> */
[----:B------:R-:W3:Y:S04]  /*1bdb0*/  @P0 LDG.E.U8 R56, desc[UR56][R8.64] ;  /* 0x0000003808380981 */ /* 0x000ee8000c1e1100 */
[----:B--2---:R0:W-:Y:S04]  /*1bdc0*/  STL [R1+0x1018], R17 ;  /* 0x0010181101007387 */ /* 0x0041e80000100800 */
[----:B0-----:R-:W2:Y:S04]  /*1bdd0*/  LDL R17, [R1+0x15fc] ;  /* 0x0015fc0001117983 */ /* 0x001ea80000100800 */
[----:B---3--:R0:W-:Y:S04]  /*1bde0*/  STL [R1+0x1030], R56 ;  /* 0x0010303801007387 */ /* 0x0081e80000100800 */
[----:B0-----:R-:W3:Y:S04]  /*1bdf0*/  LDL.LU R56, [R1+0x2ab0] ;  /* 0x002ab00001387983 */ /* 0x001ee80000300800 */
[----:B------:R-:W4:Y:S04]  /*1be00*/  LDL R8, [R1+0x1610] ;  /* 0x0016100001087983 */ /* 0x000f280000100800 */
[----:B------:R-:W4:Y:S01]  /*1be10*/  LDL R9, [R1+0x1614] ;  /* 0x0016140001097983 */ /* 0x000f220000100800 */
[----:B------:R-:W-:-:S02]  /*1be20*/  ISETP.GT.AND P1, PT, R6, 0x31, PT ;  /* 0x000000310600780c */ /* 0x000fc40003f24270 */
[----:B------:R-:W-:-:S11]  /*1be30*/  PRMT R57, RZ, 0x7610, R57 ;  /* 0x00007610ff397816 */ /* 0x000fd60000000039 */
[----:B----4-:R-:W-:-:S04]  /*1be40*/  @P1 LOP3.LUT R9, R9, R8, RZ, 0x3c, !PT ;  /* 0x0000000809091212 */ /* 0x010fc800078e3cff */
[----:B------:R-:W-:-:S04]  /*1be50*/  @P1 LOP3.LUT R8, R9, R8, RZ, 0x3c, !PT ;  /* 0x0000000809081212 */ /* 0x000fc800078e3cff */
[----:B------:R-:W-:-:S05]  /*1be60*/  @P1 LOP3.LUT R9, R9, R8, RZ, 0x3c, !PT ;  /* 0x0000000809091212 */ /* 0x000fca00078e3cff */
[----:B------:R-:W4:Y:S04]  /*1be70*/  @P1 LDG.E.U8 R57, desc[UR56][R8.64] ;  /* 0x0000003808391981 */ /* 0x000f28000c1e1100 */
        /* <DEDUP_REMOVED lines=17> */
[----:B------:R-:W2:Y:S01]  /*1bf90*/  @P1 LDG.E.U8 R55, desc[UR56][R8.64] ;  /* 0x0000003808371981 */ /* 0x000ea2000c1e1100 */
[----:B------:R-:W-:-:S03]  /*1bfa0*/  PRMT R52, RZ, 0x7610, R52 ;  /* 0x00007610ff347816 */ /* 0x000fc60000000034 */
[----:B--2---:R0:W-:Y:S04]  /*1bfb0*/  STL [R1+0x100c], R55 ;  /* 0x00100c3701007387 */ /* 0x0041e80000100800 */
[----:B0-----:R-:W4:Y:S04]  /*1bfc0*/  LDL.LU R55, [R1+0x2aa4] ;  /* 0x002aa40001377983 */ /* 0x001f280000300800 */
[----:B------:R-:W2:Y:S01]  /*1bfd0*/  LDL R9, [R1+0x15f8] ;  /* 0x0015f80001097983 */ /* 0x000ea20000100800 */
[----:B------:R-:W-:-:S03]  /*1bfe0*/  @P1 IMAD.MOV.U32 R8, RZ, RZ, R17 ;  /* 0x000000ffff081224 */ /* 0x000fc600078e0011 */
[----:B------:R-:W3:Y:S04]  /*1bff0*/  LDL R17, [R1+0x15d4] ;  /* 0x0015d40001117983 */ /* 0x000ee80000100800 */
[----:B--2---:R-:W2:Y:S01]  /*1c000*/  @P1 LDG.E.U8 R52, desc[UR56][R8.64] ;  /* 0x0000003808341981 */ /* 0x004ea2000c1e1100 */
[----:B------:R-:W-:-:S03]  /*1c010*/  ISETP.GT.AND P0, PT, R6, 0x32, PT ;  /* 0x000000320600780c */ /* 0x000fc60003f04270 */
[----:B--2---:R0:W-:Y:S04]  /*1c020*/  STL [R1+0x1028], R52 ;  /* 0x0010283401007387 */ /* 0x0041e80000100800 */
[----:B0-----:R-:W2:Y:S04]  /*1c030*/  LDL.LU R52, [R1+0x2aa0] ;  /* 0x002aa00001347983 */ /* 0x001ea80000300800 */
[----:B------:R-:W4:Y:S01]  /*1c040*/  LDL R9, [R1+0x15f4] ;  /* 0x0015f40001097983 */ /* 0x000f220000100800 */
[----:B------:R-:W-:Y:S01]  /*1c050*/  PRMT R53, RZ, 0x7610, R53 ;  /* 0x00007610ff357816 */ /* 0x000fe20000000035 */
[----:B----4-:R-:W-:-:S02]  /*1c060*/  @P0 IMAD.MOV.U32 R8, RZ, RZ, R9 ;  /* 0x000000ffff080224 */ /* 0x010fc400078e0009 */
[----:B------:R-:W-:-:S05]  /*1c070*/  @P0 IMAD.MOV.U32 R9, RZ, RZ, R126 ;  /* 0x000000ffff090224 */ /* 0x000fca00078e007e */
[----:B------:R-:W4:Y:S04]  /*1c080*/  @P0 LDG.E.U8 R53, desc[UR56][R8.64] ;  /* 0x0000003808350981 */ /* 0x000f28000c1e1100 */
[----:B----4-:R0:W-:Y:S04]  /*1c090*/  STL [R1+0xfa8], R53 ;  /* 0x000fa83501007387 */ /* 0x0101e80000100800 */
[----:B0-----:R-:W2:Y:S04]  /*1c0a0*/  LDL.LU R53, [R1+0x2a9c] ;  /* 0x002a9c0001357983 */ /* 0x001ea80000300800 */
[----:B------:R-:W4:Y:S01]  /*1c0b0*/  LDL R9, [R1+0x15ec] ;  /* 0x0015ec0001097983 */ /* 0x000f220000100800 */
[----:B------:R-:W-:Y:S01]  /*1c0c0*/  PRMT R50, RZ, 0x7610, R50 ;  /* 0x00007610ff327816 */ /* 0x000fe20000000032 */
[----:B----4-:R-:W-:-:S02]  /*1c0d0*/  @P0 IMAD.MOV.U32 R8, RZ, RZ, R9 ;  /* 0x000000ffff080224 */ /* 0x010fc400078e0009 */
[----:B------:R-:W-:-:S05]  /*1c0e0*/  @P0 IMAD.MOV.U32 R9, RZ, RZ, R128 ;  /* 0x000000ffff090224 */ /* 0x000fca00078e0080 */
[----:B------:R-:W4:Y:S04]  /*1c0f0*/  @P0 LDG.E.U8 R50, desc[UR56][R8.64] ;  /* 0x0000003808320981 */ /* 0x000f28000c1e1100 */
[----:B----4-:R0:W-:Y:S04]  /*1c100*/  STL [R1+0xfd4], R50 ;  /* 0x000fd43201007387 */ /* 0x0101e80000100800 */
[----:B0-----:R-:W4:Y:S04]  /*1c110*/  LDL.LU R50, [R1+0x2a98] ;  /* 0x002a980001327983 */ /* 0x001f280000300800 */
[----:B------:R-:W3:Y:S01]  /*1c120*/  LDL R9, [R1+0x15e4] ;  /* 0x0015e40001097983 */ /* 0x000ee20000100800 */
[----:B------:R-:W-:Y:S01]  /*1c130*/  PRMT R51, RZ, 0x7610, R51 ;  /* 0x00007610ff337816 */ /* 0x000fe20000000033 */
[----:B---3--:R-:W-:-:S02]  /*1c140*/  @P0 IMAD.MOV.U32 R8, RZ, RZ, R9 ;  /* 0x000000ffff080224 */ /* 0x008fc400078e0009 */
[----:B------:R-:W-:-:S05]  /*1c150*/  @P0 IMAD.MOV.U32 R9, RZ, RZ, R130 ;  /* 0x000000ffff090224 */ /* 0x000fca00078e0082 */
[----:B------:R-:W3:Y:S04]  /*1c160*/  @P0 LDG.E.U8 R51, desc[UR56][R8.64] ;  /* 0x0000003808330981 */ /* 0x000ee8000c1e1100 */
[----:B---3--:R0:W-:Y:S04]  /*1c170*/  STL [R1+0x1000], R51 ;  /* 0x0010003301007387 */ /* 0x0081e80000100800 */
[----:B0-----:R-:W4:Y:S04]  /*1c180*/  LDL.LU R51, [R1+0x2a94] ;  /* 0x002a940001337983 */ /* 0x001f280000300800 */
[----:B------:R-:W3:Y:S01]  /*1c190*/  LDL R9, [R1+0x15dc] ;  /* 0x0015dc0001097983 */ /* 0x000ee20000100800 */
[----:B------:R-:W-:-:S02]  /*1c1a0*/  PRMT R48, RZ, 0x7610, R48 ;  /* 0x00007610ff307816 */ /* 0x000fc40000000030 */
[----:B------:R-:W-:Y:S01]  /*1c1b0*/  ISETP.GT.AND P1, PT, R6, 0x33, PT ;  /* 0x000000330600780c */ /* 0x000fe20003f24270 */
[----:B---3--:R-:W-:Y:S02]  /*1c1c0*/  @P0 IMAD.MOV.U32 R8, RZ, RZ, R9 ;  /* 0x000000ffff080224 */ /* 0x008fe400078e0009 */
[----:B------:R-:W-:-:S05]  /*1c1d0*/  @P0 IMAD.MOV.U32 R9, RZ, RZ, R132 ;  /* 0x000000ffff090224 */ /* 0x000fca00078e0084 */
[----:B------:R0:W3:Y:S05]  /*1c1e0*/  @P0 LDG.E.U8 R48, desc[UR56][R8.64] ;  /* 0x0000003808300981 */ /* 0x0000ea000c1e1100 */
[----:B0-----:R-:W-:Y:S01]  /*1c1f0*/  @P1 IMAD.MOV.U32 R8, RZ, RZ, R17 ;  /* 0x000000ffff081224 */ /* 0x001fe200078e0011 */
[----:B------:R-:W-:Y:S01]  /*1c200*/  PRMT R49, RZ, 0x7610, R49 ;  /* 0x00007610ff317816 */ /* 0x000fe20000000031 */
[----:B------:R-:W-:Y:S01]  /*1c210*/  @P1 IMAD.MOV.U32 R9, RZ, RZ, R134 ;  /* 0x000000ffff091224 */ /* 0x000fe200078e0086 */
[----:B------:R-:W-:-:S04]  /*1c220*/  PRMT R46, RZ, 0x7610, R46 ;  /* 0x00007610ff2e7816 */ /* 0x000fc8000000002e */
[----:B------:R0:W2:Y:S01]  /*1c230*/  @P1 LDG.E.U8 R49, desc[UR56][R8.64] ;  /* 0x0000003808311981 */ /* 0x0000a2000c1e1100 */
[----:B------:R-:W-:Y:S02]  /*1c240*/  PRMT R47, RZ, 0x7610, R47 ;  /* 0x00007610ff2f7816 */ /* 0x000fe4000000002f */
[----:B------:R-:W-:Y:S01]  /*1c250*/  ISETP.GT.AND P0, PT, R6, 0x34, PT ;  /* 0x000000340600780c */ /* 0x000fe20003f04270 */
[----:B0-----:R-:W-:Y:S02]  /*1c260*/  @P1 IMAD.MOV.U32 R8, RZ, RZ, R125 ;  /* 0x000000ffff081224 */ /* 0x001fe400078e007d */
[----:B------:R-:W-:-:S05]  /*1c270*/  @P1 IMAD.MOV.U32 R9, RZ, RZ, R136 ;  /* 0x000000ffff091224 */ /* 0x000fca00078e0088 */
[----:B------:R0:W4:Y:S01]  /*1c280*/  @P1 LDG.E.U8 R46, desc[UR56][R8.64] ;  /* 0x00000038082e1981 */ /* 0x000122000c1e1100 */
[----:B------:R-:W-:-:S03]  /*1c290*/  PRMT R21, RZ, 0x7610, R21 ;  /* 0x00007610ff157816 */ /* 0x000fc60000000015 */
[----:B---3--:R1:W-:Y:S04]  /*1c2a0*/  STL [R1+0x1020], R48 ;  /* 0x0010203001007387 */ /* 0x0083e80000100800 */
[----:B-1----:R-:W3:Y:S04]  /*1c2b0*/  LDL.LU R48, [R1+0x2a90] ;  /* 0x002a900001307983 */ /* 0x002ee80000300800 */
[----:B------:R-:W2:Y:S01]  /*1c2c0*/  LDL.LU R17, [R1+0x1588] ;  /* 0x0015880001117983 */ /* 0x000ea20000300800 */
[----:B0-----:R-:W-:Y:S02]  /*1c2d0*/  @P1 IMAD.MOV.U32 R8, RZ, RZ, R127 ;  /* 0x000000ffff081224 */ /* 0x001fe400078e007f */
[----:B------:R-:W-:-:S05]  /*1c2e0*/  @P1 IMAD.MOV.U32 R9, RZ, RZ, R138 ;  /* 0x000000ffff091224 */ /* 0x000fca00078e008a */
[----:B------:R0:W3:Y:S01]  /*1c2f0*/  @P1 LDG.E.U8 R47, desc[UR56][R8.64] ;  /* 0x00000038082f1981 */ /* 0x0000e2000c1e1100 */
[----:B------:R-:W-:Y:S01]  /*1c300*/  PRMT R44, RZ, 0x7610, R44 ;  /* 0x00007610ff2c7816 */ /* 0x000fe2000000002c */
[----:B0-----:R-:W-:Y:S02]  /*1c310*/  @P1 IMAD.MOV.U32 R8, RZ, RZ, R129 ;  /* 0x000000ffff081224 */ /* 0x001fe400078e0081 */
[----:B------:R-:W-:-:S05]  /*1c320*/  @P1 IMAD.MOV.U32 R9, RZ, RZ, R140 ;  /* 0x000000ffff091224 */ /* 0x000fca00078e008c */
[----:B------:R0:W3:Y:S01]  /*1c330*/  @P1 LDG.E.U8 R21, desc[UR56][R8.64] ;  /* 0x0000003808151981 */ /* 0x0000e2000c1e1100 */
[----:B------:R-:W-:Y:S01]  /*1c340*/  PRMT R45, RZ, 0x7610, R45 ;  /* 0x00007610ff2d7816 */ /* 0x000fe2000000002d */
[----:B0-----:R-:W-:Y:S02]  /*1c350*/  @P0 IMAD.MOV.U32 R8, RZ, RZ, R131 ;  /* 0x000000ffff080224 */ /* 0x001fe400078e0083 */
[----:B------:R-:W-:-:S05]  /*1c360*/  @P0 IMAD.MOV.U32 R9, RZ, RZ, R142 ;  /* 0x000000ffff090224 */ /* 0x000fca00078e008e */
[----:B------:R0:W3:Y:S01]  /*1c370*/  @P0 LDG.E.U8 R44, desc[UR56][R8.64] ;  /* 0x00000038082c0981 */ /* 0x0000e2000c1e1100 */
[----:B------:R-:W-:Y:S02]  /*1c380*/  PRMT R42, RZ, 0x7610, R42 ;  /* 0x00007610ff2a7816 */ /* 0x000fe4000000002a */
[----:B------:R-:W-:Y:S01]  /*1c390*/  ISETP.GT.AND P1, PT, R6, 0x35, PT ;  /* 0x000000350600780c */ /* 0x000fe20003f24270 */
        /* <DEDUP_REMOVED lines=14> */
[----:B------:R0:W3:Y:S02]  /*1c480*/  @P1 LDG.E.U8 R43, desc[UR56][R8.64] ;  /* 0x00000038082b1981 */ /* 0x0000e4000c1e1100 */
[----:B0-----:R-:W-:Y:S02]  /*1c490*/  @P1 IMAD.MOV.U32 R8, RZ, RZ, R141 ;  /* 0x000000ffff081224 */ /* 0x001fe400078e008d */
[----:B--2---:R-:W-:-:S05]  /*1c4a0*/  @P1 IMAD.MOV.U32 R9, RZ, RZ, R17 ;  /* 0x000000ffff091224 */ /* 0x004fca00078e0011 */
[----:B------:R-:W2:Y:S04]  /*1c4b0*/  @P1 LDG.E.U8 R40, desc[UR56][R8.64] ;  /* 0x0000003808281981 */ /* 0x000ea8000c1e1100 */
[----:B------:R0:W-:Y:S04]  /*1c4c0*/  STL [R1+0xf98], R49 ;  /* 0x000f983101007387 */ /* 0x0001e80000100800 */
[----:B0-----:R-:W2:Y:S04]  /*1c4d0*/  LDL.LU R49, [R1+0x2a8c] ;  /* 0x002a8c0001317983 */ /* 0x001ea80000300800 */
[----:B----4-:R0:W-:Y:S04]  /*1c4e0*/  STL [R1+0xfc0], R46 ;  /* 0x000fc02e01007387 */ /* 0x0101e80000100800 */
[----:B0-----:R-:W4:Y:S04]  /*1c4f0*/  LDL.LU R46, [R1+0x2a88] ;  /* 0x002a8800012e7983 */ /* 0x001f280000300800 */
[----:B---3--:R0:W-:Y:S04]  /*1c500*/  STL [R1+0xff0], R47 ;  /* 0x000ff02f01007387 */ /* 0x0081e80000100800 */
[----:B0-----:R-:W4:Y:S04]  /*1c510*/  LDL.LU R47, [R1+0x2a84] ;  /* 0x002a8400012f7983 */ /* 0x001f280000300800 */
[----:B------:R-:W-:Y:S04]  /*1c520*/  STL [R1+0x2a04], R21 ;  /* 0x002a041501007387 */ /* 0x000fe80000100800 */
[----:B------:R0:W-:Y:S04]  /*1c530*/  STL [R1+0xf88], R44 ;  /* 0x000f882c01007387 */ /* 0x0001e80000100800 */
[----:B0-----:R-:W3:Y:S04]  /*1c540*/  LDL.LU R44, [R1+0x2a80] ;  /* 0x002a8000012c7983 */ /* 0x001ee80000300800 */
[----:B------:R0:W-:Y:S04]  /*1c550*/  STL [R1+0xfb0], R45 ;  /* 0x000fb02d01007387 */ /* 0x0001e80000100800 */
[----:B0-----:R-:W3:Y:S04]  /*1c560*/  LDL.LU R45, [R1+0x2a7c] ;  /* 0x002a7c00012d7983 */ /* 0x001ee80000300800 */
[----:B------:R0:W-:Y:S04]  /*1c570*/  STL [R1+0xfe0], R42 ;  /* 0x000fe02a01007387 */ /* 0x0001e80000100800 */
[----:B0-----:R-:W3:Y:S04]  /*1c580*/  LDL.LU R42, [R1+0x2a78] ;  /* 0x002a7800012a7983 */ /* 0x001ee80000300800 */
[----:B------:R-:W-:Y:S04]  /*1c590*/  STL [R1+0x2a08], R18 ;  /* 0x002a081201007387 */ /* 0x000fe80000100800 */
[----:B------:R0:W-:Y:S04]  /*1c5a0*/  STL [R1+0xf78], R43 ;  /* 0x000f782b01007387 */ /* 0x0001e80000100800 */
[----:B0-----:R-:W3:Y:S04]  /*1c5b0*/  LDL.LU R43, [R1+0x2a74] ;  /* 0x002a7400012b7983 */ /* 0x001ee80000300800 */
[----:B------:R-:W-:Y:S04]  /*1c5c0*/  STL [R1+0x2a0c], R17 ;  /* 0x002a0c1101007387 */ /* 0x000fe80000100800 */
[----:B--2---:R0:W-:Y:S04]  /*1c5d0*/  STL [R1+0xfa0], R40 ;  /* 0x000fa02801007387 */ /* 0x0041e80000100800 */
[----:B0-----:R-:W2:Y:S04]  /*1c5e0*/  LDL.LU R40, [R1+0x2a70] ;  /* 0x002a700001287983 */ /* 0x001ea80000300800 */
[----:B------:R-:W4:Y:S01]  /*1c5f0*/  LDL R9, [R1+0x1580] ;  /* 0x0015800001097983 */ /* 0x000f220000100800 */
[----:B------:R-:W-:Y:S01]  /*1c600*/  PRMT R18, RZ, 0x7610, R18 ;  /* 0x00007610ff127816 */ /* 0x000fe20000000012 */
[----:B------:R-:W-:Y:S01]  /*1c610*/  @P1 IMAD.MOV.U32 R8, RZ, RZ, R143 ;  /* 0x000000ffff081224 */ /* 0x000fe200078e008f */
[----:B------:R-:W-:-:S04]  /*1c620*/  PRMT R15, RZ, 0x7610, R15 ;  /* 0x00007610ff0f7816 */ /* 0x000fc8000000000f */
[----:B----4-:R0:W4:Y:S04]  /*1c630*/  @P1 LDG.E.U8 R18, desc[UR56][R8.64] ;  /* 0x0000003808121981 */ /* 0x010128000c1e1100 */
[----:B------:R-:W3:Y:S01]  /*1c640*/  LDL R9, [R1+0x1578] ;  /* 0x0015780001097983 */ /* 0x000ee20000100800 */
[----:B0-----:R-:W-:Y:S01]  /*1c650*/  @P1 IMAD.MOV.U32 R8, RZ, RZ, R145 ;  /* 0x000000ffff081224 */ /* 0x001fe200078e0091 */
[----:B------:R-:W-:Y:S02]  /*1c660*/  ISETP.GT.AND P0, PT, R6, 0x36, PT ;  /* 0x000000360600780c */ /* 0x000fe40003f04270 */
[----:B----4-:R0:W-:Y:S04]  /*1c670*/  STL [R1+0x2a10], R18 ;  /* 0x002a101201007387 */ /* 0x0101e80000100800 */
[----:B---3--:R1:W3:Y:S04]  /*1c680*/  @P1 LDG.E.U8 R15, desc[UR56][R8.64] ;  /* 0x00000038080f1981 */ /* 0x0082e8000c1e1100 */
[----:B------:R-:W4:Y:S01]  /*1c690*/  LDL R9, [R1+0x1570] ;  /* 0x0015700001097983 */ /* 0x000f220000100800 */
[----:B0-----:R-:W-:-:S02]  /*1c6a0*/  PRMT R18, RZ, 0x7610, R18 ;  /* 0x00007610ff127816 */ /* 0x001fc40000000012 */
[----:B-1----:R-:W-:Y:S01]  /*1c6b0*/  @P0 IMAD.MOV.U32 R8, RZ, RZ, R147 ;  /* 0x000000ffff080224 */ /* 0x002fe200078e0093 */
[----:B------:R-:W-:-:S04]  /*1c6c0*/  PRMT R17, RZ, 0x7610, R17 ;  /* 0x00007610ff117816 */ /* 0x000fc80000000011 */
[----:B----4-:R0:W4:Y:S04]  /*1c6d0*/  @P0 LDG.E.U8 R18, desc[UR56][R8.64] ;  /* 0x0000003808120981 */ /* 0x010128000c1e1100 */
[----:B------:R-:W2:Y:S01]  /*1c6e0*/  LDL R9, [R1+0x1568] ;  /* 0x0015680001097983 */ /* 0x000ea20000100800 */
[----:B0-----:R-:W-:-:S05]  /*1c6f0*/  @P0 IMAD.MOV.U32 R8, RZ, RZ, R149 ;  /* 0x000000ffff080224 */ /* 0x001fca00078e0095 */
[----:B--2---:R0:W2:Y:S04]  /*1c700*/  @P0 LDG.E.U8 R17, desc[UR56][R8.64] ;  /* 0x0000003808110981 */ /* 0x0040a8000c1e1100 */
[----:B------:R-:W3:Y:S04]  /*1c710*/  LDL R9, [R1+0x1560] ;  /* 0x0015600001097983 */ /* 0x000ee80000100800 */
[----:B------:R-:W-:Y:S04]  /*1c720*/  STL.64 [R1+0x2348], R150 ;  /* 0x0023489601007387 */ /* 0x000fe80000100a00 */
[----:B------:R-:W-:Y:S04]  /*1c730*/  STL.64 [R1+0x2340], R148 ;  /* 0x0023409401007387 */ /* 0x000fe80000100a00 */
[----:B------:R-:W-:Y:S04]  /*1c740*/  STL.64 [R1+0x2338], R146 ;  /* 0x0023389201007387 */ /* 0x000fe80000100a00 */
[----:B------:R1:W-:Y:S02]  /*1c750*/  STL.64 [R1+0x2330], R144 ;  /* 0x0023309001007387 */ /* 0x0003e40000100a00 */
[----:B-1----:R-:W-:-:S02]  /*1c760*/  IMAD.MOV.U32 R145, RZ, RZ, R41 ;  /* 0x000000ffff917224 */ /* 0x002fc400078e0029 */
[----:B------:R-:W4:Y:S04]  /*1c770*/  LDL.LU R41, [R1+0x2a6c] ;  /* 0x002a6c0001297983 */ /* 0x000f280000300800 */
[----:B------:R1:W-:Y:S04]  /*1c780*/  STL.64 [R1+0x2328], R142 ;  /* 0x0023288e01007387 */ /* 0x0003e80000100a00 */
[----:B------:R-:W-:Y:S04]  /*1c790*/  STL.64 [R1+0x2320], R140 ;  /* 0x0023208c01007387 */ /* 0x000fe80000100a00 */
[----:B------:R0:W-:Y:S04]  /*1c7a0*/  STL.64 [R1+0x2318], R138 ;  /* 0x0023188a01007387 */ /* 0x0001e80000100a00 */
[----:B------:R0:W-:Y:S01]  /*1c7b0*/  STL.64 [R1+0x2310], R136 ;  /* 0x0023108801007387 */ /* 0x0001e20000100a00 */
[----:B-1----:R-:W-:-:S02]  /*1c7c0*/  IMAD.MOV.U32 R142, RZ, RZ, R39 ;  /* 0x000000ffff8e7224 */ /* 0x002fc400078e0027 */
[----:B------:R-:W-:Y:S02]  /*1c7d0*/  IMAD.MOV.U32 R147, RZ, RZ, R37 ;  /* 0x000000ffff937224 */ /* 0x000fe400078e0025 */
[----:B0-----:R-:W-:Y:S02]  /*1c7e0*/  IMAD.MOV.U32 R138, RZ, RZ, R36 ;  /* 0x000000ffff8a7224 */ /* 0x001fe400078e0024 */
[----:B------:R-:W-:Y:S02]  /*1c7f0*/  IMAD.MOV.U32 R137, RZ, RZ, R38 ;  /* 0x000000ffff897224 */ /* 0x000fe400078e0026 */
[----:B------:R-:W2:Y:S04]  /*1c800*/  LDL.LU R38, [R1+0x2a68] ;  /* 0x002a680001267983 */ /* 0x000ea80000300800 */
[----:B------:R-:W2:Y:S04]  /*1c810*/  LDL.LU R39, [R1+0x2a64] ;  /* 0x002a640001277983 */ /* 0x000ea80000300800 */
[----:B------:R-:W3:Y:S01]  /*1c820*/  LDL.LU R36, [R1+0x2a60] ;  /* 0x002a600001247983 */ /* 0x000ee20000300800 */
[----:B------:R-:W-:-:S03]  /*1c830*/  IMAD.MOV.U32 R143, RZ, RZ, R35 ;  /* 0x000000ffff8f7224 */ /* 0x000fc600078e0023 */
[----:B------:R-:W3:Y:S01]  /*1c840*/  LDL.LU R37, [R1+0x2a5c] ;  /* 0x002a5c0001257983 */ /* 0x000ee20000300800 */
[----:B------:R-:W-:-:S03]  /*1c850*/  IMAD.MOV.U32 R149, RZ, RZ, R32 ;  /* 0x000000ffff957224 */ /* 0x000fc600078e0020 */
[----:B------:R0:W-:Y:S01]  /*1c860*/  STL.64 [R1+0x2308], R134 ;  /* 0x0023088601007387 */ /* 0x0001e20000100a00 */
[----:B------:R-:W-:Y:S02]  /*1c870*/  @P0 IMAD.MOV.U32 R8, RZ, RZ, R151 ;  /* 0x000000ffff080224 */ /* 0x000fe400078e0097 */
[----:B------:R-:W-:Y:S02]  /*1c880*/  IMAD.MOV.U32 R148, RZ, RZ, R33 ;  /* 0x000000ffff947224 */ /* 0x000fe400078e0021 */
[----:B------:R-:W-:Y:S02]  /*1c890*/  IMAD.MOV.U32 R151, RZ, RZ, R30 ;  /* 0x000000ffff977224 */ /* 0x000fe400078e001e */
[----:B------:R-:W-:Y:S02]  /*1c8a0*/  IMAD.MOV.U32 R139, RZ, RZ, R31 ;  /* 0x000000ffff8b7224 */ /* 0x000fe400078e001f */
[----:B0-----:R-:W-:Y:S02]  /*1c8b0*/  IMAD.MOV.U32 R135, RZ, RZ, R34 ;  /* 0x000000ffff877224 */ /* 0x001fe400078e0022 */
[----:B------:R-:W3:Y:S04]  /*1c8c0*/  LDL.LU R34, [R1+0x2a58] ;  /* 0x002a580001227983 */ /* 0x000ee80000300800 */
[----:B------:R-:W3:Y:S01]  /*1c8d0*/  LDL.LU R35, [R1+0x2a54] ;  /* 0x002a540001237983 */ /* 0x000ee20000300800 */
[----:B------:R-:W-:-:S03]  /*1c8e0*/  IMAD.MOV.U32 R136, RZ, RZ, R28 ;  /* 0x000000ffff887224 */ /* 0x000fc600078e001c */
        /* <DEDUP_REMOVED lines=10> */
[----:B------:R-:W3:Y:S04]  /*1c990*/  LDL.LU R29, [R1+0x2a3c] ;  /* 0x002a3c00011d7983 */ /* 0x000ee80000300800 */
[----:B------:R-:W3:Y:S04]  /*1c9a0*/  LDL.LU R26, [R1+0x2a38] ;  /* 0x002a3800011a7983 */ /* 0x000ee80000300800 */
[----:B------:R-:W3:Y:S04]  /*1c9b0*/  LDL.LU R27, [R1+0x2a34] ;  /* 0x002a3400011b7983 */ /* 0x000ee80000300800 */
[----:B------:R-:W3:Y:S04]  /*1c9c0*/  LDL.LU R24, [R1+0x2a30] ;  /* 0x002a300001187983 */ /* 0x000ee80000300800 */
[----:B------:R-:W3:Y:S04]  /*1c9d0*/  LDL.LU R25, [R1+0x2a2c] ;  /* 0x002a2c0001197983 */ /* 0x000ee80000300800 */
[----:B------:R-:W3:Y:S04]  /*1c9e0*/  LDL R134, [R1+0x154c] ;  /* 0x00154c0001867983 */ /* 0x000ee80000100800 */
[----:B------:R0:W-:Y:S04]  /*1c9f0*/  STL.64 [R1+0x2300], R132 ;  /* 0x0023008401007387 */ /* 0x0001e80000100a00 */
[----:B0-----:R-:W3:Y:S04]  /*1ca00*/  LDL R132, [R1+0x1554] ;  /* 0x0015540001847983 */ /* 0x001ee80000100800 */
[----:B------:R-:W3:Y:S04]  /*1ca10*/  LDL R133, [R1+0x1548] ;  /* 0x0015480001857983 */ /* 0x000ee80000100800 */
[----:B------:R0:W-:Y:S04]  /*1ca20*/  STL.64 [R1+0x22f8], R130 ;  /* 0x0022f88201007387 */ /* 0x0001e80000100a00 */
[----:B0-----:R-:W3:Y:S04]  /*1ca30*/  LDL R130, [R1+0x155c] ;  /* 0x00155c0001827983 */ /* 0x001ee80000100800 */
[----:B------:R-:W3:Y:S04]  /*1ca40*/  LDL R131, [R1+0x1550] ;  /* 0x0015500001837983 */ /* 0x000ee80000100800 */
[----:B------:R0:W-:Y:S04]  /*1ca50*/  STL.64 [R1+0x22f0], R128 ;  /* 0x0022f08001007387 */ /* 0x0001e80000100a00 */
[----:B0-----:R-:W3:Y:S04]  /*1ca60*/  LDL R128, [R1+0x1558] ;  /* 0x0015580001807983 */ /* 0x001ee80000100800 */
[----:B------:R-:W-:Y:S04]  /*1ca70*/  STL.64 [R1+0x22e8], R126 ;  /* 0x0022e87e01007387 */ /* 0x000fe80000100a00 */
        /* <DEDUP_REMOVED lines=42> */
[----:B----4-:R-:W-:Y:S04]  /*1cd20*/  STL.64 [R1+0x2190], R40 ;  /* 0x0021902801007387 */ /* 0x010fe80000100a00 */
[----:B--2---:R-:W-:Y:S04]  /*1cd30*/  STL.64 [R1+0x2188], R38 ;  /* 0x0021882601007387 */ /* 0x004fe80000100a00 */
[----:B---3--:R-:W-:Y:S04]  /*1cd40*/  STL.64 [R1+0x2180], R36 ;  /* 0x0021802401007387 */ /* 0x008fe80000100a00 */
[----:B------:R-:W-:Y:S04]  /*1cd50*/  STL.64 [R1+0x2178], R34 ;  /* 0x0021782201007387 */ /* 0x000fe80000100a00 */
[----:B------:R-:W-:Y:S04]  /*1cd60*/  STL.64 [R1+0x2170], R32 ;  /* 0x0021702001007387 */ /* 0x000fe80000100a00 */
[----:B------:R-:W-:Y:S04]  /*1cd70*/  STL.64 [R1+0x2168], R30 ;  /* 0x0021681e01007387 */ /* 0x000fe80000100a00 */
[----:B------:R-:W-:Y:S04]  /*1cd80*/  STL.64 [R1+0x2160], R28 ;  /* 0x0021601c01007387 */ /* 0x000fe80000100a00 */
[----:B------:R0:W-:Y:S04]  /*1cd90*/  STL.64 [R1+0x2158], R26 ;  /* 0x0021581a01007387 */ /* 0x0001e80000100a00 */
[----:B------:R1:W-:Y:S01]  /*1cda0*/  STL.64 [R1+0x2150], R24 ;  /* 0x0021501801007387 */ /* 0x0003e20000100a00 */
[----:B------:R-:W-:-:S02]  /*1cdb0*/  PRMT R21, RZ, 0x7610, R21 ;  /* 0x00007610ff157816 */ /* 0x000fc40000000015 */
[----:B------:R-:W-:Y:S01]  /*1cdc0*/  ISETP.GT.AND P1, PT, R6, 0x37, PT ;  /* 0x000000370600780c */ /* 0x000fe20003f24270 */
[----:B0-----:R-:W2:Y:S01]  /*1cdd0*/  LDL R26, [R1+0x1540] ;  /* 0x00154000011a7983 */ /* 0x001ea20000100800 */
[----:B------:R-:W-:-:S03]  /*1cde0*/  PRMT R129, RZ, 0x7610, R129 ;  /* 0x00007610ff817816 */ /* 0x000fc60000000081 */
[----:B------:R0:W3:Y:S04]  /*1cdf0*/  @P0 LDG.E.U8 R21, desc[UR56][R8.64] ;  /* 0x0000003808150981 */ /* 0x0000e8000c1e1100 */
[----:B-1----:R-:W4:Y:S01]  /*1ce00*/  LDL R25, [R1+0x1544] ;  /* 0x0015440001197983 */ /* 0x002f220000100800 */
[----:B------:R-:W-:-:S03]  /*1ce10*/  PRMT R84, RZ, 0x7610, R84 ;  /* 0x00007610ff547816 */ /* 0x000fc60000000054 */
[----:B------:R-:W3:Y:S04]  /*1ce20*/  LDL R27, [R1+0x1538] ;  /* 0x00153800011b7983 */ /* 0x000ee80000100800 */
[----:B------:R-:W3:Y:S01]  /*1ce30*/  LDL R24, [R1+0x153c] ;  /* 0x00153c0001187983 */ /* 0x000ee20000100800 */
[----:B------:R-:W-:-:S03]  /*1ce40*/  PRMT R76, RZ, 0x7610, R76 ;  /* 0x00007610ff4c7816 */ /* 0x000fc6000000004c */
[----:B------:R-:W3:Y:S04]  /*1ce50*/  LDL R29, [R1+0x1530] ;  /* 0x00153000011d7983 */ /* 0x000ee80000100800 */
[----:B------:R-:W3:Y:S01]  /*1ce60*/  LDL R28, [R1+0x1534] ;  /* 0x00153400011c7983 */ /* 0x000ee20000100800 */
[----:B0-----:R-:W-:Y:S02]  /*1ce70*/  @P0 IMAD.MOV.U32 R8, RZ, RZ, R130 ;  /* 0x000000ffff080224 */ /* 0x001fe400078e0082 */
[----:B------:R-:W-:-:S05]  /*1ce80*/  @P0 IMAD.MOV.U32 R9, RZ, RZ, R128 ;  /* 0x000000ffff090224 */ /* 0x000fca00078e0080 */
[----:B------:R0:W3:Y:S02]  /*1ce90*/  @P0 LDG.E.U8 R129, desc[UR56][R8.64] ;  /* 0x0000003808810981 */ /* 0x0000e4000c1e1100 */
[----:B0-----:R-:W-:Y:S02]  /*1cea0*/  @P1 IMAD.MOV.U32 R8, RZ, RZ, R132 ;  /* 0x000000ffff081224 */ /* 0x001fe400078e0084 */
[----:B------:R-:W-:-:S05]  /*1ceb0*/  @P1 IMAD.MOV.U32 R9, RZ, RZ, R131 ;  /* 0x000000ffff091224 */ /* 0x000fca00078e0083 */
[----:B------:R0:W3:Y:S02]  /*1cec0*/  @P1 LDG.E.U8 R84, desc[UR56][R8.64] ;  /* 0x0000003808541981 */ /* 0x0000e4000c1e1100 */
[----:B0-----:R-:W-:Y:S02]  /*1ced0*/  @P1 IMAD.MOV.U32 R8, RZ, RZ, R134 ;  /* 0x000000ffff081224 */ /* 0x001fe400078e0086 */
[----:B------:R-:W-:-:S05]  /*1cee0*/  @P1 IMAD.MOV.U32 R9, RZ, RZ, R133 ;  /* 0x000000ffff091224 */ /* 0x000fca00078e0085 */
[----:B------:R4:W3:Y:S02]  /*1cef0*/  @P1 LDG.E.U8 R76, desc[UR56][R8.64] ;  /* 0x00000038084c1981 */ /* 0x0008e4000c1e1100 */
[----:B----4-:R-:W-:Y:S02]  /*1cf00*/  @P1 IMAD.MOV.U32 R8, RZ, RZ, R25 ;  /* 0x000000ffff081224 */ /* 0x010fe400078e0019 */
[----:B------:R-:W4:Y:S01]  /*1cf10*/  LDL R25, [R1+0x152c] ;  /* 0x00152c0001197983 */ /* 0x000f220000100800 */
[----:B--2---:R-:W-:-:S03]  /*1cf20*/  @P1 IMAD.MOV.U32 R9, RZ, RZ, R26 ;  /* 0x000000ffff091224 */ /* 0x004fc600078e001a */
[----:B------:R-:W2:Y:S01]  /*1cf30*/  LDL R26, [R1+0x1528] ;  /* 0x00152800011a7983 */ /* 0x000ea20000100800 */
[----:B------:R-:W-:Y:S02]  /*1cf40*/  PRMT R75, RZ, 0x7610, R75 ;  /* 0x00007610ff4b7816 */ /* 0x000fe4000000004b */
[----:B------:R-:W-:Y:S02]  /*1cf50*/  ISETP.GT.AND P0, PT, R6, 0x38, PT ;  /* 0x000000380600780c */ /* 0x000fe40003f04270 */
[----:B------:R-:W-:Y:S02]  /*1cf60*/  PRMT R74, RZ, 0x7610, R74 ;  /* 0x00007610ff4a7816 */ /* 0x000fe4000000004a */
[----:B------:R3:W2:Y:S01]  /*1cf70*/  @P1 LDG.E.U8 R75, desc[UR56][R8.64] ;  /* 0x00000038084b1981 */ /* 0x0006a2000c1e1100 */
        /* <DEDUP_REMOVED lines=8> */
[----:B------:R-:W-:Y:S01]  /*1d000*/  PRMT R102, RZ, 0x7610, R102 ;  /* 0x00007610ff667816 */ /* 0x000fe20000000066 */
[----:B------:R-:W3:Y:S04]  /*1d010*/  LDL R29, [R1+0x1510] ;  /* 0x00151000011d7983 */ /* 0x000ee80000100800 */
[----:B------:R4:W3:Y:S04]  /*1d020*/  @P0 LDG.E.U8 R111, desc[UR56][R8.64] ;  /* 0x00000038086f0981 */ /* 0x0008e8000c1e1100 */
[----:B------:R-:W3:Y:S01]  /*1d030*/  LDL R28, [R1+0x1514] ;  /* 0x00151400011c7983 */ /* 0x000ee20000100800 */
[----:B----4-:R-:W-:-:S03]  /*1d040*/  @P0 IMAD.MOV.U32 R8, RZ, RZ, R25 ;  /* 0x000000ffff080224 */ /* 0x010fc600078e0019 */
[----:B------:R-:W4:Y:S01]  /*1d050*/  LDL R25, [R1+0x151c] ;  /* 0x00151c0001197983 */ /* 0x000f220000100800 */
[----:B--2---:R-:W-:-:S03]  /*1d060*/  @P0 IMAD.MOV.U32 R9, RZ, RZ, R26 ;  /* 0x000000ffff090224 */ /* 0x004fc600078e001a */
[----:B------:R-:W2:Y:S04]  /*1d070*/  LDL R26, [R1+0x1518] ;  /* 0x00151800011a7983 */ /* 0x000ea80000100800 */
[----:B------:R3:W2:Y:S01]  /*1d080*/  @P0 LDG.E.U8 R102, desc[UR56][R8.64] ;  /* 0x0000003808660981 */ /* 0x0006a2000c1e1100 */
[----:B------:R-:W-:Y:S01]  /*1d090*/  PRMT R93, RZ, 0x7610, R93 ;  /* 0x00007610ff5d7816 */ /* 0x000fe2000000005d */
[----:B---3--:R-:W-:Y:S02]  /*1d0a0*/  @P0 IMAD.MOV.U32 R8, RZ, RZ, R24 ;  /* 0x000000ffff080224 */ /* 0x008fe400078e0018 */
[----:B------:R-:W3:Y:S01]  /*1d0b0*/  LDL R24, [R1+0x150c] ;  /* 0x00150c0001187983 */ /* 0x000ee20000100800 */
[----:B------:R-:W-:-:S03]  /*1d0c0*/  @P0 IMAD.MOV.U32 R9, RZ, RZ, R27 ;  /* 0x000000ffff090224 */ /* 0x000fc600078e001b */
[----:B------:R-:W3:Y:S04]  /*1d0d0*/  LDL R27, [R1+0x1508] ;  /* 0x00150800011b7983 */ /* 0x000ee80000100800 */
[----:B------:R4:W3:Y:S02]  /*1d0e0*/  @P0 LDG.E.U8 R93, desc[UR56][R8.64] ;  /* 0x00000038085d0981 */ /* 0x0008e4000c1e1100 */
[----:B----4-:R-:W-:Y:S02]  /*1d0f0*/  @P0 IMAD.MOV.U32 R8, RZ, RZ, R25 ;  /* 0x000000ffff080224 */ /* 0x010fe400078e0019 */
[----:B------:R-:W4:Y:S01]  /*1d100*/  LDL R25, [R1+0x1504] ;  /* 0x0015040001197983 */ /* 0x000f220000100800 */
[----:B------:R-:W-:Y:S01]  /*1d110*/  ISETP.GT.AND P1, PT, R6, 0x39, PT ;  /* 0x000000390600780c */ /* 0x000fe20003f24270 */
[----:B--2---:R-:W-:Y:S01]  /*1d120*/  @P0 IMAD.MOV.U32 R9, RZ, RZ, R26 ;  /* 0x000000ffff090224 */ /* 0x004fe200078e001a */
[----:B------:R-:W-:Y:S01]  /*1d130*/  PRMT R83, RZ, 0x7610, R83 ;  /* 0x00007610ff537816 */ /* 0x000fe20000000053 */
[----:B------:R-:W2:Y:S01]  /*1d140*/  LDL R26, [R1+0x1500] ;  /* 0x00150000011a7983 */ /* 0x000ea20000100800 */
[----:B------:R-:W-:-:S04]  /*1d150*/  PRMT R110, RZ, 0x7610, R110 ;  /* 0x00007610ff6e7816 */ /* 0x000fc8000000006e */
[----:B------:R0:W2:Y:S05]  /*1d160*/  @P0 LDG.E.U8 R83, desc[UR56][R8.64] ;  /* 0x0000003808530981 */ /* 0x0000aa000c1e1100 */
[----:B0-----:R-:W-:Y:S02]  /*1d170*/  @P1 IMAD.MOV.U32 R8, RZ, RZ, R28 ;  /* 0x000000ffff081224 */ /* 0x001fe400078e001c */
[----:B------:R-:W-:Y:S01]  /*1d180*/  @P1 IMAD.MOV.U32 R9, RZ, RZ, R29 ;  /* 0x000000ffff091224 */ /* 0x000fe200078e001d */
[----:B------:R-:W-:Y:S01]  /*1d190*/  PRMT R101, RZ, 0x7610, R101 ;  /* 0x00007610ff657816 */ /* 0x000fe20000000065 */
[----:B------:R-:W2:Y:S04]  /*1d1a0*/  LDL R29, [R1+0x14f0] ;  /* 0x0014f000011d7983 */ /* 0x000ea80000100800 */
[----:B------:R3:W2:Y:S04]  /*1d1b0*/  @P1 LDG.E.U8 R110, desc[UR56][R8.64] ;  /* 0x00000038086e1981 */ /* 0x0006a8000c1e1100 */
[----:B------:R-:W2:Y:S01]  /*1d1c0*/  LDL R28, [R1+0x14f4] ;  /* 0x0014f400011c7983 */ /* 0x000ea20000100800 */
[----:B---3--:R-:W-:-:S02]  /*1d1d0*/  @P1 IMAD.MOV.U32 R8, RZ, RZ, R24 ;  /* 0x000000ffff081224 */ /* 0x008fc400078e0018 */
[----:B------:R-:W-:Y:S01]  /*1d1e0*/  @P1 IMAD.MOV.U32 R9, RZ, RZ, R27 ;  /* 0x000000ffff091224 */ /* 0x000fe200078e001b */
[----:B------:R-:W3:Y:S04]  /*1d1f0*/  LDL R24, [R1+0x14fc] ;  /* 0x0014fc0001187983 */ /* 0x000ee80000100800 */
[----:B------:R-:W3:Y:S04]  /*1d200*/  LDL R27, [R1+0x14f8] ;  /* 0x0014f800011b7983 */ /* 0x000ee80000100800 */
[----:B------:R4:W3:Y:S02]  /*1d210*/  @P1 LDG.E.U8 R101, desc[UR56][R8.64] ;  /* 0x0000003808651981 */ /* 0x0008e4000c1e1100 */
[----:B----4-:R-:W-:-:S02]  /*1d220*/  @P1 IMAD.MOV.U32 R8, RZ, RZ, R25 ;  /* 0x000000ffff081224 */ /* 0x010fc400078e0019 */
        /* <DEDUP_REMOVED lines=9> */
[----:B------:R-:W3:Y:S01]  /*1d2c0*/  LDL R24, [R1+0x14e4] ;  /* 0x0014e40001187983 */ /* 0x000ee20000100800 */
[----:B------:R-:W-:-:S03]  /*1d2d0*/  @P1 IMAD.MOV.U32 R9, RZ, RZ, R27 ;  /* 0x000000ffff091224 */ /* 0x000fc600078e001b */
[----:B------:R-:W3:Y:S04]  /*1d2e0*/  LDL R27, [R1+0x14e0] ;  /* 0x0014e000011b7983 */ /* 0x000ee80000100800 */
[----:B------:R0:W3:Y:S02]  /*1d2f0*/  @P1 LDG.E.U8 R82, desc[UR56][R8.64] ;  /* 0x0000003808521981 */ /* 0x0000e4000c1e1100 */
[----:B0-----:R-:W-:Y:S02]  /*1d300*/  @P0 IMAD.MOV.U32 R8, RZ, RZ, R28 ;  /* 0x000000ffff080224 */ /* 0x001fe400078e001c */
        /* <DEDUP_REMOVED lines=30> */
[----:B---3--:R-:W-:-:S03]  /*1d4f0*/  @P1 IMAD.MOV.U32 R8, RZ, RZ, R24 ;  /* 0x000000ffff081224 */ /* 0x008fc600078e0018 */
[----:B------:R-:W3:Y:S01]  /*1d500*/  LDL R24, [R1+0x14bc] ;  /* 0x0014bc0001187983 */ /* 0x000ee20000100800 */
[----:B------:R-:W-:-:S03]  /*1d510*/  @P1 IMAD.MOV.U32 R9, RZ, RZ, R27 ;  /* 0x000000ffff091224 */ /* 0x000fc600078e001b */
[----:B------:R-:W3:Y:S04]  /*1d520*/  LDL R27, [R1+0x14b8] ;  /* 0x0014b800011b7983 */ /* 0x000ee80000100800 */
        /* <DEDUP_REMOVED lines=53> */
[----:B------:R-:W-:Y:S01]  /*1d880*/  PRMT R88, RZ, 0x7610, R88 ;  /* 0x00007610ff587816 */ /* 0x000fe20000000058 */
[----:B--2---:R-:W-:Y:S01]  /*1d890*/  @P1 IMAD.MOV.U32 R9, RZ, RZ, R26 ;  /* 0x000000ffff091224 */ /* 0x004fe200078e001a */
[----:B------:R-:W-:Y:S01]  /*1d8a0*/  ISETP.GT.AND P0, PT, R6, 0x3e, PT ;  /* 0x0000003e0600780c */ /* 0x000fe20003f04270 */
[----:B------:R-:W2:Y:S01]  /*1d8b0*/  LDL R26, [R1+0x1468] ;  /* 0x00146800011a7983 */ /* 0x000ea20000100800 */
[----:B------:R-:W-:-:S03]  /*1d8c0*/  PRMT R79, RZ, 0x7610, R79 ;  /* 0x00007610ff4f7816 */ /* 0x000fc6000000004f */
[----:B------:R3:W2:Y:S01]  /*1d8d0*/  @P1 LDG.E.U8 R88, desc[UR56][R8.64] ;  /* 0x0000003808581981 */ /* 0x0006a2000c1e1100 */
[----:B------:R-:W-:Y:S01]  /*1d8e0*/  PRMT R105, RZ, 0x7610, R105 ;  /* 0x00007610ff697816 */ /* 0x000fe20000000069 */
[----:B---3--:R-:W-:Y:S02]  /*1d8f0*/  @P1 IMAD.MOV.U32 R8, RZ, RZ, R24 ;  /* 0x000000ffff081224 */ /* 0x008fe400078e0018 */
[----:B------:R-:W3:Y:S01]  /*1d900*/  LDL R24, [R1+0x1464] ;  /* 0x0014640001187983 */ /* 0x000ee20000100800 */
[----:B------:R-:W-:-:S03]  /*1d910*/  @P1 IMAD.MOV.U32 R9, RZ, RZ, R27 ;  /* 0x000000ffff091224 */ /* 0x000fc600078e001b */
[----:B------:R-:W3:Y:S04]  /*1d920*/  LDL R27, [R1+0x1460] ;  /* 0x00146000011b7983 */ /* 0x000ee80000100800 */
[----:B------:R0:W3:Y:S04]  /*1d930*/  @P1 LDG.E.U8 R79, desc[UR56][R8.64] ;  /* 0x00000038084f1981 */ /* 0x0000e8000c1e1100 */
[----:B------:R-:W3:Y:S04]  /*1d940*/  LDL.LU R133, [R1+0xef8] ;  /* 0x000ef80001857983 */ /* 0x000ee80000300800 */
[----:B------:R-:W3:Y:S01]  /*1d950*/  LDL.LU R134, [R1+0xeec] ;  /* 0x000eec0001867983 */ /* 0x000ee20000300800 */
[----:B0-----:R-:W-:-:S02]  /*1d960*/  @P0 IMAD.MOV.U32 R8, RZ, RZ, R28 ;  /* 0x000000ffff080224 */ /* 0x001fc400078e001c */
[----:B------:R-:W-:-:S05]  /*1d970*/  @P0 IMAD.MOV.U32 R9, RZ, RZ, R29 ;  /* 0x000000ffff090224 */ /* 0x000fca00078e001d */
[----:B------:R4:W3:Y:S02]  /*1d980*/  @P0 LDG.E.U8 R105, desc[UR56][R8.64] ;  /* 0x0000003808690981 */ /* 0x0008e4000c1e1100 */
[----:B----4-:R-:W-:Y:S02]  /*1d990*/  @P0 IMAD.MOV.U32 R8, RZ, RZ, R25 ;  /* 0x000000ffff080224 */ /* 0x010fe400078e0019 */
[----:B------:R-:W4:Y:S01]  /*1d9a0*/  LDL R25, [R1+0x145c] ;  /* 0x00145c0001197983 */ /* 0x000f220000100800 */
[----:B------:R-:W-:Y:S01]  /*1d9b0*/  PRMT R96, RZ, 0x7610, R96 ;  /* 0x00007610ff607816 */ /* 0x000fe20000000060 */
[----:B--2---:R-:W-:Y:S02]  /*1d9c0*/  @P0 IMAD.MOV.U32 R9, RZ, RZ, R26 ;  /* 0x000000ffff090224 */ /* 0x004fe400078e001a */
[----:B------:R-:W2:Y:S01]  /*1d9d0*/  LDL R26, [R1+0x1458] ;  /* 0x00145800011a7983 */ /* 0x000ea20000100800 */
[----:B------:R-:W-:-:S03]  /*1d9e0*/  PRMT R87, RZ, 0x7610, R87 ;  /* 0x00007610ff577816 */ /* 0x000fc60000000057 */
[----:B------:R3:W2:Y:S04]  /*1d9f0*/  @P0 LDG.E.U8 R96, desc[UR56][R8.64] ;  /* 0x0000003808600981 */ /* 0x0006a8000c1e1100 */
[----:B------:R-:W2:Y:S04]  /*1da00*/  LDL.LU R131, [R1+0xedc] ;  /* 0x000edc0001837983 */ /* 0x000ea80000300800 */
[----:B------:R-:W2:Y:S01]  /*1da10*/  LDL.LU R132, [R1+0xecc] ;  /* 0x000ecc0001847983 */ /* 0x000ea20000300800 */
[----:B---3--:R-:W-:-:S03]  /*1da20*/  @P0 IMAD.MOV.U32 R8, RZ, RZ, R24 ;  /* 0x000000ffff080224 */ /* 0x008fc600078e0018 */
[----:B------:R-:W3:Y:S01]  /*1da30*/  LDL R24, [R1+0x1454] ;  /* 0x0014540001187983 */ /* 0x000ee20000100800 */
[----:B------:R-:W-:-:S05]  /*1da40*/  @P0 IMAD.MOV.U32 R9, RZ, RZ, R27 ;  /* 0x000000ffff090224 */ /* 0x000fca00078e001b */
[----:B------:R0:W3:Y:S02]  /*1da50*/  @P0 LDG.E.U8 R87, desc[UR56][R8.64] ;  /* 0x0000003808570981 */ /* 0x0000e4000c1e1100 */
[----:B0-----:R-:W-:Y:S02]  /*1da60*/  LOP3.LUT R9, R133, 0xffff, RZ, 0xc0, !PT ;  /* 0x0000ffff85097812 */ /* 0x001fe400078ec0ff */
[----:B------:R-:W-:-:S04]  /*1da70*/  LOP3.LUT R8, R134, 0xffff, RZ, 0xc0, !PT ;  /* 0x0000ffff86087812 */ /* 0x000fc800078ec0ff */
[----:B------:R-:W-:Y:S01]  /*1da80*/  PRMT R31, R9, 0x3340, R8 ;  /* 0x00003340091f7816 */ /* 0x000fe20000000008 */
[----:B----4-:R-:W-:Y:S02]  /*1da90*/  @P0 IMAD.MOV.U32 R8, RZ, RZ, R25 ;  /* 0x000000ffff080224 */ /* 0x010fe400078e0019 */
[----:B------:R-:W4:Y:S01]  /*1daa0*/  LDL R25, [R1+0x1450] ;  /* 0x0014500001197983 */ /* 0x000f220000100800 */
[----:B------:R-:W-:Y:S01]  /*1dab0*/  PRMT R78, RZ, 0x7610, R78 ;  /* 0x00007610ff4e7816 */ /* 0x000fe2000000004e */
[----:B--2---:R-:W-:Y:S02]  /*1dac0*/  @P0 IMAD.MOV.U32 R9, RZ, RZ, R26 ;  /* 0x000000ffff090224 */ /* 0x004fe400078e001a */
[----:B------:R-:W2:Y:S04]  /*1dad0*/  LDL.LU R133, [R1+0xec0] ;  /* 0x000ec00001857983 */ /* 0x000ea80000300800 */
[----:B------:R0:W2:Y:S01]  /*1dae0*/  @P0 LDG.E.U8 R78, desc[UR56][R8.64] ;  /* 0x00000038084e0981 */ /* 0x0000a2000c1e1100 */
[----:B------:R-:W-:-:S03]  /*1daf0*/  ISETP.GT.AND P0, PT, R6, 0x3f, PT ;  /* 0x0000003f0600780c */ /* 0x000fc60003f04270 */
[----:B------:R-:W2:Y:S01]  /*1db00*/  LDL.LU R134, [R1+0xeb0] ;  /* 0x000eb00001867983 */ /* 0x000ea20000300800 */
[----:B0-----:R-:W-:Y:S02]  /*1db10*/  LOP3.LUT R9, R131, 0xffff, RZ, 0xc0, !PT ;  /* 0x0000ffff83097812 */ /* 0x001fe400078ec0ff */
[----:B------:R-:W-:-:S04]  /*1db20*/  LOP3.LUT R8, R132, 0xffff, RZ, 0xc0, !PT ;  /* 0x0000ffff84087812 */ /* 0x000fc800078ec0ff */
[----:B------:R-:W-:-:S03]  /*1db30*/  PRMT R32, R9, 0x3340, R8 ;  /* 0x0000334009207816 */ /* 0x000fc60000000008 */
[----:B---3--:R-:W-:Y:S02]  /*1db40*/  @P0 IMAD.MOV.U32 R8, RZ, RZ, R24 ;  /* 0x000000ffff080224 */ /* 0x008fe400078e0018 */
[----:B------:R-:W3:Y:S01]  /*1db50*/  LDL R24, [R1+0x144c] ;  /* 0x00144c0001187983 */ /* 0x000ee20000100800 */
[----:B----4-:R-:W-:-:S03]  /*1db60*/  @P0 IMAD.MOV.U32 R9, RZ, RZ, R25 ;  /* 0x000000ffff090224 */ /* 0x010fc600078e0019 */
[----:B------:R-:W4:Y:S01]  /*1db70*/  LDL R25, [R1+0x1448] ;  /* 0x0014480001197983 */ /* 0x000f220000100800 */
[----:B------:R-:W-:-:S03]  /*1db80*/  PRMT R104, RZ, 0x7610, R104 ;  /* 0x00007610ff687816 */ /* 0x000fc60000000068 */
[----:B------:R-:W4:Y:S04]  /*1db90*/  LDL.LU R128, [R1+0xea4] ;  /* 0x000ea40001807983 */ /* 0x000f280000300800 */
[----:B------:R2:W4:Y:S04]  /*1dba0*/  @P0 LDG.E.U8 R104, desc[UR56][R8.64] ;  /* 0x0000003808680981 */ /* 0x000528000c1e1100 */
[----:B------:R-:W4:Y:S01]  /*1dbb0*/  LDL.LU R130, [R1+0xe94] ;  /* 0x000e940001827983 */ /* 0x000f220000300800 */
[----:B--2---:R-:W-:Y:S02]  /*1dbc0*/  LOP3.LUT R9, R133, 0xffff, RZ, 0xc0, !PT ;  /* 0x0000ffff85097812 */ /* 0x004fe400078ec0ff */
[----:B------:R-:W-:-:S04]  /*1dbd0*/  LOP3.LUT R8, R134, 0xffff, RZ, 0xc0, !PT ;  /* 0x0000ffff86087812 */ /* 0x000fc800078ec0ff */
[----:B------:R-:W-:Y:S01]  /*1dbe0*/  PRMT R29, R9, 0x3340, R8 ;  /* 0x00003340091d7816 */ /* 0x000fe20000000008 */
[----:B---3--:R-:W-:Y:S02]  /*1dbf0*/  @P0 IMAD.MOV.U32 R8, RZ, RZ, R24 ;  /* 0x000000ffff080224 */ /* 0x008fe400078e0018 */
[----:B------:R-:W2:Y:S01]  /*1dc00*/  LDL R24, [R1+0x1444] ;  /* 0x0014440001187983 */ /* 0x000ea20000100800 */
[----:B----4-:R-:W-:-:S03]  /*1dc10*/  @P0 IMAD.MOV.U32 R9, RZ, RZ, R25 ;  /* 0x000000ffff090224 */ /* 0x010fc600078e0019 */
[----:B------:R-:W3:Y:S04]  /*1dc20*/  LDL R25, [R1+0x1440] ;  /* 0x0014400001197983 */ /* 0x000ee80000100800 */
[----:B------:R-:W4:Y:S04]  /*1dc30*/  LDL.LU R131, [R1+0xe88] ;  /* 0x000e880001837983 */ /* 0x000f280000300800 */
[----:B------:R-:W4:Y:S04]  /*1dc40*/  LDL.LU R132, [R1+0xe78] ;  /* 0x000e780001847983 */ /* 0x000f280000300800 */
[----:B------:R-:W4:Y:S04]  /*1dc50*/  LDL.LU R133, [R1+0xe50] ;  /* 0x000e500001857983 */ /* 0x000f280000300800 */
[----:B------:R-:W4:Y:S01]  /*1dc60*/  LDL.LU R134, [R1+0xe3c] ;  /* 0x000e3c0001867983 */ /* 0x000f220000300800 */
[----:B------:R-:W-:-:S03]  /*1dc70*/  PRMT R95, RZ, 0x7610, R95 ;  /* 0x00007610ff5f7816 */ /* 0x000fc6000000005f */
[----:B------:R-:W4:Y:S04]  /*1dc80*/  LDL R26, [R1+0x1438] ;  /* 0x00143800011a7983 */ /* 0x000f280000100800 */
[----:B------:R0:W4:Y:S02]  /*1dc90*/  @P0 LDG.E.U8 R95, desc[UR56][R8.64] ;  /* 0x00000038085f0981 */ /* 0x000124000c1e1100 */
[----:B0-----:R-:W-:Y:S02]  /*1dca0*/  LOP3.LUT R9, R128, 0xffff, RZ, 0xc0, !PT ;  /* 0x0000ffff80097812 */ /* 0x001fe400078ec0ff */
[----:B------:R-:W-:-:S04]  /*1dcb0*/  LOP3.LUT R8, R130, 0xffff, RZ, 0xc0, !PT ;  /* 0x0000ffff82087812 */ /* 0x000fc800078ec0ff */
[----:B------:R-:W-:Y:S01]  /*1dcc0*/  PRMT R30, R9, 0x3340, R8 ;  /* 0x00003340091e7816 */ /* 0x000fe20000000008 */
[----:B--2---:R-:W-:Y:S01]  /*1dcd0*/  @P0 IMAD.MOV.U32 R8, RZ, RZ, R24 ;  /* 0x000000ffff080224 */ /* 0x004fe200078e0018 */
[----:B------:R-:W-:Y:S01]  /*1dce0*/  PRMT R86, RZ, 0x7610, R86 ;  /* 0x00007610ff567816 */ /* 0x000fe20000000056 */
[----:B---3--:R-:W-:Y:S01]  /*1dcf0*/  @P0 IMAD.MOV.U32 R9, RZ, RZ, R25 ;  /* 0x000000ffff090224 */ /* 0x008fe200078e0019 */
[----:B----4-:R-:W-:-:S04]  /*1dd00*/  LOP3.LUT R24, R131, 0xffff, RZ, 0xc0, !PT ;  /* 0x0000ffff83187812 */ /* 0x010fc800078ec0ff */
[----:B------:R0:W2:Y:S01]  /*1dd10*/  @P0 LDG.E.U8 R86, desc[UR56][R8.64] ;  /* 0x0000003808560981 */ /* 0x0000a2000c1e1100 */
[----:B------:R-:W-:-:S04]  /*1dd20*/  LOP3.LUT R25, R132, 0xffff, RZ, 0xc0, !PT ;  /* 0x0000ffff84197812 */ /* 0x000fc800078ec0ff */
[----:B------:R-:W-:Y:S02]  /*1dd30*/  PRMT R27, R24, 0x3340, R25 ;  /* 0x00003340181b7816 */ /* 0x000fe40000000019 */
[----:B------:R-:W3:Y:S01]  /*1dd40*/  LDL R24, [R1+0x143c] ;  /* 0x00143c0001187983 */ /* 0x000ee20000100800 */
[----:B0-----:R-:W-:-:S03]  /*1dd50*/  LOP3.LUT R9, R133, 0xffff, RZ, 0xc0, !PT ;  /* 0x0000ffff85097812 */ /* 0x001fc600078ec0ff */
[----:B------:R-:W4:Y:S01]  /*1dd60*/  LDL R25, [R1+0xe40] ;  /* 0x000e400001197983 */ /* 0x000f220000100800 */
[----:B------:R-:W-:-:S03]  /*1dd70*/  LOP3.LUT R8, R134, 0xffff, RZ, 0xc0, !PT ;  /* 0x0000ffff86087812 */ /* 0x000fc600078ec0ff */
[----:B------:R-:W2:Y:S04]  /*1dd80*/  LDL.LU R128, [R1+0xf0c] ;  /* 0x000f0c0001807983 */ /* 0x000ea80000300800 */
[----:B------:R-:W2:Y:S04]  /*1dd90*/  LDL.LU R133, [R1+0xf00] ;  /* 0x000f000001857983 */ /* 0x000ea80000300800 */
[----:B------:R-:W2:Y:S01]  /*1dda0*/  LDL.LU R134, [R1+0xef0] ;  /* 0x000ef00001867983 */ /* 0x000ea20000300800 */
[----:B------:R-:W-:Y:S02]  /*1ddb0*/  LOP3.LUT R13, R13, 0xffff, RZ, 0xc0, !PT ;  /* 0x0000ffff0d0d7812 */ /* 0x000fe400078ec0ff */
[----:B------:R-:W-:Y:S01]  /*1ddc0*/  LOP3.LUT R12, R12, 0xffff, RZ, 0xc0, !PT ;  /* 0x0000ffff0c0c7812 */ /* 0x000fe200078ec0ff */
[----:B------:R-:W2:Y:S01]  /*1ddd0*/  LDL.LU R130, [R1+0xee0] ;  /* 0x000ee00001827983 */ /* 0x000ea20000300800 */
[----:B------:R-:W-:-:S02]  /*1dde0*/  LOP3.LUT R11, R11, 0xffff, RZ, 0xc0, !PT ;  /* 0x0000ffff0b0b7812 */ /* 0x000fc400078ec0ff */
[----:B------:R-:W-:Y:S01]  /*1ddf0*/  LOP3.LUT R10, R10, 0xffff, RZ, 0xc0, !PT ;  /* 0x0000ffff0a0a7812 */ /* 0x000fe200078ec0ff */
[----:B------:R-:W2:Y:S01]  /*1de00*/  LDL.LU R131, [R1+0xed0] ;  /* 0x000ed00001837983 */ /* 0x000ea20000300800 */
[----:B------:R-:W-:Y:S02]  /*1de10*/  PRMT R12, R13, 0x3340, R12 ;  /* 0x000033400d0c7816 */ /* 0x000fe4000000000c */
[----:B------:R-:W-:Y:S01]  /*1de20*/  PRMT R11, R11, 0x3340, R10 ;  /* 0x000033400b0b7816 */ /* 0x000fe2000000000a */
[----:B------:R-:W-:Y:S01]  /*1de30*/  @P0 IMAD.MOV.U32 R13, RZ, RZ, R26 ;  /* 0x000000ffff0d0224 */ /* 0x000fe200078e001a */
[----:B------:R-:W-:Y:S01]  /*1de40*/  PRMT R77, RZ, 0x7610, R77 ;  /* 0x00007610ff4d7816 */ /* 0x000fe2000000004d */
[----:B------:R-:W2:Y:S01]  /*1de50*/  LDL.LU R132, [R1+0xebc] ;  /* 0x000ebc0001847983 */ /* 0x000ea20000300800 */
[----:B------:R-:W-:Y:S02]  /*1de60*/  PRMT R11, R12, 0x5410, R11 ;  /* 0x000054100c0b7816 */ /* 0x000fe4000000000b */
[----:B------:R-:W-:-:S02]  /*1de70*/  PRMT R28, R9, 0x3340, R8 ;  /* 0x00003340091c7816 */ /* 0x000fc40000000008 */
[----:B------:R-:W-:Y:S02]  /*1de80*/  PRMT R8, R31, 0x5410, R32 ;  /* 0x000054101f087816 */ /* 0x000fe40000000020 */
[----:B------:R-:W-:Y:S02]  /*1de90*/  PRMT R9, R29, 0x5410, R30 ;  /* 0x000054101d097816 */ /* 0x000fe4000000001e */
[----:B------:R-:W-:Y:S01]  /*1dea0*/  PRMT R10, R27, 0x5410, R28 ;  /* 0x000054101b0a7816 */ /* 0x000fe2000000001c */
[----:B---3--:R-:W-:-:S05]  /*1deb0*/  @P0 IMAD.MOV.U32 R12, RZ, RZ, R24 ;  /* 0x000000ffff0c0224 */ /* 0x008fca00078e0018 */
[----:B------:R0:W3:Y:S01]  /*1dec0*/  @P0 LDG.E.U8 R77, desc[UR56][R12.64] ;  /* 0x000000380c4d0981 */ /* 0x0000e2000c1e1100 */
[----:B------:R-:W-:Y:S06]  /*1ded0*/  BAR.SYNC.DEFER_BLOCKING 0x0 ;  /* 0x0000000000007b1d */ /* 0x000fec0000010000 */
[----:B----4-:R2:W-:Y:S02]  /*1dee0*/  STS.128 [R25+UR58], R8 ;  /* 0x0000000819007988 */ /* 0x0105e40008000c3a */
[----:B--2---:R-:W-:Y:S02]  /*1def0*/  LOP3.LUT R10, R133, 0xffff, RZ, 0xc0, !PT ;  /* 0x0000ffff850a7812 */ /* 0x004fe400078ec0ff */
[----:B------:R-:W-:Y:S01]  /*1df00*/  LOP3.LUT R9, R134, 0xffff, RZ, 0xc0, !PT ;  /* 0x0000ffff86097812 */ /* 0x000fe200078ec0ff */
[----:B------:R-:W2:Y:S04]  /*1df10*/  LDL.LU R133, [R1+0xeac] ;  /* 0x000eac0001857983 */ /* 0x000ea80000300800 */
[----:B------:R-:W4:Y:S01]  /*1df20*/  LDL.LU R134, [R1+0xe9c] ;  /* 0x000e9c0001867983 */ /* 0x000f220000300800 */
[----:B------:R-:W-:-:S02]  /*1df30*/  LOP3.LUT R11, R128, 0xffff, RZ, 0xc0, !PT ;  /* 0x0000ffff800b7812 */ /* 0x000fc400078ec0ff */
[----:B------:R-:W-:Y:S01]  /*1df40*/  LOP3.LUT R8, R130, 0xffff, RZ, 0xc0, !PT ;  /* 0x0000ffff82087812 */ /* 0x000fe200078ec0ff */
[----:B------:R-:W3:Y:S01]  /*1df50*/  LDL.LU R127, [R1+0xe8c] ;  /* 0x000e8c00017f7983 */ /* 0x000ee20000300800 */
[----:B------:R-:W-:Y:S02]  /*1df60*/  PRMT R28, R11, 0x3340, R10 ;  /* 0x000033400b1c7816 */ /* 0x000fe4000000000a */
[----:B------:R-:W-:Y:S01]  /*1df70*/  LOP3.LUT R11, R131, 0xffff, RZ, 0xc0, !PT ;  /* 0x0000ffff830b7812 */ /* 0x000fe200078ec0ff */
[----:B------:R-:W3:Y:S04]  /*1df80*/  LDL.LU R128, [R1+0xe7c] ;  /* 0x000e7c0001807983 */ /* 0x000ee80000300800 */
[----:B------:R-:W3:Y:S01]  /*1df90*/  LDL.LU R130, [R1+0xe54] ;  /* 0x000e540001827983 */ /* 0x000ee20000300800 */
[----:B------:R-:W-:-:S03]  /*1dfa0*/  PRMT R29, R9, 0x3340, R8 ;  /* 0x00003340091d7816 */ /* 0x000fc60000000008 */
[----:B------:R-:W3:Y:S01]  /*1dfb0*/  LDL.LU R131, [R1+0xe44] ;  /* 0x000e440001837983 */ /* 0x000ee20000300800 */
[----:B------:R-:W-:-:S03]  /*1dfc0*/  LOP3.LUT R10, R132, 0xffff, RZ, 0xc0, !PT ;  /* 0x0000ffff840a7812 */ /* 0x000fc600078ec0ff */
[----:B------:R-:W3:Y:S01]  /*1dfd0*/  LDL.LU R132, [R1+0xe30] ;  /* 0x000e300001847983 */ /* 0x000ee20000300800 */
[----:B--2---:R-:W-:-:S03]  /*1dfe0*/  LOP3.LUT R9, R133, 0xffff, RZ, 0xc0, !PT ;  /* 0x0000ffff85097812 */ /* 0x004fc600078ec0ff */
[----:B------:R-:W2:Y:S01]  /*1dff0*/  LDL.LU R133, [R1+0xe24] ;  /* 0x000e240001857983 */ /* 0x000ea20000300800 */
[----:B----4-:R-:W-:-:S03]  /*1e000*/  LOP3.LUT R8, R134, 0xffff, RZ, 0xc0, !PT ;  /* 0x0000ffff86087812 */ /* 0x010fc600078ec0ff */
[----:B------:R-:W4:Y:S01]  /*1e010*/  LDL.LU R134, [R1+0xe10] ;  /* 0x000e100001867983 */ /* 0x000f220000300800 */
[----:B------:R-:W-:Y:S02]  /*1e020*/  PRMT R27, R9, 0x3340, R8 ;  /* 0x00003340091b7816 */ /* 0x000fe40000000008 */
[----:B------:R-:W-:Y:S02]  /*1e030*/  PRMT R26, R11, 0x3340, R10 ;  /* 0x000033400b1a7816 */ /* 0x000fe4000000000a */
[----:B---3--:R-:W-:Y:S02]  /*1e040*/  LOP3.LUT R10, R128, 0xffff, RZ, 0xc0, !PT ;  /* 0x0000ffff800a7812 */ /* 0x008fe400078ec0ff */
[----:B------:R-:W3:Y:S01]  /*1e050*/  LDL.LU R128, [R1+0xf10] ;  /* 0x000f100001807983 */ /* 0x000ee20000300800 */
[----:B------:R-:W-:Y:S02]  /*1e060*/  LOP3.LUT R9, R130, 0xffff, RZ, 0xc0, !PT ;  /* 0x0000ffff82097812 */ /* 0x000fe400078ec0ff */
[----:B------:R-:W-:-:S04]  /*1e070*/  LOP3.LUT R8, R131, 0xffff, RZ, 0xc0, !PT ;  /* 0x0000ffff83087812 */ /* 0x000fc800078ec0ff */
[----:B0-----:R-:W-:Y:S02]  /*1e080*/  PRMT R13, R9, 0x3340, R8 ;  /* 0x00003340090d7816 */ /* 0x001fe40000000008 */
[----:B--2---:R-:W-:Y:S02]  /*1e090*/  LOP3.LUT R9, R133, 0xffff, RZ, 0xc0, !PT ;  /* 0x0000ffff85097812 */ /* 0x004fe400078ec0ff */
[----:B------:R-:W2:Y:S01]  /*1e0a0*/  LDL.LU R133, [R1+0xf04] ;  /* 0x000f040001857983 */ /* 0x000ea20000300800 */
[----:B----4-:R-:W-:-:S03]  /*1e0b0*/  LOP3.LUT R8, R134, 0xffff, RZ, 0xc0, !PT ;  /* 0x0000ffff86087812 */ /* 0x010fc600078ec0ff */
[----:B------:R-:W4:Y:S01]  /*1e0c0*/  LDL.LU R134, [R1+0xef4] ;  /* 0x000ef40001867983 */ /* 0x000f220000300800 */
[----:B------:R-:W-:Y:S02]  /*1e0d0*/  LOP3.LUT R11, R127, 0xffff, RZ, 0xc0, !PT ;  /* 0x0000ffff7f0b7812 */ /* 0x000fe400078ec0ff */
[----:B------:R-:W-:Y:S01]  /*1e0e0*/  LOP3.LUT R250, R250, 0xffff, RZ, 0xc0, !PT ;  /* 0x0000fffffafa7812 */ /* 0x000fe200078ec0ff */
[----:B------:R-:W3:Y:S01]  /*1e0f0*/  LDL.LU R130, [R1+0xee4] ;  /* 0x000ee40001827983 */ /* 0x000ee20000300800 */
[----:B------:R-:W-:Y:S02]  /*1e100*/  PRMT R24, R11, 0x3340, R10 ;  /* 0x000033400b187816 */ /* 0x000fe4000000000a */
[----:B------:R-:W-:Y:S01]  /*1e110*/  LOP3.LUT R10, R132, 0xffff, RZ, 0xc0, !PT ;  /* 0x0000ffff840a7812 */ /* 0x000fe200078ec0ff */
[----:B------:R-:W3:Y:S01]  /*1e120*/  LDL.LU R131, [R1+0xed4] ;  /* 0x000ed40001837983 */ /* 0x000ee20000300800 */
[----:B------:R-:W-:Y:S02]  /*1e130*/  PRMT R11, R8, 0x3340, R250 ;  /* 0x00003340080b7816 */ /* 0x000fe400000000fa */
[----:B------:R-:W-:Y:S01]  /*1e140*/  PRMT R12, R10, 0x3340, R9 ;  /* 0x000033400a0c7816 */ /* 0x000fe20000000009 */
[----:B------:R-:W3:Y:S01]  /*1e150*/  LDL.LU R132, [R1+0xec4] ;  /* 0x000ec40001847983 */ /* 0x000ee20000300800 */
[----:B------:R-:W-:-:S02]  /*1e160*/  PRMT R8, R28, 0x5410, R29 ;  /* 0x000054101c087816 */ /* 0x000fc4000000001d */
[----:B------:R-:W-:Y:S02]  /*1e170*/  PRMT R9, R26, 0x5410, R27 ;  /* 0x000054101a097816 */ /* 0x000fe4000000001b */
[----:B------:R-:W-:Y:S02]  /*1e180*/  PRMT R10, R24, 0x5410, R13 ;  /* 0x00005410180a7816 */ /* 0x000fe4000000000d */
[----:B------:R-:W-:-:S05]  /*1e190*/  PRMT R11, R12, 0x5410, R11 ;  /* 0x000054100c0b7816 */ /* 0x000fca000000000b */
[----:B------:R2:W-:Y:S02]  /*1e1a0*/  STS.128 [R25+UR58+0x2000], R8 ;  /* 0x0020000819007988 */ /* 0x0005e40008000c3a */
[----:B--2---:R-:W-:Y:S02]  /*1e1b0*/  LOP3.LUT R10, R133, 0xffff, RZ, 0xc0, !PT ;  /* 0x0000ffff850a7812 */ /* 0x004fe400078ec0ff */
[----:B------:R-:W2:Y:S01]  /*1e1c0*/  LDL.LU R133, [R1+0xeb4] ;  /* 0x000eb40001857983 */ /* 0x000ea20000300800 */
[----:B----4-:R-:W-:-:S03]  /*1e1d0*/  LOP3.LUT R9, R134, 0xffff, RZ, 0xc0, !PT ;  /* 0x0000ffff86097812 */ /* 0x010fc600078ec0ff */
[----:B------:R-:W4:Y:S01]  /*1e1e0*/  LDL.LU R134, [R1+0xea0] ;  /* 0x000ea00001867983 */ /* 0x000f220000300800 */
[----:B---3--:R-:W-:Y:S02]  /*1e1f0*/  LOP3.LUT R11, R128, 0xffff, RZ, 0xc0, !PT ;  /* 0x0000ffff800b7812 */ /* 0x008fe400078ec0ff */
[----:B------:R-:W-:Y:S01]  /*1e200*/  LOP3.LUT R8, R130, 0xffff, RZ, 0xc0, !PT ;  /* 0x0000ffff82087812 */ /* 0x000fe200078ec0ff */
[----:B------:R-:W3:Y:S01]  /*1e210*/  LDL.LU R127, [R1+0xe90] ;  /* 0x000e9000017f7983 */ /* 0x000ee20000300800 */
[----:B------:R-:W-:Y:S02]  /*1e220*/  PRMT R27, R11, 0x3340, R10 ;  /* 0x000033400b1b7816 */ /* 0x000fe4000000000a */
[----:B------:R-:W-:Y:S01]  /*1e230*/  LOP3.LUT R11, R131, 0xffff, RZ, 0xc0, !PT ;  /* 0x0000ffff830b7812 */ /* 0x000fe200078ec0ff */
[----:B------:R-:W3:Y:S01]  /*1e240*/  LDL.LU R128, [R1+0xe80] ;  /* 0x000e800001807983 */ /* 0x000ee20000300800 */
[----:B------:R-:W-:-:S03]  /*1e250*/  PRMT R28, R9, 0x3340, R8 ;  /* 0x00003340091c7816 */ /* 0x000fc60000000008 */
[----:B------:R-:W3:Y:S01]  /*1e260*/  LDL.LU R130, [R1+0xe58] ;  /* 0x000e580001827983 */ /* 0x000ee20000300800 */
[----:B------:R-:W-:-:S03]  /*1e270*/  LOP3.LUT R10, R132, 0xffff, RZ, 0xc0, !PT ;  /* 0x0000ffff840a7812 */ /* 0x000fc600078ec0ff */
[----:B------:R-:W3:Y:S04]  /*1e280*/  LDL.LU R131, [R1+0xe48] ;  /* 0x000e480001837983 */ /* 0x000ee80000300800 */
        /* <DEDUP_REMOVED lines=8> */
[----:B------:R-:W-:Y:S01]  /*1e310*/  LOP3.LUT R9, R130, 0xffff, RZ, 0xc0, !PT ;  /* 0x0000ffff82097812 */ /* 0x000fe200078ec0ff */
[----:B------:R-:W3:Y:S01]  /*1e320*/  LDL.LU R127, [R1+0xf14] ;  /* 0x000f1400017f7983 */ /* 0x000ee20000300800 */
[----:B------:R-:W-:Y:S02]  /*1e330*/  LOP3.LUT R8, R131, 0xffff, RZ, 0xc0, !PT ;  /* 0x0000ffff83087812 */ /* 0x000fe400078ec0ff */
[----:B------:R-:W-:-:S02]  /*1e340*/  LOP3.LUT R10, R128, 0xffff, RZ, 0xc0, !PT ;  /* 0x0000ffff800a7812 */ /* 0x000fc400078ec0ff */
[----:B------:R-:W-:Y:S01]  /*1e350*/  PRMT R13, R9, 0x3340, R8 ;  /* 0x00003340090d7816 */ /* 0x000fe20000000008 */
[----:B------:R-:W3:Y:S01]  /*1e360*/  LDL.LU R128, [R1+0xf08] ;  /* 0x000f080001807983 */ /* 0x000ee20000300800 */
[----:B----4-:R-:W-:-:S03]  /*1e370*/  LOP3.LUT R8, R134, 0xffff, RZ, 0xc0, !PT ;  /* 0x0000ffff86087812 */ /* 0x010fc600078ec0ff */
[----:B------:R-:W4:Y:S01]  /*1e380*/  LDL.LU R134, [R1+0xefc] ;  /* 0x000efc0001867983 */ /* 0x000f220000300800 */
[----:B------:R-:W-:Y:S02]  /*1e390*/  PRMT R250, R11, 0x3340, R10 ;  /* 0x000033400bfa7816 */ /* 0x000fe4000000000a */
[----:B------:R-:W-:Y:S01]  /*1e3a0*/  LOP3.LUT R10, R132, 0xffff, RZ, 0xc0, !PT ;  /* 0x0000ffff840a7812 */ /* 0x000fe200078ec0ff */
[----:B------:R-:W3:Y:S01]  /*1e3b0*/  LDL.LU R130, [R1+0xee8] ;  /* 0x000ee80001827983 */ /* 0x000ee20000300800 */
[----:B--2---:R-:W-:Y:S02]  /*1e3c0*/  LOP3.LUT R9, R133, 0xffff, RZ, 0xc0, !PT ;  /* 0x0000ffff85097812 */ /* 0x004fe400078ec0ff */
[----:B------:R-:W-:Y:S01]  /*1e3d0*/  LOP3.LUT R252, R252, 0xffff, RZ, 0xc0, !PT ;  /* 0x0000fffffcfc7812 */ /* 0x000fe200078ec0ff */
[----:B------:R-:W2:Y:S01]  /*1e3e0*/  LDL.LU R131, [R1+0xed8] ;  /* 0x000ed80001837983 */ /* 0x000ea20000300800 */
[----:B------:R-:W-:Y:S02]  /*1e3f0*/  PRMT R12, R10, 0x3340, R9 ;  /* 0x000033400a0c7816 */ /* 0x000fe40000000009 */
[----:B------:R-:W-:Y:S01]  /*1e400*/  PRMT R11, R8, 0x3340, R252 ;  /* 0x00003340080b7816 */ /* 0x000fe200000000fc */
[----:B------:R-:W2:Y:S01]  /*1e410*/  LDL.LU R132, [R1+0xec8] ;  /* 0x000ec80001847983 */ /* 0x000ea20000300800 */
[----:B------:R-:W-:-:S02]  /*1e420*/  PRMT R8, R27, 0x5410, R28 ;  /* 0x000054101b087816 */ /* 0x000fc4000000001c */
[----:B------:R-:W-:Y:S01]  /*1e430*/  PRMT R9, R24, 0x5410, R26 ;  /* 0x0000541018097816 */ /* 0x000fe2000000001a */
[----:B------:R-:W2:Y:S01]  /*1e440*/  LDL.LU R133, [R1+0xeb8] ;  /* 0x000eb80001857983 */ /* 0x000ea20000300800 */
[----:B------:R-:W-:Y:S02]  /*1e450*/  PRMT R10, R250, 0x5410, R13 ;  /* 0x00005410fa0a7816 */ /* 0x000fe4000000000d */
[----:B------:R-:W-:-:S05]  /*1e460*/  PRMT R11, R12, 0x5410, R11 ;  /* 0x000054100c0b7816 */ /* 0x000fca000000000b */
[----:B------:R4:W-:Y:S02]  /*1e470*/  STS.128 [R25+UR58+0x4000], R8 ;  /* 0x0040000819007988 */ /* 0x0009e40008000c3a */
[----:B----4-:R-:W-:Y:S02]  /*1e480*/  LOP3.LUT R9, R134, 0xffff, RZ, 0xc0, !PT ;  /* 0x0000ffff86097812 */ /* 0x010fe400078ec0ff */
[----:B------:R-:W4:Y:S01]  /*1e490*/  LDL.LU R134, [R1+0xea8] ;  /* 0x000ea80001867983 */ /* 0x000f220000300800 */
[----:B---3--:R-:W-:Y:S02]  /*1e4a0*/  LOP3.LUT R11, R127, 0xffff, RZ, 0xc0, !PT ;  /* 0x0000ffff7f0b7812 */ /* 0x008fe400078ec0ff */
[----:B------:R-:W-:Y:S01]  /*1e4b0*/  LOP3.LUT R10, R128, 0xffff, RZ, 0xc0, !PT ;  /* 0x0000ffff800a7812 */ /* 0x000fe200078ec0ff */
[----:B------:R-:W3:Y:S01]  /*1e4c0*/  LDL.LU R126, [R1+0xe98] ;  /* 0x000e9800017e7983 */ /* 0x000ee20000300800 */
[----:B------:R-:W-:-:S03]  /*1e4d0*/  LOP3.LUT R8, R130, 0xffff, RZ, 0xc0, !PT ;  /* 0x0000ffff82087812 */ /* 0x000fc600078ec0ff */
[----:B------:R-:W3:Y:S01]  /*1e4e0*/  LDL.LU R127, [R1+0xe84] ;  /* 0x000e8400017f7983 */ /* 0x000ee20000300800 */
[----:B------:R-:W-:Y:S02]  /*1e4f0*/  PRMT R26, R11, 0x3340, R10 ;  /* 0x000033400b1a7816 */ /* 0x000fe4000000000a */
[----:B------:R-:W-:Y:S01]  /*1e500*/  PRMT R27, R9, 0x3340, R8 ;  /* 0x00003340091b7816 */ /* 0x000fe20000000008 */
[----:B------:R-:W3:Y:S01]  /*1e510*/  LDL.LU R128, [R1+0xe5c] ;  /* 0x000e5c0001807983 */ /* 0x000ee20000300800 */
[----:B--2---:R-:W-:-:S03]  /*1e520*/  LOP3.LUT R11, R131, 0xffff, RZ, 0xc0, !PT ;  /* 0x0000ffff830b7812 */ /* 0x004fc600078ec0ff */
[----:B------:R-:W2:Y:S04]  /*1e530*/  LDL.LU R130, [R1+0xe4c] ;  /* 0x000e4c0001827983 */ /* 0x000ea80000300800 */
[----:B------:R-:W2:Y:S01]  /*1e540*/  LDL.LU R131, [R1+0xe38] ;  /* 0x000e380001837983 */ /* 0x000ea20000300800 */
[----:B----4-:R-:W-:-:S03]  /*1e550*/  LOP3.LUT R8, R134, 0xffff, RZ, 0xc0, !PT ;  /* 0x0000ffff86087812 */ /* 0x010fc600078ec0ff */
[----:B------:R-:W4:Y:S01]  /*1e560*/  LDL.LU R134, [R1+0xe2c] ;  /* 0x000e2c0001867983 */ /* 0x000f220000300800 */
[----:B------:R-:W-:Y:S02]  /*1e570*/  LOP3.LUT R10, R132, 0xffff, RZ, 0xc0, !PT ;  /* 0x0000ffff840a7812 */ /* 0x000fe400078ec0ff */
[----:B------:R-:W-:Y:S01]  /*1e580*/  LOP3.LUT R9, R133, 0xffff, RZ, 0xc0, !PT ;  /* 0x0000ffff85097812 */ /* 0x000fe200078ec0ff */
[----:B------:R-:W2:Y:S04]  /*1e590*/  LDL.LU R132, [R1+0xe20] ;  /* 0x000e200001847983 */ /* 0x000ea80000300800 */
[----:B------:R-:W2:Y:S01]  /*1e5a0*/  LDL.LU R133, [R1+0xe04] ;  /* 0x000e040001857983 */ /* 0x000ea20000300800 */
[----:B------:R-:W-:Y:S02]  /*1e5b0*/  PRMT R24, R11, 0x3340, R10 ;  /* 0x000033400b187816 */ /* 0x000fe4000000000a */
[----:B---3--:R-:W-:-:S02]  /*1e5c0*/  LOP3.LUT R11, R126, 0xffff, RZ, 0xc0, !PT ;  /* 0x0000ffff7e0b7812 */ /* 0x008fc400078ec0ff */
[----:B------:R-:W-:-:S04]  /*1e5d0*/  LOP3.LUT R10, R127, 0xffff, RZ, 0xc0, !PT ;  /* 0x0000ffff7f0a7812 */ /* 0x000fc800078ec0ff */
[----:B------:R-:W-:Y:S02]  /*1e5e0*/  PRMT R250, R11, 0x3340, R10 ;  /* 0x000033400bfa7816 */ /* 0x000fe4000000000a */
[----:B------:R-:W-:Y:S02]  /*1e5f0*/  PRMT R252, R9, 0x3340, R8 ;  /* 0x0000334009fc7816 */ /* 0x000fe40000000008 */
[----:B----4-:R-:W-:Y:S02]  /*1e600*/  LOP3.LUT R10, R134, 0xffff, RZ, 0xc0, !PT ;  /* 0x0000ffff860a7812 */ /* 0x010fe400078ec0ff */
[----:B------:R-:W3:Y:S01]  /*1e610*/  LDL.LU R134, [R1+0xe08] ;  /* 0x000e080001867983 */ /* 0x000ee20000300800 */
[----:B------:R-:W-:Y:S02]  /*1e620*/  LOP3.LUT R9, R128, 0xffff, RZ, 0xc0, !PT ;  /* 0x0000ffff80097812 */ /* 0x000fe400078ec0ff */
[----:B--2---:R-:W-:Y:S02]  /*1e630*/  LOP3.LUT R8, R130, 0xffff, RZ, 0xc0, !PT ;  /* 0x0000ffff82087812 */ /* 0x004fe400078ec0ff */
[----:B------:R-:W-:-:S02]  /*1e640*/  LOP3.LUT R11, R131, 0xffff, RZ, 0xc0, !PT ;  /* 0x0000ffff830b7812 */ /* 0x000fc400078ec0ff */
[----:B------:R-:W-:Y:S02]  /*1e650*/  PRMT R13, R9, 0x3340, R8 ;  /* 0x00003340090d7816 */ /* 0x000fe40000000008 */
[----:B------:R-:W-:Y:S02]  /*1e660*/  LOP3.LUT R9, R132, 0xffff, RZ, 0xc0, !PT ;  /* 0x0000ffff84097812 */ /* 0x000fe400078ec0ff */
[----:B------:R-:W-:Y:S02]  /*1e670*/  LOP3.LUT R8, R133, 0xffff, RZ, 0xc0, !PT ;  /* 0x0000ffff85087812 */ /* 0x000fe400078ec0ff */
[----:B------:R-:W-:Y:S02]  /*1e680*/  PRMT R12, R11, 0x3340, R10 ;  /* 0x000033400b0c7816 */ /* 0x000fe4000000000a */
[----:B------:R-:W-:Y:S02]  /*1e690*/  PRMT R11, R9, 0x3340, R8 ;  /* 0x00003340090b7816 */ /* 0x000fe40000000008 */
[----:B------:R-:W-:-:S02]  /*1e6a0*/  PRMT R8, R26, 0x5410, R27 ;  /* 0x000054101a087816 */ /* 0x000fc4000000001b */
[----:B------:R-:W-:Y:S02]  /*1e6b0*/  PRMT R9, R24, 0x5410, R252 ;  /* 0x0000541018097816 */ /* 0x000fe400000000fc */
[----:B------:R-:W-:Y:S01]  /*1e6c0*/  PRMT R10, R250, 0x5410, R13 ;  /* 0x00005410fa0a7816 */ /* 0x000fe2000000000d */
[----:B------:R-:W2:Y:S01]  /*1e6d0*/  LDL R24, [R1+0xf20] ;  /* 0x000f200001187983 */ /* 0x000ea20000100800 */
[----:B------:R-:W-:-:S05]  /*1e6e0*/  PRMT R11, R12, 0x5410, R11 ;  /* 0x000054100c0b7816 */ /* 0x000fca000000000b */
[----:B------:R3:W-:Y:S02]  /*1e6f0*/  STS.128 [R25+UR58+0x6000], R8 ;  /* 0x0060000819007988 */ /* 0x0007e40008000c3a */
[----:B---3--:R-:W-:Y:S02]  /*1e700*/  LOP3.LUT R8, R134, 0xffff, RZ, 0xc0, !PT ;  /* 0x0000ffff86087812 */ /* 0x008fe400078ec0ff */
[----:B------:R-:W3:Y:S01]  /*1e710*/  LDL.LU R134, [R1+0xe0c] ;  /* 0x000e0c0001867983 */ /* 0x000ee20000300800 */
[----:B------:R-:W-:Y:S02]  /*1e720*/  LOP3.LUT R195, R195, 0xffff, RZ, 0xc0, !PT ;  /* 0x0000ffffc3c37812 */ /* 0x000fe400078ec0ff */
[----:B------:R-:W-:Y:S02]  /*1e730*/  LOP3.LUT R188, R188, 0xffff, RZ, 0xc0, !PT ;  /* 0x0000ffffbcbc7812 */ /* 0x000fe400078ec0ff */
[----:B------:R-:W-:Y:S02]  /*1e740*/  LOP3.LUT R182, R182, 0xffff, RZ, 0xc0, !PT ;  /* 0x0000ffffb6b67812 */ /* 0x000fe400078ec0ff */
[----:B------:R-:W-:-:S02]  /*1e750*/  LOP3.LUT R7, R7, 0xffff, RZ, 0xc0, !PT ;  /* 0x0000ffff07077812 */ /* 0x000fc400078ec0ff */
[----:B------:R-:W-:Y:S02]  /*1e760*/  PRMT R11, R195, 0x3340, R188 ;  /* 0x00003340c30b7816 */ /* 0x000fe400000000bc */
[----:B------:R-:W-:-:S04]  /*1e770*/  PRMT R7, R182, 0x3340, R7 ;  /* 0x00003340b6077816 */ /* 0x000fc80000000007 */
[----:B------:R-:W-:Y:S02]  /*1e780*/  PRMT R11, R11, 0x5410, R7 ;  /* 0x000054100b0b7816 */ /* 0x000fe40000000007 */
[----:B------:R-:W-:Y:S02]  /*1e790*/  LOP3.LUT R248, R248, 0xffff, RZ, 0xc0, !PT ;  /* 0x0000fffff8f87812 */ /* 0x000fe400078ec0ff */
[----:B---3--:R-:W-:Y:S02]  /*1e7a0*/  LOP3.LUT R7, R134, 0xffff, RZ, 0xc0, !PT ;  /* 0x0000ffff86077812 */ /* 0x008fe400078ec0ff */
[----:B------:R-:W3:Y:S01]  /*1e7b0*/  LDL.LU R134, [R1+0xe14] ;  /* 0x000e140001867983 */ /* 0x000ee20000300800 */
[----:B------:R-:W-:Y:S02]  /*1e7c0*/  LOP3.LUT R244, R244, 0xffff, RZ, 0xc0, !PT ;  /* 0x0000fffff4f47812 */ /* 0x000fe400078ec0ff */
[----:B------:R-:W-:Y:S02]  /*1e7d0*/  LOP3.LUT R240, R240, 0xffff, RZ, 0xc0, !PT ;  /* 0x0000fffff0f07812 */ /* 0x000fe400078ec0ff */
[----:B------:R-:W-:-:S02]  /*1e7e0*/  LOP3.LUT R236, R236, 0xffff, RZ, 0xc0, !PT ;  /* 0x0000ffffecec7812 */ /* 0x000fc400078ec0ff */
[----:B------:R-:W-:Y:S02]  /*1e7f0*/  LOP3.LUT R232, R232, 0xffff, RZ, 0xc0, !PT ;  /* 0x0000ffffe8e87812 */ /* 0x000fe400078ec0ff */
[----:B------:R-:W-:Y:S02]  /*1e800*/  LOP3.LUT R227, R227, 0xffff, RZ, 0xc0, !PT ;  /* 0x0000ffffe3e37812 */ /* 0x000fe400078ec0ff */
[----:B------:R-:W-:Y:S02]  /*1e810*/  LOP3.LUT R221, R221, 0xffff, RZ, 0xc0, !PT ;  /* 0x0000ffffdddd7812 */ /* 0x000fe400078ec0ff */
[----:B------:R-:W-:Y:S02]  /*1e820*/  LOP3.LUT R216, R216, 0xffff, RZ, 0xc0, !PT ;  /* 0x0000ffffd8d87812 */ /* 0x000fe400078ec0ff */
[----:B------:R-:W-:Y:S02]  /*1e830*/  LOP3.LUT R211, R211, 0xffff, RZ, 0xc0, !PT ;  /* 0x0000ffffd3d37812 */ /* 0x000fe400078ec0ff */
[----:B------:R-:W-:-:S02]  /*1e840*/  LOP3.LUT R205, R205, 0xffff, RZ, 0xc0, !PT ;  /* 0x0000ffffcdcd7812 */ /* 0x000fc400078ec0ff */
[----:B------:R-:W-:Y:S02]  /*1e850*/  LOP3.LUT R201, R201, 0xffff, RZ, 0xc0, !PT ;  /* 0x0000ffffc9c97812 */ /* 0x000fe400078ec0ff */
[----:B------:R-:W-:Y:S02]  /*1e860*/  PRMT R248, R8, 0x3340, R248 ;  /* 0x0000334008f87816 */ /* 0x000fe400000000f8 */
[----:B------:R-:W-:Y:S02]  /*1e870*/  PRMT R8, R244, 0x3340, R240 ;  /* 0x00003340f4087816 */ /* 0x000fe400000000f0 */
[----:B------:R-:W-:Y:S02]  /*1e880*/  PRMT R232, R236, 0x3340, R232 ;  /* 0x00003340ece87816 */ /* 0x000fe400000000e8 */
[----:B------:R-:W-:Y:S02]  /*1e890*/  PRMT R9, R227, 0x3340, R221 ;  /* 0x00003340e3097816 */ /* 0x000fe400000000dd */
[----:B------:R-:W-:-:S02]  /*1e8a0*/  PRMT R211, R216, 0x3340, R211 ;  /* 0x00003340d8d37816 */ /* 0x000fc400000000d3 */
[----:B------:R-:W-:Y:S02]  /*1e8b0*/  PRMT R10, R205, 0x3340, R201 ;  /* 0x00003340cd0a7816 */ /* 0x000fe400000000c9 */
[----:B------:R-:W-:Y:S02]  /*1e8c0*/  PRMT R8, R248, 0x5410, R8 ;  /* 0x00005410f8087816 */ /* 0x000fe40000000008 */
[----:B------:R-:W-:Y:S02]  /*1e8d0*/  PRMT R9, R232, 0x5410, R9 ;  /* 0x00005410e8097816 */ /* 0x000fe40000000009 */
[----:B------:R-:W-:Y:S02]  /*1e8e0*/  PRMT R10, R211, 0x5410, R10 ;  /* 0x00005410d30a7816 */ /* 0x000fe4000000000a */
[----:B------:R-:W-:Y:S02]  /*1e8f0*/  LOP3.LUT R249, R249, 0xffff, RZ, 0xc0, !PT ;  /* 0x0000fffff9f97812 */ /* 0x000fe400078ec0ff */
[----:B------:R-:W-:-:S02]  /*1e900*/  LOP3.LUT R245, R245, 0xffff, RZ, 0xc0, !PT ;  /* 0x0000fffff5f57812 */ /* 0x000fc400078ec0ff */
[----:B------:R-:W-:Y:S01]  /*1e910*/  LOP3.LUT R241, R241, 0xffff, RZ, 0xc0, !PT ;  /* 0x0000fffff1f17812 */ /* 0x000fe200078ec0ff */
[----:B--2---:R0:W-:Y:S01]  /*1e920*/  STS.128 [R24+UR58], R8 ;  /* 0x0000000818007988 */ /* 0x0041e20008000c3a */
[----:B------:R-:W-:Y:S02]  /*1e930*/  PRMT R7, R7, 0x3340, R249 ;  /* 0x0000334007077816 */ /* 0x000fe400000000f9 */
[----:B0-----:R-:W-:-:S04]  /*1e940*/  PRMT R8, R245, 0x3340, R241 ;  /* 0x00003340f5087816 */ /* 0x001fc800000000f1 */
[----:B------:R-:W-:Y:S02]  /*1e950*/  PRMT R8, R7, 0x5410, R8 ;  /* 0x0000541007087816 */ /* 0x000fe40000000008 */
[----:B---3--:R-:W-:Y:S02]  /*1e960*/  LOP3.LUT R7, R134, 0xffff, RZ, 0xc0, !PT ;  /* 0x0000ffff86077812 */ /* 0x008fe400078ec0ff */
[----:B------:R-:W2:Y:S01]  /*1e970*/  LDL.LU R134, [R1+0xe1c] ;  /* 0x000e1c0001867983 */ /* 0x000ea20000300800 */
[----:B------:R-:W0:Y:S01]  /*1e980*/  S2R R25, SR_TID.X ;  /* 0x0000000000197919 */ /* 0x000e220000002100 */
        /* <DEDUP_REMOVED lines=10> */
[----:B------:R-:W-:Y:S02]  /*1ea30*/  LOP3.LUT R184, R184, 0xffff, RZ, 0xc0, !PT ;  /* 0x0000ffffb8b87812 */ /* 0x000fe400078ec0ff */
[----:B------:R-:W-:Y:S02]  /*1ea40*/  LOP3.LUT R176, R176, 0xffff, RZ, 0xc0, !PT ;  /* 0x0000ffffb0b07812 */ /* 0x000fe400078ec0ff */
[----:B------:R-:W-:Y:S02]  /*1ea50*/  PRMT R233, R237, 0x3340, R233 ;  /* 0x00003340ede97816 */ /* 0x000fe400000000e9 */
[----:B------:R-:W-:Y:S02]  /*1ea60*/  PRMT R9, R228, 0x3340, R222 ;  /* 0x00003340e4097816 */ /* 0x000fe400000000de */
[----:B------:R-:W-:-:S02]  /*1ea70*/  PRMT R212, R217, 0x3340, R212 ;  /* 0x00003340d9d47816 */ /* 0x000fc400000000d4 */
[----:B------:R-:W-:Y:S02]  /*1ea80*/  PRMT R10, R207, 0x3340, R202 ;  /* 0x00003340cf0a7816 */ /* 0x000fe400000000ca */
[----:B------:R-:W-:Y:S02]  /*1ea90*/  PRMT R190, R196, 0x3340, R190 ;  /* 0x00003340c4be7816 */ /* 0x000fe400000000be */
[----:B------:R-:W-:Y:S02]  /*1eaa0*/  PRMT R11, R184, 0x3340, R176 ;  /* 0x00003340b80b7816 */ /* 0x000fe400000000b0 */
[----:B------:R-:W-:Y:S02]  /*1eab0*/  PRMT R9, R233, 0x5410, R9 ;  /* 0x00005410e9097816 */ /* 0x000fe40000000009 */
[----:B------:R-:W-:Y:S02]  /*1eac0*/  PRMT R10, R212, 0x5410, R10 ;  /* 0x00005410d40a7816 */ /* 0x000fe4000000000a */
[----:B------:R-:W-:-:S02]  /*1ead0*/  PRMT R11, R190, 0x5410, R11 ;  /* 0x00005410be0b7816 */ /* 0x000fc4000000000b */
        /* <DEDUP_REMOVED lines=14> */
[----:B------:R-:W-:Y:S01]  /*1ebc0*/  LOP3.LUT R178, R178, 0xffff, RZ, 0xc0, !PT ;  /* 0x0000ffffb2b27812 */ /* 0x000fe200078ec0ff */
[----:B------:R1:W-:Y:S01]  /*1ebd0*/  STS.128 [R24+UR58+0x2000], R8 ;  /* 0x0020000818007988 */ /* 0x0003e20008000c3a */
[----:B------:R-:W-:Y:S02]  /*1ebe0*/  PRMT R7, R7, 0x3340, R251 ;  /* 0x0000334007077816 */ /* 0x000fe400000000fb */
[----:B------:R-:W-:Y:S02]  /*1ebf0*/  PRMT R234, R238, 0x3340, R234 ;  /* 0x00003340eeea7816 */ /* 0x000fe400000000ea */
[----:B------:R-:W-:-:S02]  /*1ec00*/  PRMT R213, R219, 0x3340, R213 ;  /* 0x00003340dbd57816 */ /* 0x000fc400000000d5 */
[----:B------:R-:W-:Y:S02]  /*1ec10*/  PRMT R192, R198, 0x3340, R192 ;  /* 0x00003340c6c07816 */ /* 0x000fe400000000c0 */
[----:B0-----:R-:W-:Y:S02]  /*1ec20*/  LOP3.LUT R25, R25, 0x3f, RZ, 0xc0, !PT ;  /* 0x0000003f19197812 */ /* 0x001fe400078ec0ff */
[----:B-1----:R-:W-:Y:S02]  /*1ec30*/  PRMT R8, R246, 0x3340, R242 ;  /* 0x00003340f6087816 */ /* 0x002fe400000000f2 */
[----:B------:R-:W-:Y:S02]  /*1ec40*/  PRMT R9, R229, 0x3340, R224 ;  /* 0x00003340e5097816 */ /* 0x000fe400000000e0 */
[----:B------:R-:W-:Y:S02]  /*1ec50*/  PRMT R10, R208, 0x3340, R203 ;  /* 0x00003340d00a7816 */ /* 0x000fe400000000cb */
[----:B------:R-:W-:-:S02]  /*1ec60*/  PRMT R11, R187, 0x3340, R178 ;  /* 0x00003340bb0b7816 */ /* 0x000fc400000000b2 */
[----:B------:R-:W-:Y:S02]  /*1ec70*/  PRMT R8, R7, 0x5410, R8 ;  /* 0x0000541007087816 */ /* 0x000fe40000000008 */
[----:B------:R-:W-:Y:S02]  /*1ec80*/  PRMT R9, R234, 0x5410, R9 ;  /* 0x00005410ea097816 */ /* 0x000fe40000000009 */
[----:B------:R-:W-:Y:S02]  /*1ec90*/  PRMT R10, R213, 0x5410, R10 ;  /* 0x00005410d50a7816 */ /* 0x000fe4000000000a */
[----:B------:R-:W-:Y:S02]  /*1eca0*/  PRMT R11, R192, 0x5410, R11 ;  /* 0x00005410c00b7816 */ /* 0x000fe4000000000b */
[----:B------:R-:W-:Y:S02]  /*1ecb0*/  ISETP.GE.AND P0, PT, R25, R6, PT ;  /* 0x000000061900720c */ /* 0x000fe40003f06270 */
[----:B------:R-:W-:-:S02]  /*1ecc0*/  LOP3.LUT R6, R4, 0xffff, RZ, 0xc0, !PT ;  /* 0x0000ffff04067812 */ /* 0x000fc400078ec0ff */
[----:B------:R-:W3:Y:S01]  /*1ecd0*/  LDL.LU R4, [R1+0x2a28] ;  /* 0x002a280001047983 */ /* 0x000ee20000300800 */
[----:B------:R-:W-:Y:S02]  /*1ece0*/  LOP3.LUT R247, R247, 0xffff, RZ, 0xc0, !PT ;  /* 0x0000fffff7f77812 */ /* 0x000fe400078ec0ff */
[----:B------:R-:W-:Y:S01]  /*1ecf0*/  LOP3.LUT R243, R243, 0xffff, RZ, 0xc0, !PT ;  /* 0x0000fffff3f37812 */ /* 0x000fe200078ec0ff */
[----:B------:R-:W4:Y:S01]  /*1ed00*/  LDL.LU R51, [R1+0x1060] ;  /* 0x0010600001337983 */ /* 0x000f220000300800 */
[----:B------:R-:W-:Y:S02]  /*1ed10*/  LOP3.LUT R239, R239, 0xffff, RZ, 0xc0, !PT ;  /* 0x0000ffffefef7812 */ /* 0x000fe400078ec0ff */
[----:B------:R-:W-:Y:S01]  /*1ed20*/  LOP3.LUT R235, R235, 0xffff, RZ, 0xc0, !PT ;  /* 0x0000ffffebeb7812 */ /* 0x000fe200078ec0ff */
[----:B------:R-:W4:Y:S01]  /*1ed30*/  LDL.LU R26, [R1+0x105c] ;  /* 0x00105c00011a7983 */ /* 0x000f220000300800 */
        /* <DEDUP_REMOVED lines=9> */
[----:B------:R-:W-:Y:S01]  /*1edd0*/  LOP3.LUT R180, R180, 0xffff, RZ, 0xc0, !PT ;  /* 0x0000ffffb4b47812 */ /* 0x000fe200078ec0ff */
[----:B------:R0:W-:Y:S01]  /*1ede0*/  STS.128 [R24+UR58+0x4000], R8 ;  /* 0x0040000818007988 */ /* 0x0001e20008000c3a */
[----:B------:R-:W-:Y:S02]  /*1edf0*/  PRMT R235, R239, 0x3340, R235 ;  /* 0x00003340efeb7816 */ /* 0x000fe400000000eb */
[----:B------:R-:W-:Y:S01]  /*1ee00*/  PRMT R214, R220, 0x3340, R214 ;  /* 0x00003340dcd67816 */ /* 0x000fe200000000d6 */
[----:B------:R-:W4:Y:S01]  /*1ee10*/  LDL R25, [R1+0x1c34] ;  /* 0x001c340001197983 */ /* 0x000f220000100800 */
[----:B------:R-:W-:Y:S02]  /*1ee20*/  PRMT R194, R200, 0x3340, R194 ;  /* 0x00003340c8c27816 */ /* 0x000fe400000000c2 */
[----:B------:R-:W-:Y:S01]  /*1ee30*/  PRMT R52, RZ, 0x7610, R52 ;  /* 0x00007610ff347816 */ /* 0x000fe20000000034 */
[----:B------:R-:W4:Y:S04]  /*1ee40*/  LDL R28, [R1+0x1c18] ;  /* 0x001c1800011c7983 */ /* 0x000f280000100800 */
[----:B------:R-:W4:Y:S01]  /*1ee50*/  LDL R27, [R1+0x1c1c] ;  /* 0x001c1c00011b7983 */ /* 0x000f220000100800 */
[----:B0-----:R-:W-:-:S02]  /*1ee60*/  PRMT R8, R247, 0x3340, R243 ;  /* 0x00003340f7087816 */ /* 0x001fc400000000f3 */
[----:B------:R-:W-:Y:S02]  /*1ee70*/  PRMT R9, R230, 0x3340, R226 ;  /* 0x00003340e6097816 */ /* 0x000fe400000000e2 */
[----:B------:R-:W-:Y:S02]  /*1ee80*/  PRMT R10, R210, 0x3340, R204 ;  /* 0x00003340d20a7816 */ /* 0x000fe400000000cc */
[----:B------:R-:W-:Y:S02]  /*1ee90*/  PRMT R11, R186, 0x3340, R180 ;  /* 0x00003340ba0b7816 */ /* 0x000fe400000000b4 */
[----:B------:R-:W-:Y:S02]  /*1eea0*/  PRMT R9, R235, 0x5410, R9 ;  /* 0x00005410eb097816 */ /* 0x000fe40000000009 */
[----:B------:R-:W-:Y:S02]  /*1eeb0*/  PRMT R10, R214, 0x5410, R10 ;  /* 0x00005410d60a7816 */ /* 0x000fe4000000000a */
[----:B------:R-:W-:-:S02]  /*1eec0*/  PRMT R11, R194, 0x5410, R11 ;  /* 0x00005410c20b7816 */ /* 0x000fc4000000000b */
[----:B--2---:R-:W-:-:S04]  /*1eed0*/  LOP3.LUT R7, R134, 0xffff, RZ, 0xc0, !PT ;  /* 0x0000ffff86077812 */ /* 0x004fc800078ec0ff */
[----:B------:R-:W-:-:S04]  /*1eee0*/  PRMT R6, R7, 0x3340, R6 ;  /* 0x0000334007067816 */ /* 0x000fc80000000006 */
[----:B------:R-:W-:-:S05]  /*1eef0*/  PRMT R8, R6, 0x5410, R8 ;  /* 0x0000541006087816 */ /* 0x000fca0000000008 */
[----:B------:R0:W-:Y:S04]  /*1ef00*/  STS.128 [R24+UR58+0x6000], R8 ;  /* 0x0060000818007988 */ /* 0x0001e80008000c3a */
[----:B0-----:R-:W2:Y:S01]  /*1ef10*/  LDL R24, [R1+0x1c38] ;  /* 0x001c380001187983 */ /* 0x001ea20000100800 */
[----:B------:R-:W-:Y:S02]  /*1ef20*/  IMAD.MOV.U32 R134, RZ, RZ, R135 ;  /* 0x000000ffff867224 */ /* 0x000fe400078e0087 */
[----:B------:R-:W-:Y:S02]  /*1ef30*/  IMAD.MOV.U32 R135, RZ, RZ, R139 ;  /* 0x000000ffff877224 */ /* 0x000fe400078e008b */
[----:B------:R-:W-:Y:S02]  /*1ef40*/  IMAD.MOV.U32 R139, RZ, RZ, R151 ;  /* 0x000000ffff8b7224 */ /* 0x000fe400078e0097 */
[----:B---3--:R-:W-:-:S02]  /*1ef50*/  IMAD.MOV.U32 R151, RZ, RZ, R4 ;  /* 0x000000ffff977224 */ /* 0x008fc400078e0004 */
[----:B------:R-:W3:Y:S01]  /*1ef60*/  LDL.LU R4, [R1+0x10f4] ;  /* 0x0010f40001047983 */ /* 0x000ee20000300800 */
[----:B----4-:R-:W-:Y:S02]  /*1ef70*/  @!P0 IMAD.MOV.U32 R6, RZ, RZ, R51 ;  /* 0x000000ffff068224 */ /* 0x010fe400078e0033 */
[----:B------:R-:W-:Y:S01]  /*1ef80*/  @!P0 IMAD.MOV.U32 R7, RZ, RZ, R26 ;  /* 0x000000ffff078224 */ /* 0x000fe200078e001a */
[----:B------:R-:W-:Y:S04]  /*1ef90*/  STL [R1+0x23fc], R51 ;  /* 0x0023fc3301007387 */ /* 0x000fe80000100800 */
[----:B------:R0:W4:Y:S04]  /*1efa0*/  @!P0 LDG.E.U8 R52, desc[UR56][R6.64] ;  /* 0x0000003806348981 */ /* 0x000128000c1e1100 */
[----:B------:R1:W-:Y:S01]  /*1efb0*/  STL [R1+0x23f8], R26 ;  /* 0x0023f81a01007387 */ /* 0x0003e20000100800 */
[----:B------:R-:W-:-:S03]  /*1efc0*/  PRMT R72, RZ, 0x7610, R72 ;  /* 0x00007610ff487816 */ /* 0x000fc60000000048 */
[----:B------:R-:W3:Y:S04]  /*1efd0*/  LDL R11, [R1+0x13f4] ;  /* 0x0013f400010b7983 */ /* 0x000ee80000100800 */
[----:B------:R-:W4:Y:S01]  /*1efe0*/  LDL R10, [R1+0x13f8] ;  /* 0x0013f800010a7983 */ /* 0x000f220000100800 */
[----:B------:R-:W-:-:S03]  /*1eff0*/  PRMT R71, RZ, 0x7610, R71 ;  /* 0x00007610ff477816 */ /* 0x000fc60000000047 */
[----:B------:R-:W3:Y:S01]  /*1f000*/  LDL R9, [R1+0x13d4] ;  /* 0x0013d40001097983 */ /* 0x000ee20000100800 */
[----:B0-----:R-:W-:-:S03]  /*1f010*/  @!P0 IMAD.MOV.U32 R7, RZ, RZ, R25 ;  /* 0x000000ffff078224 */ /* 0x001fc600078e0019 */
[----:B------:R-:W3:Y:S04]  /*1f020*/  LDL R8, [R1+0x13d8] ;  /* 0x0013d80001087983 */ /* 0x000ee80000100800 */
[----:B------:R-:W4:Y:S04]  /*1f030*/  LDL R25, [R1+0x1414] ;  /* 0x0014140001197983 */ /* 0x000f280000100800 */
[----:B-1----:R-:W3:Y:S01]  /*1f040*/  LDL R26, [R1+0xf1c] ;  /* 0x000f1c00011a7983 */ /* 0x002ee20000100800 */
[----:B--2---:R-:W-:-:S03]  /*1f050*/  @!P0 IMAD.MOV.U32 R6, RZ, RZ, R24 ;  /* 0x000000ffff068224 */ /* 0x004fc600078e0018 */
[----:B------:R-:W2:Y:S04]  /*1f060*/  LDL R24, [R1+0x1418] ;  /* 0x0014180001187983 */ /* 0x000ea80000100800 */
[----:B------:R0:W3:Y:S02]  /*1f070*/  @!P0 LDG.E.U8 R72, desc[UR56][R6.64] ;  /* 0x0000003806488981 */ /* 0x0000e4000c1e1100 */
[----:B0-----:R-:W-:Y:S02]  /*1f080*/  @!P0 IMAD.MOV.U32 R6, RZ, RZ, R27 ;  /* 0x000000ffff068224 */ /* 0x001fe400078e001b */
[----:B------:R-:W-:Y:S01]  /*1f090*/  @!P0 IMAD.MOV.U32 R7, RZ, RZ, R28 ;  /* 0x000000ffff078224 */ /* 0x000fe200078e001c */
[----:B------:R-:W-:Y:S01]  /*1f0a0*/  PRMT R70, RZ, 0x7610, R70 ;  /* 0x00007610ff467816 */ /* 0x000fe20000000046 */
[----:B------:R-:W3:Y:S04]  /*1f0b0*/  LDL R28, [R1+0x1394] ;  /* 0x00139400011c7983 */ /* 0x000ee80000100800 */
[----:B------:R4:W3:Y:S01]  /*1f0c0*/  @!P0 LDG.E.U8 R71, desc[UR56][R6.64] ;  /* 0x0000003806478981 */ /* 0x0008e2000c1e1100 */
[----:B------:R-:W-:-:S02]  /*1f0d0*/  PRMT R69, RZ, 0x7610, R69 ;  /* 0x00007610ff457816 */ /* 0x000fc40000000045 */
[----:B------:R-:W-:Y:S01]  /*1f0e0*/  PRMT R68, RZ, 0x7610, R68 ;  /* 0x00007610ff447816 */ /* 0x000fe20000000044 */
[----:B------:R-:W3:Y:S01]  /*1f0f0*/  LDL R27, [R1+0x1398] ;  /* 0x00139800011b7983 */ /* 0x000ee20000100800 */
[----:B----4-:R-:W-:-:S03]  /*1f100*/  @!P0 IMAD.MOV.U32 R7, RZ, RZ, R25 ;  /* 0x000000ffff078224 */ /* 0x010fc600078e0019 */
[----:B------:R-:W4:Y:S01]  /*1f110*/  LDL R25, [R1+0x13b4] ;  /* 0x0013b40001197983 */ /* 0x000f220000100800 */
[----:B--2---:R-:W-:-:S03]  /*1f120*/  @!P0 IMAD.MOV.U32 R6, RZ, RZ, R24 ;  /* 0x000000ffff068224 */ /* 0x004fc600078e0018 */
[----:B------:R-:W2:Y:S04]  /*1f130*/  LDL R24, [R1+0x13b8] ;  /* 0x0013b80001187983 */ /* 0x000ea80000100800 */
[----:B------:R0:W2:Y:S02]  /*1f140*/  @!P0 LDG.E.U8 R70, desc[UR56][R6.64] ;  /* 0x0000003806468981 */ /* 0x0000a4000c1e1100 */
[----:B0-----:R-:W-:Y:S02]  /*1f150*/  @!P0 IMAD.MOV.U32 R6, RZ, RZ, R10 ;  /* 0x000000ffff068224 */ /* 0x001fe400078e000a */
[----:B---3--:R-:W-:-:S05]  /*1f160*/  @!P0 IMAD.MOV.U32 R7, RZ, RZ, R11 ;  /* 0x000000ffff078224 */ /* 0x008fca00078e000b */
[----:B------:R0:W3:Y:S01]  /*1f170*/  @!P0 LDG.E.U8 R69, desc[UR56][R6.64] ;  /* 0x0000003806458981 */ /* 0x0000e2000c1e1100 */
[----:B------:R-:W-:Y:S02]  /*1f180*/  LOP3.LUT R189, R189, 0xffff, RZ, 0xc0, !PT ;  /* 0x0000ffffbdbd7812 */ /* 0x000fe400078ec0ff */
[----:B------:R-:W-:Y:S02]  /*1f190*/  LOP3.LUT R183, R183, 0xffff, RZ, 0xc0, !PT ;  /* 0x0000ffffb7b77812 */ /* 0x000fe400078ec0ff */
[----:B------:R-:W-:Y:S01]  /*1f1a0*/  LOP3.LUT R177, R177, 0xffff, RZ, 0xc0, !PT ;  /* 0x0000ffffb1b17812 */ /* 0x000fe200078ec0ff */
[----:B0-----:R-:W-:Y:S02]  /*1f1b0*/  @!P0 IMAD.MOV.U32 R6, RZ, RZ, R8 ;  /* 0x000000ffff068224 */ /* 0x001fe400078e0008 */
[----:B------:R-:W-:Y:S01]  /*1f1c0*/  @!P0 IMAD.MOV.U32 R7, RZ, RZ, R9 ;  /* 0x000000ffff078224 */ /* 0x000fe200078e0009 */
[----:B------:R-:W-:Y:S02]  /*1f1d0*/  LOP3.LUT R174, R174, 0xffff, RZ, 0xc0, !PT ;  /* 0x0000ffffaeae7812 */ /* 0x000fe400078ec0ff */
[----:B------:R-:W-:-:S02]  /*1f1e0*/  LOP3.LUT R171, R171, 0xffff, RZ, 0xc0, !PT ;  /* 0x0000ffffabab7812 */ /* 0x000fc400078ec0ff */
[----:B------:R4:W3:Y:S01]  /*1f1f0*/  @!P0 LDG.E.U8 R68, desc[UR56][R6.64] ;  /* 0x0000003806448981 */ /* 0x0008e2000c1e1100 */
        /* <DEDUP_REMOVED lines=11> */
[----:B------:R-:W-:-:S02]  /*1f2b0*/  PRMT R183, R189, 0x3340, R183 ;  /* 0x00003340bdb77816 */ /* 0x000fc400000000b7 */
[----:B------:R-:W-:Y:S02]  /*1f2c0*/  PRMT R8, R177, 0x3340, R174 ;  /* 0x00003340b1087816 */ /* 0x000fe400000000ae */
        /* <DEDUP_REMOVED lines=9> */
[----:B------:R-:W-:-:S05]  /*1f360*/  PRMT R11, R152, 0x5410, R11 ;  /* 0x00005410980b7816 */ /* 0x000fca000000000b */
[----:B------:R0:W-:Y:S04]  /*1f370*/  STS.128 [R26+UR58], R8 ;  /* 0x000000081a007988 */ /* 0x0001e80008000c3a */
[----:B0-----:R-:W3:Y:S04]  /*1f380*/  LDL R9, [R1+0x1354] ;  /* 0x0013540001097983 */ /* 0x001ee80000100800 */
[----:B------:R-:W3:Y:S01]  /*1f390*/  LDL R8, [R1+0x1358] ;  /* 0x0013580001087983 */ /* 0x000ee20000100800 */
[----:B----4-:R-:W-:-:S03]  /*1f3a0*/  @!P0 IMAD.MOV.U32 R7, RZ, RZ, R25 ;  /* 0x000000ffff078224 */ /* 0x010fc600078e0019 */
[----:B------:R-:W4:Y:S01]  /*1f3b0*/  LDL R25, [R1+0x1374] ;  /* 0x0013740001197983 */ /* 0x000f220000100800 */
[----:B--2---:R-:W-:-:S03]  /*1f3c0*/  @!P0 IMAD.MOV.U32 R6, RZ, RZ, R24 ;  /* 0x000000ffff068224 */ /* 0x004fc600078e0018 */
[----:B------:R-:W2:Y:S01]  /*1f3d0*/  LDL R24, [R1+0x1378] ;  /* 0x0013780001187983 */ /* 0x000ea20000100800 */
[----:B------:R-:W-:Y:S02]  /*1f3e0*/  PRMT R67, RZ, 0x7610, R67 ;  /* 0x00007610ff437816 */ /* 0x000fe40000000043 */
[----:B------:R-:W-:-:S04]  /*1f3f0*/  PRMT R66, RZ, 0x7610, R66 ;  /* 0x00007610ff427816 */ /* 0x000fc80000000042 */
[----:B------:R0:W3:Y:S02]  /*1f400*/  @!P0 LDG.E.U8 R67, desc[UR56][R6.64] ;  /* 0x0000003806438981 */ /* 0x0000e4000c1e1100 */
[----:B0-----:R-:W-:Y:S02]  /*1f410*/  @!P0 IMAD.MOV.U32 R6, RZ, RZ, R27 ;  /* 0x000000ffff068224 */ /* 0x001fe400078e001b */
[----:B------:R-:W-:Y:S01]  /*1f420*/  @!P0 IMAD.MOV.U32 R7, RZ, RZ, R28 ;  /* 0x000000ffff078224 */ /* 0x000fe200078e001c */
[----:B------:R-:W3:Y:S04]  /*1f430*/  LDL.LU R27, [R1+0x12d8] ;  /* 0x0012d800011b7983 */ /* 0x000ee80000300800 */
[----:B------:R4:W3:Y:S04]  /*1f440*/  @!P0 LDG.E.U8 R66, desc[UR56][R6.64] ;  /* 0x0000003806428981 */ /* 0x0008e8000c1e1100 */
[----:B------:R-:W3:Y:S01]  /*1f450*/  LDL R10, [R1+0x1338] ;  /* 0x00133800010a7983 */ /* 0x000ee20000100800 */
[----:B------:R-:W-:-:S03]  /*1f460*/  PRMT R65, RZ, 0x7610, R65 ;  /* 0x00007610ff417816 */ /* 0x000fc60000000041 */
[----:B------:R-:W3:Y:S01]  /*1f470*/  LDL R11, [R1+0x1318] ;  /* 0x00131800010b7983 */ /* 0x000ee20000100800 */
[----:B----4-:R-:W-:-:S03]  /*1f480*/  @!P0 IMAD.MOV.U32 R7, RZ, RZ, R25 ;  /* 0x000000ffff078224 */ /* 0x010fc600078e0019 */
[----:B------:R-:W4:Y:S01]  /*1f490*/  LDL R25, [R1+0x1334] ;  /* 0x0013340001197983 */ /* 0x000f220000100800 */
[----:B--2---:R-:W-:-:S03]  /*1f4a0*/  @!P0 IMAD.MOV.U32 R6, RZ, RZ, R24 ;  /* 0x000000ffff068224 */ /* 0x004fc600078e0018 */
[----:B------:R-:W2:Y:S04]  /*1f4b0*/  LDL R24, [R1+0x1314] ;  /* 0x0013140001187983 */ /* 0x000ea80000100800 */
[----:B------:R3:W2:Y:S02]  /*1f4c0*/  @!P0 LDG.E.U8 R65, desc[UR56][R6.64] ;  /* 0x0000003806418981 */ /* 0x0006a4000c1e1100 */
[----:B---3--:R-:W-:Y:S02]  /*1f4d0*/  @!P0 IMAD.MOV.U32 R6, RZ, RZ, R8 ;  /* 0x000000ffff068224 */ /* 0x008fe400078e0008 */
[----:B------:R-:W-:Y:S01]  /*1f4e0*/  @!P0 IMAD.MOV.U32 R7, RZ, RZ, R9 ;  /* 0x000000ffff078224 */ /* 0x000fe200078e0009 */
[----:B------:R-:W3:Y:S04]  /*1f4f0*/  LDL R8, [R1+0x12f8] ;  /* 0x0012f80001087983 */ /* 0x000ee80000100800 */
[----:B------:R-:W3:Y:S01]  /*1f500*/  LDL R9, [R1+0x12f4] ;  /* 0x0012f40001097983 */ /* 0x000ee20000100800 */
[----:B------:R-:W-:-:S02]  /*1f510*/  PRMT R64, RZ, 0x7610, R64 ;  /* 0x00007610ff407816 */ /* 0x000fc40000000040 */
[----:B------:R-:W-:-:S04]  /*1f520*/  PRMT R63, RZ, 0x7610, R63 ;  /* 0x00007610ff3f7816 */ /* 0x000fc8000000003f */
[----:B------:R0:W3:Y:S01]  /*1f530*/  @!P0 LDG.E.U8 R64, desc[UR56][R6.64] ;  /* 0x0000003806408981 */ /* 0x0000e2000c1e1100 */
[----:B------:R-:W-:Y:S01]  /*1f540*/  PRMT R62, RZ, 0x7610, R62 ;  /* 0x00007610ff3e7816 */ /* 0x000fe2000000003e */
[----:B0-----:R-:W-:Y:S02]  /*1f550*/  @!P0 IMAD.MOV.U32 R6, RZ, RZ, R10 ;  /* 0x000000ffff068224 */ /* 0x001fe400078e000a */
[----:B------:R-:W3:Y:S01]  /*1f560*/  LDL R10, [R1+0x12d4] ;  /* 0x0012d400010a7983 */ /* 0x000ee20000100800 */
[----:B----4-:R-:W-:-:S03]  /*1f570*/  @!P0 IMAD.MOV.U32 R7, RZ, RZ, R25 ;  /* 0x000000ffff078224 */ /* 0x010fc600078e0019 */
[----:B------:R-:W4:Y:S04]  /*1f580*/  LDL R25, [R1+0x1294] ;  /* 0x0012940001197983 */ /* 0x000f280000100800 */
[----:B------:R0:W4:Y:S02]  /*1f590*/  @!P0 LDG.E.U8 R63, desc[UR56][R6.64] ;  /* 0x00000038063f8981 */ /* 0x000124000c1e1100 */
[----:B0-----:R-:W-:Y:S01]  /*1f5a0*/  @!P0 IMAD.MOV.U32 R6, RZ, RZ, R11 ;  /* 0x000000ffff068224 */ /* 0x001fe200078e000b */
[----:B------:R-:W-:Y:S01]  /*1f5b0*/  PRMT R61, RZ, 0x7610, R61 ;  /* 0x00007610ff3d7816 */ /* 0x000fe2000000003d */
[----:B------:R-:W4:Y:S01]  /*1f5c0*/  LDL R11, [R1+0x1274] ;  /* 0x00127400010b7983 */ /* 0x000f220000100800 */
[----:B--2---:R-:W-:-:S03]  /*1f5d0*/  @!P0 IMAD.MOV.U32 R7, RZ, RZ, R24 ;  /* 0x000000ffff078224 */ /* 0x004fc600078e0018 */
[----:B------:R-:W2:Y:S04]  /*1f5e0*/  LDL R24, [R1+0x1298] ;  /* 0x0012980001187983 */ /* 0x000ea80000100800 */
[----:B------:R3:W4:Y:S02]  /*1f5f0*/  @!P0 LDG.E.U8 R62, desc[UR56][R6.64] ;  /* 0x00000038063e8981 */ /* 0x000724000c1e1100 */
[----:B---3--:R-:W-:Y:S02]  /*1f600*/  @!P0 IMAD.MOV.U32 R6, RZ, RZ, R8 ;  /* 0x000000ffff068224 */ /* 0x008fe400078e0008 */
[----:B------:R-:W3:Y:S01]  /*1f610*/  LDL R8, [R1+0x12b8] ;  /* 0x0012b80001087983 */ /* 0x000ee20000100800 */
[----:B------:R-:W-:-:S03]  /*1f620*/  @!P0 IMAD.MOV.U32 R7, RZ, RZ, R9 ;  /* 0x000000ffff078224 */ /* 0x000fc600078e0009 */
[----:B------:R-:W2:Y:S01]  /*1f630*/  LDL R9, [R1+0x12b4] ;  /* 0x0012b40001097983 */ /* 0x000ea20000100800 */
[----:B------:R-:W-:-:S03]  /*1f640*/  PRMT R60, RZ, 0x7610, R60 ;  /* 0x00007610ff3c7816 */ /* 0x000fc6000000003c */
[----:B------:R0:W4:Y:S02]  /*1f650*/  @!P0 LDG.E.U8 R61, desc[UR56][R6.64] ;  /* 0x00000038063d8981 */ /* 0x000124000c1e1100 */
[----:B0-----:R-:W-:Y:S02]  /*1f660*/  @!P0 IMAD.MOV.U32 R6, RZ, RZ, R27 ;  /* 0x000000ffff068224 */ /* 0x001fe400078e001b */
[----:B------:R-:W-:Y:S02]  /*1f670*/  @!P0 IMAD.MOV.U32 R7, RZ, RZ, R10 ;  /* 0x000000ffff078224 */ /* 0x000fe400078e000a */
[----:B------:R-:W4:Y:S04]  /*1f680*/  LDL R10, [R1+0x1278] ;  /* 0x00127800010a7983 */ /* 0x000f280000100800 */
[----:B------:R3:W4:Y:S04]  /*1f690*/  @!P0 LDG.E.U8 R60, desc[UR56][R6.64] ;  /* 0x00000038063c8981 */ /* 0x000728000c1e1100 */
[----:B------:R-:W-:Y:S01]  /*1f6a0*/  STL [R1+0x2400], R27 ;  /* 0x0024001b01007387 */ /* 0x000fe20000100800 */
[----:B------:R-:W-:-:S03]  /*1f6b0*/  PRMT R59, RZ, 0x7610, R59 ;  /* 0x00007610ff3b7816 */ /* 0x000fc6000000003b */
[----:B------:R-:W4:Y:S04]  /*1f6c0*/  LDL R28, [R1+0x1238] ;  /* 0x00123800011c7983 */ /* 0x000f280000100800 */
[----:B------:R-:W4:Y:S01]  /*1f6d0*/  LDL R29, [R1+0x1234] ;  /* 0x00123400011d7983 */ /* 0x000f220000100800 */
[----:B---3--:R-:W-:-:S03]  /*1f6e0*/  @!P0 IMAD.MOV.U32 R6, RZ, RZ, R8 ;  /* 0x000000ffff068224 */ /* 0x008fc600078e0008 */
[----:B------:R-:W3:Y:S01]  /*1f6f0*/  LDL R8, [R1+0x1258] ;  /* 0x0012580001087983 */ /* 0x000ee20000100800 */
[----:B--2---:R-:W-:-:S03]  /*1f700*/  @!P0 IMAD.MOV.U32 R7, RZ, RZ, R9 ;  /* 0x000000ffff078224 */ /* 0x004fc600078e0009 */
[----:B------:R-:W2:Y:S04]  /*1f710*/  LDL R9, [R1+0x1254] ;  /* 0x0012540001097983 */ /* 0x000ea80000100800 */
[----:B------:R0:W2:Y:S02]  /*1f720*/  @!P0 LDG.E.U8 R59, desc[UR56][R6.64] ;  /* 0x00000038063b8981 */ /* 0x0000a4000c1e1100 */
[----:B0-----:R-:W-:Y:S02]  /*1f730*/  @!P0 IMAD.MOV.U32 R6, RZ, RZ, R24 ;  /* 0x000000ffff068224 */ /* 0x001fe400078e0018 */
[----:B----4-:R-:W-:Y:S01]  /*1f740*/  @!P0 IMAD.MOV.U32 R7, RZ, RZ, R25 ;  /* 0x000000ffff078224 */ /* 0x010fe200078e0019 */
[----:B------:R-:W4:Y:S04]  /*1f750*/  LDL R24, [R1+0x1218] ;  /* 0x0012180001187983 */ /* 0x000f280000100800 */
[----:B------:R-:W4:Y:S01]  /*1f760*/  LDL R25, [R1+0x1214] ;  /* 0x0012140001197983 */ /* 0x000f220000100800 */
[----:B------:R-:W-:-:S02]  /*1f770*/  PRMT R58, RZ, 0x7610, R58 ;  /* 0x00007610ff3a7816 */ /* 0x000fc4000000003a */
[----:B------:R-:W-:-:S04]  /*1f780*/  PRMT R57, RZ, 0x7610, R57 ;  /* 0x00007610ff397816 */ /* 0x000fc80000000039 */
[----:B------:R0:W4:Y:S01]  /*1f790*/  @!P0 LDG.E.U8 R58, desc[UR56][R6.64] ;  /* 0x00000038063a8981 */ /* 0x000122000c1e1100 */
[----:B------:R-:W-:Y:S01]  /*1f7a0*/  PRMT R56, RZ, 0x7610, R56 ;  /* 0x00007610ff387816 */ /* 0x000fe20000000038 */
[----:B0-----:R-:W-:Y:S02]  /*1f7b0*/  @!P0 IMAD.MOV.U32 R6, RZ, RZ, R10 ;  /* 0x000000ffff068224 */ /* 0x001fe400078e000a */
[----:B------:R-:W-:Y:S01]  /*1f7c0*/  @!P0 IMAD.MOV.U32 R7, RZ, RZ, R11 ;  /* 0x000000ffff078224 */ /* 0x000fe200078e000b */
[----:B------:R-:W4:Y:S04]  /*1f7d0*/  LDL R10, [R1+0x11f8] ;  /* 0x0011f800010a7983 */ /* 0x000f280000100800 */
[----:B------:R3:W4:Y:S04]  /*1f7e0*/  @!P0 LDG.E.U8 R57, desc[UR56][R6.64] ;  /* 0x0000003806398981 */ /* 0x000728000c1e1100 */
[----:B------:R-:W4:Y:S01]  /*1f7f0*/  LDL R11, [R1+0x11f4] ;  /* 0x0011f400010b7983 */ /* 0x000f220000100800 */
[----:B------:R-:W-:Y:S01]  /*1f800*/  PRMT R55, RZ, 0x7610, R55 ;  /* 0x00007610ff377816 */ /* 0x000fe20000000037 */
[----:B---3--:R-:W-:-:S02]  /*1f810*/  @!P0 IMAD.MOV.U32 R6, RZ, RZ, R8 ;  /* 0x000000ffff068224 */ /* 0x008fc400078e0008 */
[----:B------:R-:W3:Y:S01]  /*1f820*/  LDL R8, [R1+0x11d8] ;  /* 0x0011d80001087983 */ /* 0x000ee20000100800 */
[----:B--2---:R-:W-:-:S03]  /*1f830*/  @!P0 IMAD.MOV.U32 R7, RZ, RZ, R9 ;  /* 0x000000ffff078224 */ /* 0x004fc600078e0009 */
[----:B------:R-:W2:Y:S04]  /*1f840*/  LDL R9, [R1+0x11d4] ;  /* 0x0011d40001097983 */ /* 0x000ea80000100800 */
[----:B------:R0:W2:Y:S02]  /*1f850*/  @!P0 LDG.E.U8 R56, desc[UR56][R6.64] ;  /* 0x0000003806388981 */ /* 0x0000a4000c1e1100 */
[----:B0-----:R-:W-:Y:S02]  /*1f860*/  @!P0 IMAD.MOV.U32 R6, RZ, RZ, R28 ;  /* 0x000000ffff068224 */ /* 0x001fe400078e001c */
[----:B------:R-:W-:Y:S01]  /*1f870*/  @!P0 IMAD.MOV.U32 R7, RZ, RZ, R29 ;  /* 0x000000ffff078224 */ /* 0x000fe200078e001d */
[----:B------:R-:W-:Y:S01]  /*1f880*/  PRMT R54, RZ, 0x7610, R54 ;  /* 0x00007610ff367816 */ /* 0x000fe20000000036 */
[----:B------:R-:W2:Y:S04]  /*1f890*/  LDL R29, [R1+0x1194] ;  /* 0x00119400011d7983 */ /* 0x000ea80000100800 */
[----:B------:R4:W2:Y:S01]  /*1f8a0*/  @!P0 LDG.E.U8 R55, desc[UR56][R6.64] ;  /* 0x0000003806378981 */ /* 0x0008a2000c1e1100 */
[----:B------:R-:W-:-:S02]  /*1f8b0*/  PRMT R53, RZ, 0x7610, R53 ;  /* 0x00007610ff357816 */ /* 0x000fc40000000035 */
[----:B------:R-:W-:Y:S01]  /*1f8c0*/  PRMT R51, RZ, 0x7610, R51 ;  /* 0x00007610ff337816 */ /* 0x000fe20000000033 */
[----:B------:R-:W2:Y:S01]  /*1f8d0*/  LDL R28, [R1+0x1198] ;  /* 0x00119800011c7983 */ /* 0x000ea20000100800 */
[----:B----4-:R-:W-:Y:S02]  /*1f8e0*/  @!P0 IMAD.MOV.U32 R6, RZ, RZ, R24 ;  /* 0x000000ffff068224 */ /* 0x010fe400078e0018 */
[----:B------:R-:W-:Y:S01]  /*1f8f0*/  @!P0 IMAD.MOV.U32 R7, RZ, RZ, R25 ;  /* 0x000000ffff078224 */ /* 0x000fe200078e0019 */
[----:B------:R-:W4:Y:S04]  /*1f900*/  LDL R24, [R1+0x11b8] ;  /* 0x0011b80001187983 */ /* 0x000f280000100800 */
[----:B------:R-:W4:Y:S04]  /*1f910*/  LDL R25, [R1+0x11b4] ;  /* 0x0011b40001197983 */ /* 0x000f280000100800 */
[----:B------:R0:W4:Y:S01]  /*1f920*/  @!P0 LDG.E.U8 R54, desc[UR56][R6.64] ;  /* 0x0000003806368981 */ /* 0x000122000c1e1100 */
[----:B------:R-:W-:-:S02]  /*1f930*/  LOP3.LUT R223, R223, 0xffff, RZ, 0xc0, !PT ;  /* 0x0000ffffdfdf7812 */ /* 0x000fc400078ec0ff */
[----:B------:R-:W-:Y:S02]  /*1f940*/  LOP3.LUT R215, R215, 0xffff, RZ, 0xc0, !PT ;  /* 0x0000ffffd7d77812 */ /* 0x000fe400078ec0ff */
[----:B------:R-:W-:Y:S01]  /*1f950*/  LOP3.LUT R206, R206, 0xffff, RZ, 0xc0, !PT ;  /* 0x0000ffffcece7812 */ /* 0x000fe200078ec0ff */
[----:B0-----:R-:W-:Y:S02]  /*1f960*/  @!P0 IMAD.MOV.U32 R6, RZ, RZ, R10 ;  /* 0x000000ffff068224 */ /* 0x001fe400078e000a */
[----:B------:R-:W-:Y:S01]  /*1f970*/  @!P0 IMAD.MOV.U32 R7, RZ, RZ, R11 ;  /* 0x000000ffff078224 */ /* 0x000fe200078e000b */
[----:B------:R-:W-:Y:S02]  /*1f980*/  LOP3.LUT R197, R197, 0xffff, RZ, 0xc0, !PT ;  /* 0x0000ffffc5c57812 */ /* 0x000fe400078ec0ff */
[----:B------:R-:W-:Y:S02]  /*1f990*/  LOP3.LUT R191, R191, 0xffff, RZ, 0xc0, !PT ;  /* 0x0000ffffbfbf7812 */ /* 0x000fe400078ec0ff */
[----:B------:R3:W4:Y:S01]  /*1f9a0*/  @!P0 LDG.E.U8 R53, desc[UR56][R6.64] ;  /* 0x0000003806358981 */ /* 0x000722000c1e1100 */
        /* <DEDUP_REMOVED lines=11> */
[----:B------:R-:W-:Y:S02]  /*1fa60*/  PRMT R215, R223, 0x3340, R215 ;  /* 0x00003340dfd77816 */ /* 0x000fe400000000d7 */
[----:B------:R-:W-:-:S02]  /*1fa70*/  PRMT R185, R191, 0x3340, R185 ;  /* 0x00003340bfb97816 */ /* 0x000fc400000000b9 */
[----:B------:R-:W-:Y:S02]  /*1fa80*/  PRMT R169, R172, 0x3340, R169 ;  /* 0x00003340aca97816 */ /* 0x000fe400000000a9 */
[----:B------:R-:W-:Y:S02]  /*1fa90*/  PRMT R10, R166, 0x3340, R163 ;  /* 0x00003340a60a7816 */ /* 0x000fe400000000a3 */
[----:B------:R-:W-:Y:S02]  /*1faa0*/  PRMT R159, R161, 0x3340, R159 ;  /* 0x00003340a19f7816 */ /* 0x000fe4000000009f */
[----:B------:R-:W-:Y:S02]  /*1fab0*/  PRMT R11, R157, 0x3340, R155 ;  /* 0x000033409d0b7816 */ /* 0x000fe4000000009b */
[----:B------:R-:W-:Y:S02]  /*1fac0*/  PRMT R10, R169, 0x5410, R10 ;  /* 0x00005410a90a7816 */ /* 0x000fe4000000000a */
[----:B------:R-:W-:Y:S01]  /*1fad0*/  PRMT R11, R159, 0x5410, R11 ;  /* 0x000054109f0b7816 */ /* 0x000fe2000000000b */
[----:B---3--:R-:W-:Y:S01]  /*1fae0*/  @!P0 IMAD.MOV.U32 R6, RZ, RZ, R8 ;  /* 0x000000ffff068224 */ /* 0x008fe200078e0008 */
[----:B------:R-:W-:Y:S01]  /*1faf0*/  PRMT R8, R206, 0x3340, R197 ;  /* 0x00003340ce087816 */ /* 0x000fe200000000c5 */
[----:B--2---:R-:W-:Y:S01]  /*1fb00*/  @!P0 IMAD.MOV.U32 R7, RZ, RZ, R9 ;  /* 0x000000ffff078224 */ /* 0x004fe200078e0009 */
[----:B------:R-:W-:-:S02]  /*1fb10*/  PRMT R9, R179, 0x3340, R175 ;  /* 0x00003340b3097816 */ /* 0x000fc400000000af */
[----:B------:R-:W-:Y:S02]  /*1fb20*/  PRMT R8, R215, 0x5410, R8 ;  /* 0x00005410d7087816 */ /* 0x000fe40000000008 */
[----:B------:R4:W2:Y:S01]  /*1fb30*/  @!P0 LDG.E.U8 R51, desc[UR56][R6.64] ;  /* 0x0000003806338981 */ /* 0x0008a2000c1e1100 */
[----:B------:R-:W-:-:S05]  /*1fb40*/  PRMT R9, R185, 0x5410, R9 ;  /* 0x00005410b9097816 */ /* 0x000fca0000000009 */
[----:B------:R0:W-:Y:S04]  /*1fb50*/  STS.128 [R26+UR58+0x2000], R8 ;  /* 0x002000081a007988 */ /* 0x0001e80008000c3a */
[----:B0-----:R-:W3:Y:S04]  /*1fb60*/  LDL R11, [R1+0x1154] ;  /* 0x00115400010b7983 */ /* 0x001ee80000100800 */
[----:B------:R-:W2:Y:S01]  /*1fb70*/  LDL R10, [R1+0x1158] ;  /* 0x00115800010a7983 */ /* 0x000ea20000100800 */
[----:B----4-:R-:W-:-:S03]  /*1fb80*/  @!P0 IMAD.MOV.U32 R6, RZ, RZ, R24 ;  /* 0x000000ffff068224 */ /* 0x010fc600078e0018 */
[----:B------:R-:W4:Y:S01]  /*1fb90*/  LDL R9, [R1+0x1134] ;  /* 0x0011340001097983 */ /* 0x000f220000100800 */
[----:B------:R-:W-:-:S03]  /*1fba0*/  @!P0 IMAD.MOV.U32 R7, RZ, RZ, R25 ;  /* 0x000000ffff078224 */ /* 0x000fc600078e0019 */
[----:B------:R-:W3:Y:S04]  /*1fbb0*/  LDL R24, [R1+0x1178] ;  /* 0x0011780001187983 */ /* 0x000ee80000100800 */
[----:B------:R-:W2:Y:S04]  /*1fbc0*/  LDL R25, [R1+0x1174] ;  /* 0x0011740001197983 */ /* 0x000ea80000100800 */
[----:B------:R-:W4:Y:S01]  /*1fbd0*/  LDL R8, [R1+0x1138] ;  /* 0x0011380001087983 */ /* 0x000f220000100800 */
[----:B------:R-:W-:Y:S02]  /*1fbe0*/  PRMT R27, RZ, 0x7610, R27 ;  /* 0x00007610ff1b7816 */ /* 0x000fe4000000001b */
[----:B------:R-:W-:Y:S01]  /*1fbf0*/  PRMT R252, RZ, 0x7610, R252 ;  /* 0x00007610fffc7816 */ /* 0x000fe200000000fc */
[----:B------:R-:W4:Y:S04]  /*1fc00*/  LDL.LU R32, [R1+0x10d4] ;  /* 0x0010d40001207983 */ /* 0x000f280000300800 */
[----:B------:R0:W4:Y:S01]  /*1fc10*/  @!P0 LDG.E.U8 R27, desc[UR56][R6.64] ;  /* 0x00000038061b8981 */ /* 0x000122000c1e1100 */
[----:B------:R-:W-:Y:S01]  /*1fc20*/  PRMT R251, RZ, 0x7610, R251 ;  /* 0x00007610fffb7816 */ /* 0x000fe200000000fb */
[----:B0-----:R-:W-:-:S02]  /*1fc30*/  @!P0 IMAD.MOV.U32 R6, RZ, RZ, R28 ;  /* 0x000000ffff068224 */ /* 0x001fc400078e001c */
[----:B------:R-:W-:Y:S01]  /*1fc40*/  @!P0 IMAD.MOV.U32 R7, RZ, RZ, R29 ;  /* 0x000000ffff078224 */ /* 0x000fe200078e001d */
[----:B------:R-:W-:Y:S01]  /*1fc50*/  PRMT R250, RZ, 0x7610, R250 ;  /* 0x00007610fffa7816 */ /* 0x000fe200000000fa */
[----:B------:R-:W4:Y:S04]  /*1fc60*/  LDL.LU R29, [R1+0x10b8] ;  /* 0x0010b800011d7983 */ /* 0x000f280000300800 */
[----:B------:R3:W4:Y:S02]  /*1fc70*/  @!P0 LDG.E.U8 R252, desc[UR56][R6.64] ;  /* 0x0000003806fc8981 */ /* 0x000724000c1e1100 */
[----:B---3--:R-:W-:Y:S02]  /*1fc80*/  @!P0 IMAD.MOV.U32 R6, RZ, RZ, R24 ;  /* 0x000000ffff068224 */ /* 0x008fe400078e0018 */
[----:B--2---:R-:W-:-:S05]  /*1fc90*/  @!P0 IMAD.MOV.U32 R7, RZ, RZ, R25 ;  /* 0x000000ffff078224 */ /* 0x004fca00078e0019 */
[----:B------:R0:W2:Y:S02]  /*1fca0*/  @!P0 LDG.E.U8 R251, desc[UR56][R6.64] ;  /* 0x0000003806fb8981 */ /* 0x0000a4000c1e1100 */
[----:B0-----:R-:W-:Y:S02]  /*1fcb0*/  @!P0 IMAD.MOV.U32 R6, RZ, RZ, R10 ;  /* 0x000000ffff068224 */ /* 0x001fe400078e000a */
[----:B------:R-:W-:Y:S01]  /*1fcc0*/  @!P0 IMAD.MOV.U32 R7, RZ, RZ, R11 ;  /* 0x000000ffff078224 */ /* 0x000fe200078e000b */
[----:B------:R-:W3:Y:S04]  /*1fcd0*/  LDL R10, [R1+0x1118] ;  /* 0x00111800010a7983 */ /* 0x000ee80000100800 */
[----:B------:R-:W2:Y:S04]  /*1fce0*/  LDL R11, [R1+0x1114] ;  /* 0x00111400010b7983 */ /* 0x000ea80000100800 */
[----:B------:R-:W2:Y:S04]  /*1fcf0*/  LDL.LU R40, [R1+0x10b4] ;  /* 0x0010b40001287983 */ /* 0x000ea80000300800 */
[----:B------:R4:W2:Y:S04]  /*1fd00*/  @!P0 LDG.E.U8 R250, desc[UR56][R6.64] ;  /* 0x0000003806fa8981 */ /* 0x0008a8000c1e1100 */
[----:B------:R-:W2:Y:S01]  /*1fd10*/  LDL.LU R37, [R1+0x1098] ;  /* 0x0010980001257983 */ /* 0x000ea20000300800 */
[----:B----4-:R-:W-:-:S03]  /*1fd20*/  @!P0 IMAD.MOV.U32 R7, RZ, RZ, R9 ;  /* 0x000000ffff078224 */ /* 0x010fc600078e0009 */
[----:B------:R-:W4:Y:S01]  /*1fd30*/  LDL R9, [R1+0x10f8] ;  /* 0x0010f80001097983 */ /* 0x000f220000100800 */
[----:B------:R-:W-:-:S03]  /*1fd40*/  @!P0 IMAD.MOV.U32 R6, RZ, RZ, R8 ;  /* 0x000000ffff068224 */ /* 0x000fc600078e0008 */
[----:B------:R-:W4:Y:S01]  /*1fd50*/  LDL R8, [R1+0x10d8] ;  /* 0x0010d80001087983 */ /* 0x000f220000100800 */
[----:B------:R-:W-:Y:S02]  /*1fd60*/  PRMT R249, RZ, 0x7610, R249 ;  /* 0x00007610fff97816 */ /* 0x000fe400000000f9 */
[----:B------:R-:W-:Y:S01]  /*1fd70*/  PRMT R248, RZ, 0x7610, R248 ;  /* 0x00007610fff87816 */ /* 0x000fe200000000f8 */
[----:B------:R-:W4:Y:S04]  /*1fd80*/  LDL.LU R48, [R1+0x1094] ;  /* 0x0010940001307983 */ /* 0x000f280000300800 */
[----:B------:R3:W4:Y:S01]  /*1fd90*/  @!P0 LDG.E.U8 R249, desc[UR56][R6.64] ;  /* 0x0000003806f98981 */ /* 0x000722000c1e1100 */
[----:B------:R-:W-:-:S03]  /*1fda0*/  PRMT R247, RZ, 0x7610, R247 ;  /* 0x00007610fff77816 */ /* 0x000fc600000000f7 */
[----:B------:R-:W4:Y:S04]  /*1fdb0*/  LDL.LU R45, [R1+0x1078] ;  /* 0x00107800012d7983 */ /* 0x000f280000300800 */
[----:B------:R0:W-:Y:S01]  /*1fdc0*/  STL [R1+0x20cc], R4 ;  /* 0x0020cc0401007387 */ /* 0x0001e20000100800 */
[----:B---3--:R-:W-:Y:S02]  /*1fdd0*/  @!P0 IMAD.MOV.U32 R6, RZ, RZ, R10 ;  /* 0x000000ffff068224 */ /* 0x008fe400078e000a */
[----:B--2---:R-:W-:-:S05]  /*1fde0*/  @!P0 IMAD.MOV.U32 R7, RZ, RZ, R11 ;  /* 0x000000ffff078224 */ /* 0x004fca00078e000b */
[----:B------:R1:W2:Y:S02]  /*1fdf0*/  @!P0 LDG.E.U8 R248, desc[UR56][R6.64] ;  /* 0x0000003806f88981 */ /* 0x0002a4000c1e1100 */
[----:B-1----:R-:W-:Y:S02]  /*1fe00*/  @!P0 IMAD.MOV.U32 R7, RZ, RZ, R4 ;  /* 0x000000ffff078224 */ /* 0x002fe400078e0004 */
[----:B0-----:R-:W3:Y:S01]  /*1fe10*/  LDL R4, [R1+0x1c2c] ;  /* 0x001c2c0001047983 */ /* 0x001ee20000100800 */
[----:B----4-:R-:W-:-:S03]  /*1fe20*/  @!P0 IMAD.MOV.U32 R6, RZ, RZ, R9 ;  /* 0x000000ffff068224 */ /* 0x010fc600078e0009 */
[----:B------:R-:W4:Y:S04]  /*1fe30*/  LDL R9, [R1+0x1074] ;  /* 0x0010740001097983 */ /* 0x000f280000100800 */
[----:B------:R0:W2:Y:S02]  /*1fe40*/  @!P0 LDG.E.U8 R247, desc[UR56][R6.64] ;  /* 0x0000003806f78981 */ /* 0x0000a4000c1e1100 */
[----:B0-----:R-:W-:Y:S02]  /*1fe50*/  @!P0 IMAD.MOV.U32 R6, RZ, RZ, R8 ;  /* 0x000000ffff068224 */ /* 0x001fe400078e0008 */
[----:B------:R-:W2:Y:S01]  /*1fe60*/  LDL R8, [R1+0x1434] ;  /* 0x0014340001087983 */ /* 0x000ea20000100800 */
[----:B------:R-:W-:Y:S01]  /*1fe70*/  PRMT R246, RZ, 0x7610, R246 ;  /* 0x00007610fff67816 */ /* 0x000fe200000000f6 */
[----:B------:R-:W-:Y:S01]  /*1fe80*/  @!P0 IMAD.MOV.U32 R7, RZ, RZ, R32 ;  /* 0x000000ffff078224 */ /* 0x000fe200078e0020 */
[----:B------:R-:W-:-:S04]  /*1fe90*/  PRMT R245, RZ, 0x7610, R245 ;  /* 0x00007610fff57816 */ /* 0x000fc800000000f5 */
[----:B------:R0:W2:Y:S01]  /*1fea0*/  @!P0 LDG.E.U8 R246, desc[UR56][R6.64] ;  /* 0x0000003806f68981 */ /* 0x0000a2000c1e1100 */
[----:B------:R-:W-:Y:S01]  /*1feb0*/  PRMT R244, RZ, 0x7610, R244 ;  /* 0x00007610fff47816 */ /* 0x000fe200000000f4 */
[----:B0-----:R-:W-:Y:S02]  /*1fec0*/  @!P0 IMAD.MOV.U32 R6, RZ, RZ, R29 ;  /* 0x000000ffff068224 */ /* 0x001fe400078e001d */
[----:B------:R-:W-:-:S05]  /*1fed0*/  @!P0 IMAD.MOV.U32 R7, RZ, RZ, R40 ;  /* 0x000000ffff078224 */ /* 0x000fca00078e0028 */
[----:B------:R0:W2:Y:S01]  /*1fee0*/  @!P0 LDG.E.U8 R245, desc[UR56][R6.64] ;  /* 0x0000003806f58981 */ /* 0x0000a2000c1e1100 */
[----:B------:R-:W-:-:S03]  /*1fef0*/  PRMT R243, RZ, 0x7610, R243 ;  /* 0x00007610fff37816 */ /* 0x000fc600000000f3 */
[----:B------:R-:W-:Y:S04]  /*1ff00*/  STL [R1+0x2404], R32 ;  /* 0x0024042001007387 */ /* 0x000fe80000100800 */
[----:B------:R-:W2:Y:S01]  /*1ff10*/  LDL R24, [R1+0x142c] ;  /* 0x00142c0001187983 */ /* 0x000ea20000100800 */
[----:B0-----:R-:W-:Y:S02]  /*1ff20*/  @!P0 IMAD.MOV.U32 R6, RZ, RZ, R37 ;  /* 0x000000ffff068224 */ /* 0x001fe400078e0025 */
[----:B------:R-:W-:Y:S01]  /*1ff30*/  @!P0 IMAD.MOV.U32 R7, RZ, RZ, R48 ;  /* 0x000000ffff078224 */ /* 0x000fe200078e0030 */
[----:B------:R-:W2:Y:S04]  /*1ff40*/  LDL R11, [R1+0x1430] ;  /* 0x00143000010b7983 */ /* 0x000ea80000100800 */
[----:B------:R0:W2:Y:S01]  /*1ff50*/  @!P0 LDG.E.U8 R244, desc[UR56][R6.64] ;  /* 0x0000003806f48981 */ /* 0x0000a2000c1e1100 */
[----:B------:R-:W-:-:S02]  /*1ff60*/  PRMT R242, RZ, 0x7610, R242 ;  /* 0x00007610fff27816 */ /* 0x000fc400000000f2 */
[----:B------:R-:W-:Y:S01]  /*1ff70*/  PRMT R241, RZ, 0x7610, R241 ;  /* 0x00007610fff17816 */ /* 0x000fe200000000f1 */
[----:B------:R-:W2:Y:S01]  /*1ff80*/  LDL R10, [R1+0x13ec] ;  /* 0x0013ec00010a7983 */ /* 0x000ea20000100800 */
[----:B0-----:R-:W-:Y:S02]  /*1ff90*/  @!P0 IMAD.MOV.U32 R6, RZ, RZ, R45 ;  /* 0x000000ffff068224 */ /* 0x001fe400078e002d */
[----:B----4-:R-:W-:Y:S02]  /*1ffa0*/  @!P0 IMAD.MOV.U32 R7, RZ, RZ, R9 ;  /* 0x000000ffff078224 */ /* 0x010fe400078e0009 */
[----:B------:R-:W4:Y:S04]  /*1ffb0*/  LDL R9, [R1+0x13f0] ;  /* 0x0013f00001097983 */ /* 0x000f280000100800 */
[----:B------:R3:W4:Y:S02]  /*1ffc0*/  @!P0 LDG.E.U8 R243, desc[UR56][R6.64] ;  /* 0x0000003806f38981 */ /* 0x000724000c1e1100 */
[----:B---3--:R-:W-:-:S02]  /*1ffd0*/  @!P0 IMAD.MOV.U32 R6, RZ, RZ, R4 ;  /* 0x000000ffff068224 */ /* 0x008fc400078e0004 */
[----:B--2---:R-:W-:Y:S01]  /*1ffe0*/  @!P0 IMAD.MOV.U32 R7, RZ, RZ, R8 ;  /* 0x000000ffff078224 */ /* 0x004fe200078e0008 */
[----:B------:R-:W2:Y:S04]  /*1fff0*/  LDL R4, [R1+0x1410] ;  /* 0x0014100001047983 */ /* 0x000ea80000100800 */
[----:B------:R-:W3:Y:S04]  /*20000*/  LDL R8, [R1+0x140c] ;  /* 0x00140c0001087983 */ /* 0x000ee80000100800 */
[----:B------:R0:W4:Y:S02]  /*20010*/  @!P0 LDG.E.U8 R242, desc[UR56][R6.64] ;  /* 0x0000003806f28981 */ /* 0x000124000c1e1100 */
[----:B0-----:R-:W-:-:S02]  /*20020*/  @!P0 IMAD.MOV.U32 R7, RZ, RZ, R24 ;  /* 0x000000ffff078224 */ /* 0x001fc400078e0018 */
[----:B------:R-:W-:-:S05]  /*20030*/  @!P0 IMAD.MOV.U32 R6, RZ, RZ, R11 ;  /* 0x000000ffff068224 */ /* 0x000fca00078e000b */
[----:B------:R2:W4:Y:S02]  /*20040*/  @!P0 LDG.E.U8 R241, desc[UR56][R6.64] ;  /* 0x0000003806f18981 */ /* 0x000524000c1e1100 */
[----:B--2---:R-:W-:Y:S02]  /*20050*/  @!P0 IMAD.MOV.U32 R6, RZ, RZ, R4 ;  /* 0x000000ffff068224 */ /* 0x004fe400078e0004 */
[----:B------:R-:W2:Y:S01]  /*20060*/  LDL R4, [R1+0x13d0] ;  /* 0x0013d00001047983 */ /* 0x000ea20000100800 */
[----:B---3--:R-:W-:-:S03]  /*20070*/  @!P0 IMAD.MOV.U32 R7, RZ, RZ, R8 ;  /* 0x000000ffff078224 */ /* 0x008fc600078e0008 */
[----:B------:R-:W3:Y:S01]  /*20080*/  LDL R8, [R1+0x13cc] ;  /* 0x0013cc0001087983 */ /* 0x000ee20000100800 */
[----:B------:R-:W-:Y:S02]  /*20090*/  PRMT R240, RZ, 0x7610, R240 ;  /* 0x00007610fff07816 */ /* 0x000fe400000000f0 */
[----:B------:R-:W-:-:S04]  /*200a0*/  PRMT R239, RZ, 0x7610, R239 ;  /* 0x00007610ffef7816 */ /* 0x000fc800000000ef */
[----:B------:R4:W3:Y:S01]  /*200b0*/  @!P0 LDG.E.U8 R240, desc[UR56][R6.64] ;  /* 0x0000003806f08981 */ /* 0x0008e2000c1e1100 */
[----:B------:R-:W-:Y:S01]  /*200c0*/  PRMT R238, RZ, 0x7610, R238 ;  /* 0x00007610ffee7816 */ /* 0x000fe200000000ee */
[----:B----4-:R-:W-:Y:S02]  /*200d0*/  @!P0 IMAD.MOV.U32 R6, RZ, RZ, R9 ;  /* 0x000000ffff068224 */ /* 0x010fe400078e0009 */
[----:B------:R-:W-:-:S05]  /*200e0*/  @!P0 IMAD.MOV.U32 R7, RZ, RZ, R10 ;  /* 0x000000ffff078224 */ /* 0x000fca00078e000a */
[----:B------:R2:W4:Y:S01]  /*200f0*/  @!P0 LDG.E.U8 R239, desc[UR56][R6.64] ;  /* 0x0000003806ef8981 */ /* 0x000522000c1e1100 */
[----:B------:R-:W-:-:S03]  /*20100*/  LOP3.LUT R9, R19, 0xffff, RZ, 0xc0, !PT ;  /* 0x0000ffff13097812 */ /* 0x000fc600078ec0ff */
[----:B------:R-:W4:Y:S01]  /*20110*/  LDL.LU R19, [R1+0x2a24] ;  /* 0x002a240001137983 */ /* 0x000f220000300800 */
[----:B--2---:R-:W-:Y:S02]  /*20120*/  @!P0 IMAD.MOV.U32 R6, RZ, RZ, R4 ;  /* 0x000000ffff068224 */ /* 0x004fe400078e0004 */
[----:B---3--:R-:W-:Y:S01]  /*20130*/  @!P0 IMAD.MOV.U32 R7, RZ, RZ, R8 ;  /* 0x000000ffff078224 */ /* 0x008fe200078e0008 */
[----:B------:R-:W-:Y:S02]  /*20140*/  LOP3.LUT R8, R0, 0xffff, RZ, 0xc0, !PT ;  /* 0x0000ffff00087812 */ /* 0x000fe400078ec0ff */
[----:B------:R-:W2:Y:S04]  /*20150*/  LDL.LU R0, [R1+0x2a20] ;  /* 0x002a200001007983 */ /* 0x000ea80000300800 */
[----:B------:R0:W3:Y:S02]  /*20160*/  @!P0 LDG.E.U8 R238, desc[UR56][R6.64] ;  /* 0x0000003806ee8981 */ /* 0x0000e4000c1e1100 */
[----:B0-----:R-:W-:-:S02]  /*20170*/  LOP3.LUT R7, R3, 0xffff, RZ, 0xc0, !PT ;  /* 0x0000ffff03077812 */ /* 0x001fc400078ec0ff */
[----:B------:R-:W-:Y:S01]  /*20180*/  LOP3.LUT R6, R5, 0xffff, RZ, 0xc0, !PT ;  /* 0x0000ffff05067812 */ /* 0x000fe200078ec0ff */
[----:B------:R-:W3:Y:S03]  /*20190*/  LDL.LU R3, [R1+0x2a1c] ;  /* 0x002a1c0001037983 */ /* 0x000ee60000300800 */
[----:B------:R-:W-:Y:S01]  /*201a0*/  PRMT R7, R7, 0x3340, R6 ;  /* 0x0000334007077816 */ /* 0x000fe20000000006 */
[----:B------:R-:W3:Y:S01]  /*201b0*/  LDL.LU R5, [R1+0x2a18] ;  /* 0x002a180001057983 */ /* 0x000ee20000300800 */
[----:B------:R-:W-:-:S03]  /*201c0*/  LOP3.LUT R6, R2, 0xffff, RZ, 0xc0, !PT ;  /* 0x0000ffff02067812 */ /* 0x000fc600078ec0ff */
[----:B------:R-:W3:Y:S04]  /*201d0*/  LDL.LU R2, [R1+0x2a14] ;  /* 0x002a140001027983 */ /* 0x000ee80000300800 */
[----:B------:R-:W3:Y:S04]  /*201e0*/  LDL R25, [R1+0x13ac] ;  /* 0x0013ac0001197983 */ /* 0x000ee80000100800 */
[----:B------:R-:W3:Y:S01]  /*201f0*/  LDL R24, [R1+0x13b0] ;  /* 0x0013b00001187983 */ /* 0x000ee20000100800 */
[----:B------:R-:W-:Y:S02]  /*20200*/  LOP3.LUT R231, R231, 0xffff, RZ, 0xc0, !PT ;  /* 0x0000ffffe7e77812 */ /* 0x000fe400078ec0ff */
[----:B------:R-:W-:-:S02]  /*20210*/  LOP3.LUT R225, R225, 0xffff, RZ, 0xc0, !PT ;  /* 0x0000ffffe1e17812 */ /* 0x000fc400078ec0ff */
[----:B------:R-:W-:Y:S01]  /*20220*/  LOP3.LUT R218, R218, 0xffff, RZ, 0xc0, !PT ;  /* 0x0000ffffdada7812 */ /* 0x000fe200078ec0ff */
[----:B------:R-:W-:Y:S01]  /*20230*/  IMAD.MOV.U32 R133, RZ, RZ, R136 ;  /* 0x000000ffff857224 */ /* 0x000fe200078e0088 */
[----:B------:R-:W-:Y:S01]  /*20240*/  LOP3.LUT R209, R209, 0xffff, RZ, 0xc0, !PT ;  /* 0x0000ffffd1d17812 */ /* 0x000fe200078ec0ff */
[----:B------:R-:W-:Y:S01]  /*20250*/  IMAD.MOV.U32 R136, RZ, RZ, R143 ;  /* 0x000000ffff887224 */ /* 0x000fe200078e008f */
[----:B------:R-:W-:Y:S02]  /*20260*/  LOP3.LUT R199, R199, 0xffff, RZ, 0xc0, !PT ;  /* 0x0000ffffc7c77812 */ /* 0x000fe400078ec0ff */
[----:B------:R-:W-:Y:S02]  /*20270*/  LOP3.LUT R193, R193, 0xffff, RZ, 0xc0, !PT ;  /* 0x0000ffffc1c17812 */ /* 0x000fe400078ec0ff */
[----:B------:R-:W-:Y:S02]  /*20280*/  LOP3.LUT R181, R181, 0xffff, RZ, 0xc0, !PT ;  /* 0x0000ffffb5b57812 */ /* 0x000fe400078ec0ff */
[----:B------:R-:W-:-:S02]  /*20290*/  LOP3.LUT R173, R173, 0xffff, RZ, 0xc0, !PT ;  /* 0x0000ffffadad7812 */ /* 0x000fc400078ec0ff */
[----:B------:R-:W-:Y:S02]  /*202a0*/  LOP3.LUT R170, R170, 0xffff, RZ, 0xc0, !PT ;  /* 0x0000ffffaaaa7812 */ /* 0x000fe400078ec0ff */
[----:B------:R-:W-:Y:S02]  /*202b0*/  LOP3.LUT R167, R167, 0xffff, RZ, 0xc0, !PT ;  /* 0x0000ffffa7a77812 */ /* 0x000fe400078ec0ff */
[----:B------:R-:W-:Y:S01]  /*202c0*/  LOP3.LUT R164, R164, 0xffff, RZ, 0xc0, !PT ;  /* 0x0000ffffa4a47812 */ /* 0x000fe200078ec0ff */
[----:B------:R-:W-:Y:S01]  /*202d0*/  IMAD.MOV.U32 R131, RZ, RZ, R134 ;  /* 0x000000ffff837224 */ /* 0x000fe200078e0086 */
[----:B------:R-:W-:Y:S01]  /*202e0*/  PRMT R8, R9, 0x3340, R8 ;  /* 0x0000334009087816 */ /* 0x000fe20000000008 */
[----:B------:R-:W-:Y:S01]  /*202f0*/  IMAD.MOV.U32 R132, RZ, RZ, R135 ;  /* 0x000000ffff847224 */ /* 0x000fe200078e0087 */
[----:B------:R-:W-:Y:S01]  /*20300*/  PRMT R6, R6, 0x3340, R231 ;  /* 0x0000334006067816 */ /* 0x000fe200000000e7 */
[----:B------:R-:W-:Y:S01]  /*20310*/  IMAD.MOV.U32 R130, RZ, RZ, R148 ;  /* 0x000000ffff827224 */ /* 0x000fe200078e0094 */
[----:B------:R-:W-:Y:S01]  /*20320*/  PRMT R9, R225, 0x3340, R218 ;  /* 0x00003340e1097816 */ /* 0x000fe200000000da */
[----:B------:R-:W-:Y:S01]  /*20330*/  IMAD.MOV.U32 R143, RZ, RZ, R16 ;  /* 0x000000ffff8f7224 */ /* 0x000fe200078e0010 */
[----:B------:R-:W3:Y:S01]  /*20340*/  LDL.LU R4, [R1+0x10fc] ;  /* 0x0010fc0001047983 */ /* 0x000ee20000300800 */
[----:B------:R-:W-:Y:S01]  /*20350*/  IMAD.MOV.U32 R134, RZ, RZ, R138 ;  /* 0x000000ffff867224 */ /* 0x000fe200078e008a */
[----:B------:R-:W-:Y:S01]  /*20360*/  PRMT R199, R209, 0x3340, R199 ;  /* 0x00003340d1c77816 */ /* 0x000fe200000000c7 */
[----:B------:R-:W-:Y:S01]  /*20370*/  IMAD.MOV.U32 R135, RZ, RZ, R140 ;  /* 0x000000ffff877224 */ /* 0x000fe200078e008c */
[----:B------:R-:W-:Y:S01]  /*20380*/  PRMT R10, R193, 0x3340, R181 ;  /* 0x00003340c10a7816 */ /* 0x000fe200000000b5 */
[----:B----4-:R-:W-:Y:S01]  /*20390*/  IMAD.MOV.U32 R148, RZ, RZ, R19 ;  /* 0x000000ffff947224 */ /* 0x010fe200078e0013 */
[----:B------:R-:W-:Y:S01]  /*203a0*/  PRMT R170, R173, 0x3340, R170 ;  /* 0x00003340adaa7816 */ /* 0x000fe200000000aa */
[----:B------:R-:W-:Y:S01]  /*203b0*/  IMAD.MOV.U32 R138, RZ, RZ, R144 ;  /* 0x000000ffff8a7224 */ /* 0x000fe200078e0090 */
[----:B------:R-:W-:Y:S01]  /*203c0*/  PRMT R11, R167, 0x3340, R164 ;  /* 0x00003340a70b7816 */ /* 0x000fe200000000a4 */
[----:B------:R-:W-:Y:S01]  /*203d0*/  IMAD.MOV.U32 R140, RZ, RZ, R146 ;  /* 0x000000ffff8c7224 */ /* 0x000fe200078e0092 */
[----:B------:R-:W-:Y:S01]  /*203e0*/  PRMT R8, R8, 0x5410, R7 ;  /* 0x0000541008087816 */ /* 0x000fe20000000007 */
[----:B------:R-:W-:Y:S01]  /*203f0*/  IMAD.MOV.U32 R144, RZ, RZ, R150 ;  /* 0x000000ffff907224 */ /* 0x000fe200078e0096 */
[----:B------:R-:W-:-:S02]  /*20400*/  PRMT R9, R6, 0x5410, R9 ;  /* 0x0000541006097816 */ /* 0x000fc40000000009 */
[----:B------:R-:W-:Y:S02]  /*20410*/  PRMT R10, R199, 0x5410, R10 ;  /* 0x00005410c70a7816 */ /* 0x000fe4000000000a */
[----:B------:R-:W-:-:S05]  /*20420*/  PRMT R11, R170, 0x5410, R11 ;  /* 0x00005410aa0b7816 */ /* 0x000fca000000000b */
[----:B------:R0:W-:Y:S01]  /*20430*/  STS.128 [R26+UR58+0x4000], R8 ;  /* 0x004000081a007988 */ /* 0x0001e20008000c3a */
[----:B--2---:R-:W-:Y:S02]  /*20440*/  IMAD.MOV.U32 R150, RZ, RZ, R0 ;  /* 0x000000ffff967224 */ /* 0x004fe400078e0000 */
[----:B---3--:R-:W-:Y:S02]  /*20450*/  IMAD.MOV.U32 R19, RZ, RZ, R3 ;  /* 0x000000ffff137224 */ /* 0x008fe400078e0003 */
[----:B------:R-:W-:Y:S02]  /*20460*/  IMAD.MOV.U32 R16, RZ, RZ, R5 ;  /* 0x000000ffff107224 */ /* 0x000fe400078e0005 */
[----:B------:R-:W2:Y:S01]  /*20470*/  LDL.LU R5, [R1+0x10d0] ;  /* 0x0010d00001057983 */ /* 0x000ea20000300800 */
[----:B------:R-:W-:-:S03]  /*20480*/  IMAD.MOV.U32 R146, RZ, RZ, R2 ;  /* 0x000000ffff927224 */ /* 0x000fc600078e0002 */
[----:B------:R-:W3:Y:S01]  /*20490*/  LDL.LU R3, [R1+0x10c8] ;  /* 0x0010c80001037983 */ /* 0x000ee20000300800 */
[----:B------:R-:W-:-:S03]  /*204a0*/  @!P0 IMAD.MOV.U32 R7, RZ, RZ, R25 ;  /* 0x000000ffff078224 */ /* 0x000fc600078e0019 */
[----:B------:R-:W4:Y:S01]  /*204b0*/  LDL.LU R2, [R1+0x10ec] ;  /* 0x0010ec0001027983 */ /* 0x000f220000300800 */
[----:B------:R-:W-:-:S03]  /*204c0*/  @!P0 IMAD.MOV.U32 R6, RZ, RZ, R24 ;  /* 0x000000ffff068224 */ /* 0x000fc600078e0018 */
[----:B------:R-:W3:Y:S04]  /*204d0*/  LDL.LU R0, [R1+0x10c0] ;  /* 0x0010c00001007983 */ /* 0x000ee80000300800 */
[----:B------:R-:W2:Y:S04]  /*204e0*/  LDL R25, [R1+0x138c] ;  /* 0x00138c0001197983 */ /* 0x000ea80000100800 */
[----:B------:R-:W4:Y:S04]  /*204f0*/  LDL R24, [R1+0x1390] ;  /* 0x0013900001187983 */ /* 0x000f280000100800 */
[----:B0-----:R-:W3:Y:S01]  /*20500*/  LDL R8, [R1+0x1370] ;  /* 0x0013700001087983 */ /* 0x001ee20000100800 */
[----:B------:R-:W-:-:S03]  /*20510*/  PRMT R237, RZ, 0x7610, R237 ;  /* 0x00007610ffed7816 */ /* 0x000fc600000000ed */
[----:B------:R-:W3:Y:S01]  /*20520*/  LDL R9, [R1+0x136c] ;  /* 0x00136c0001097983 */ /* 0x000ee20000100800 */
[----:B------:R-:W-:-:S03]  /*20530*/  PRMT R236, RZ, 0x7610, R236 ;  /* 0x00007610ffec7816 */ /* 0x000fc600000000ec */
[----:B------:R2:W3:Y:S01]  /*20540*/  @!P0 LDG.E.U8 R237, desc[UR56][R6.64] ;  /* 0x0000003806ed8981 */ /* 0x0004e2000c1e1100 */
[----:B------:R-:W-:-:S03]  /*20550*/  PRMT R235, RZ, 0x7610, R235 ;  /* 0x00007610ffeb7816 */ /* 0x000fc600000000eb */
[----:B------:R-:W3:Y:S04]  /*20560*/  LDL R11, [R1+0x132c] ;  /* 0x00132c00010b7983 */ /* 0x000ee80000100800 */
[----:B------:R-:W3:Y:S01]  /*20570*/  LDL R10, [R1+0x1330] ;  /* 0x00133000010a7983 */ /* 0x000ee20000100800 */
[----:B--2---:R-:W-:Y:S02]  /*20580*/  @!P0 IMAD.MOV.U32 R7, RZ, RZ, R25 ;  /* 0x000000ffff078224 */ /* 0x004fe400078e0019 */
[----:B----4-:R-:W-:-:S05]  /*20590*/  @!P0 IMAD.MOV.U32 R6, RZ, RZ, R24 ;  /* 0x000000ffff068224 */ /* 0x010fca00078e0018 */
[----:B------:R3:W2:Y:S02]  /*205a0*/  @!P0 LDG.E.U8 R236, desc[UR56][R6.64] ;  /* 0x0000003806ec8981 */ /* 0x0006a4000c1e1100 */
[----:B---3--:R-:W-:Y:S02]  /*205b0*/  @!P0 IMAD.MOV.U32 R6, RZ, RZ, R8 ;  /* 0x000000ffff068224 */ /* 0x008fe400078e0008 */
[----:B------:R-:W3:Y:S01]  /*205c0*/  LDL R8, [R1+0x1350] ;  /* 0x0013500001087983 */ /* 0x000ee20000100800 */
[----:B------:R-:W-:-:S03]  /*205d0*/  @!P0 IMAD.MOV.U32 R7, RZ, RZ, R9 ;  /* 0x000000ffff078224 */ /* 0x000fc600078e0009 */
[----:B------:R-:W4:Y:S04]  /*205e0*/  LDL R9, [R1+0x134c] ;  /* 0x00134c0001097983 */ /* 0x000f280000100800 */
[----:B------:R3:W2:Y:S01]  /*205f0*/  @!P0 LDG.E.U8 R235, desc[UR56][R6.64] ;  /* 0x0000003806eb8981 */ /* 0x0006a2000c1e1100 */
[----:B------:R-:W-:Y:S01]  /*20600*/  PRMT R234, RZ, 0x7610, R234 ;  /* 0x00007610ffea7816 */ /* 0x000fe200000000ea */
[----:B---3--:R-:W-:Y:S02]  /*20610*/  @!P0 IMAD.MOV.U32 R6, RZ, RZ, R8 ;  /* 0x000000ffff068224 */ /* 0x008fe400078e0008 */
[----:B------:R-:W3:Y:S01]  /*20620*/  LDL R8, [R1+0x1310] ;  /* 0x0013100001087983 */ /* 0x000ee20000100800 */
[----:B----4-:R-:W-:Y:S01]  /*20630*/  @!P0 IMAD.MOV.U32 R7, RZ, RZ, R9 ;  /* 0x000000ffff078224 */ /* 0x010fe200078e0009 */
[----:B------:R-:W-:-:S02]  /*20640*/  PRMT R233, RZ, 0x7610, R233 ;  /* 0x00007610ffe97816 */ /* 0x000fc400000000e9 */
[----:B------:R-:W4:Y:S04]  /*20650*/  LDL R9, [R1+0x130c] ;  /* 0x00130c0001097983 */ /* 0x000f280000100800 */
[----:B------:R0:W2:Y:S02]  /*20660*/  @!P0 LDG.E.U8 R234, desc[UR56][R6.64] ;  /* 0x0000003806ea8981 */ /* 0x0000a4000c1e1100 */
[----:B0-----:R-:W-:Y:S02]  /*20670*/  @!P0 IMAD.MOV.U32 R6, RZ, RZ, R10 ;  /* 0x000000ffff068224 */ /* 0x001fe400078e000a */
[----:B------:R-:W-:-:S05]  /*20680*/  @!P0 IMAD.MOV.U32 R7, RZ, RZ, R11 ;  /* 0x000000ffff078224 */ /* 0x000fca00078e000b */
[----:B------:R3:W2:Y:S02]  /*20690*/  @!P0 LDG.E.U8 R233, desc[UR56][R6.64] ;  /* 0x0000003806e98981 */ /* 0x0006a4000c1e1100 */
[----:B---3--:R-:W-:Y:S02]  /*206a0*/  @!P0 IMAD.MOV.U32 R6, RZ, RZ, R8 ;  /* 0x000000ffff068224 */ /* 0x008fe400078e0008 */
[----:B------:R-:W3:Y:S01]  /*206b0*/  LDL R8, [R1+0x12f0] ;  /* 0x0012f00001087983 */ /* 0x000ee20000100800 */
[----:B------:R-:W-:Y:S01]  /*206c0*/  PRMT R232, RZ, 0x7610, R232 ;  /* 0x00007610ffe87816 */ /* 0x000fe200000000e8 */
[----:B----4-:R-:W-:Y:S02]  /*206d0*/  @!P0 IMAD.MOV.U32 R7, RZ, RZ, R9 ;  /* 0x000000ffff078224 */ /* 0x010fe400078e0009 */
[----:B------:R-:W4:Y:S04]  /*206e0*/  LDL R9, [R1+0x12ec] ;  /* 0x0012ec0001097983 */ /* 0x000f280000100800 */
[----:B------:R3:W2:Y:S02]  /*206f0*/  @!P0 LDG.E.U8 R232, desc[UR56][R6.64] ;  /* 0x0000003806e88981 */ /* 0x0006a4000c1e1100 */
[----:B---3--:R-:W-:-:S02]  /*20700*/  @!P0 IMAD.MOV.U32 R6, RZ, RZ, R8 ;  /* 0x000000ffff068224 */ /* 0x008fc400078e0008 */
        /* <DEDUP_REMOVED lines=82> */
[----:B------:R3:W2:Y:S04]  /*20c30*/  @!P0 LDG.E.U8 R218, desc[UR56][R6.64] ;  /* 0x0000003806da8981 */ /* 0x0006a8000c1e1100 */
[----:B------:R-:W2:Y:S01]  /*20c40*/  LDL.LU R34, [R1+0x10cc] ;  /* 0x0010cc0001227983 */ /* 0x000ea20000300800 */
[----:B---3--:R-:W-:-:S03]  /*20c50*/  @!P0 IMAD.MOV.U32 R6, RZ, RZ, R8 ;  /* 0x000000ffff068224 */ /* 0x008fc600078e0008 */
[----:B------:R-:W3:Y:S01]  /*20c60*/  LDL R8, [R1+0x1110] ;  /* 0x0011100001087983 */ /* 0x000ee20000100800 */
[----:B------:R-:W-:Y:S01]  /*20c70*/  PRMT R217, RZ, 0x7610, R217 ;  /* 0x00007610ffd97816 */ /* 0x000fe200000000d9 */
[----:B----4-:R-:W-:Y:S02]  /*20c80*/  @!P0 IMAD.MOV.U32 R7, RZ, RZ, R9 ;  /* 0x000000ffff078224 */ /* 0x010fe400078e0009 */
[----:B------:R-:W4:Y:S04]  /*20c90*/  LDL R9, [R1+0x110c] ;  /* 0x00110c0001097983 */ /* 0x000f280000100800 */
[----:B------:R-:W2:Y:S04]  /*20ca0*/  LDL.LU R42, [R1+0x10ac] ;  /* 0x0010ac00012a7983 */ /* 0x000ea80000300800 */
[----:B------:R3:W2:Y:S04]  /*20cb0*/  @!P0 LDG.E.U8 R217, desc[UR56][R6.64] ;  /* 0x0000003806d98981 */ /* 0x0006a8000c1e1100 */
[----:B------:R-:W2:Y:S01]  /*20cc0*/  LDL.LU R31, [R1+0x10b0] ;  /* 0x0010b000011f7983 */ /* 0x000ea20000300800 */
[----:B---3--:R-:W-:-:S03]  /*20cd0*/  @!P0 IMAD.MOV.U32 R6, RZ, RZ, R8 ;  /* 0x000000ffff068224 */ /* 0x008fc600078e0008 */
[----:B------:R-:W3:Y:S01]  /*20ce0*/  LDL R8, [R1+0x10f0] ;  /* 0x0010f00001087983 */ /* 0x000ee20000100800 */
[----:B------:R-:W-:Y:S01]  /*20cf0*/  PRMT R216, RZ, 0x7610, R216 ;  /* 0x00007610ffd87816 */ /* 0x000fe200000000d8 */
[----:B----4-:R-:W-:Y:S02]  /*20d00*/  @!P0 IMAD.MOV.U32 R7, RZ, RZ, R9 ;  /* 0x000000ffff078224 */ /* 0x010fe400078e0009 */
[----:B------:R-:W4:Y:S04]  /*20d10*/  LDL.LU R50, [R1+0x108c] ;  /* 0x00108c0001327983 */ /* 0x000f280000300800 */
[----:B------:R-:W4:Y:S04]  /*20d20*/  LDL.LU R39, [R1+0x1090] ;  /* 0x0010900001277983 */ /* 0x000f280000300800 */
[----:B------:R3:W4:Y:S04]  /*20d30*/  @!P0 LDG.E.U8 R216, desc[UR56][R6.64] ;  /* 0x0000003806d88981 */ /* 0x000728000c1e1100 */
[----:B------:R-:W4:Y:S01]  /*20d40*/  LDL R9, [R1+0x1c28] ;  /* 0x001c280001097983 */ /* 0x000f220000100800 */
[----:B------:R-:W-:Y:S01]  /*20d50*/  PRMT R215, RZ, 0x7610, R215 ;  /* 0x00007610ffd77816 */ /* 0x000fe200000000d7 */
[----:B---3--:R-:W-:-:S02]  /*20d60*/  @!P0 IMAD.MOV.U32 R6, RZ, RZ, R8 ;  /* 0x000000ffff068224 */ /* 0x008fc400078e0008 */
[----:B------:R-:W3:Y:S04]  /*20d70*/  LDL R8, [R1+0x1c30] ;  /* 0x001c300001087983 */ /* 0x000ee80000100800 */
[----:B------:R-:W3:Y:S04]  /*20d80*/  LDL.LU R47, [R1+0x1070] ;  /* 0x00107000012f7983 */ /* 0x000ee80000300800 */
[----:B------:R-:W3:Y:S01]  /*20d90*/  LDL.LU R25, [R1+0x106c] ;  /* 0x00106c0001197983 */ /* 0x000ee20000300800 */
[----:B------:R-:W-:Y:S01]  /*20da0*/  @!P0 IMAD.MOV.U32 R7, RZ, RZ, R2 ;  /* 0x000000ffff078224 */ /* 0x000fe200078e0002 */
[----:B------:R-:W-:-:S04]  /*20db0*/  PRMT R214, RZ, 0x7610, R214 ;  /* 0x00007610ffd67816 */ /* 0x000fc800000000d6 */
[----:B------:R0:W3:Y:S01]  /*20dc0*/  @!P0 LDG.E.U8 R215, desc[UR56][R6.64] ;  /* 0x0000003806d78981 */ /* 0x0000e2000c1e1100 */
[----:B------:R-:W-:Y:S01]  /*20dd0*/  PRMT R213, RZ, 0x7610, R213 ;  /* 0x00007610ffd57816 */ /* 0x000fe200000000d5 */
[----:B0-----:R-:W-:Y:S02]  /*20de0*/  @!P0 IMAD.MOV.U32 R6, RZ, RZ, R5 ;  /* 0x000000ffff068224 */ /* 0x001fe400078e0005 */
[----:B--2---:R-:W-:-:S05]  /*20df0*/  @!P0 IMAD.MOV.U32 R7, RZ, RZ, R34 ;  /* 0x000000ffff078224 */ /* 0x004fca00078e0022 */
[----:B------:R0:W2:Y:S01]  /*20e00*/  @!P0 LDG.E.U8 R214, desc[UR56][R6.64] ;  /* 0x0000003806d68981 */ /* 0x0000a2000c1e1100 */
[----:B------:R-:W-:Y:S01]  /*20e10*/  PRMT R212, RZ, 0x7610, R212 ;  /* 0x00007610ffd47816 */ /* 0x000fe200000000d4 */
[----:B0-----:R-:W-:Y:S02]  /*20e20*/  @!P0 IMAD.MOV.U32 R6, RZ, RZ, R31 ;  /* 0x000000ffff068224 */ /* 0x001fe400078e001f */
[----:B------:R-:W-:-:S05]  /*20e30*/  @!P0 IMAD.MOV.U32 R7, RZ, RZ, R42 ;  /* 0x000000ffff078224 */ /* 0x000fca00078e002a */
[----:B------:R4:W2:Y:S01]  /*20e40*/  @!P0 LDG.E.U8 R213, desc[UR56][R6.64] ;  /* 0x0000003806d58981 */ /* 0x0008a2000c1e1100 */
[----:B------:R-:W-:Y:S01]  /*20e50*/  PRMT R211, RZ, 0x7610, R211 ;  /* 0x00007610ffd37816 */ /* 0x000fe200000000d3 */
[----:B----4-:R-:W-:Y:S02]  /*20e60*/  @!P0 IMAD.MOV.U32 R6, RZ, RZ, R39 ;  /* 0x000000ffff068224 */ /* 0x010fe400078e0027 */
[----:B------:R-:W-:Y:S01]  /*20e70*/  @!P0 IMAD.MOV.U32 R7, RZ, RZ, R50 ;  /* 0x000000ffff078224 */ /* 0x000fe200078e0032 */
[----:B------:R0:W-:Y:S04]  /*20e80*/  STL [R1+0x20d0], R2 ;  /* 0x0020d00201007387 */ /* 0x0001e80000100800 */
[----:B------:R3:W4:Y:S04]  /*20e90*/  @!P0 LDG.E.U8 R212, desc[UR56][R6.64] ;  /* 0x0000003806d48981 */ /* 0x000728000c1e1100 */
[----:B0-----:R-:W2:Y:S04]  /*20ea0*/  LDL.LU R2, [R1+0x1104] ;  /* 0x0011040001027983 */ /* 0x001ea80000300800 */
[----:B------:R0:W-:Y:S04]  /*20eb0*/  STL [R1+0x20d4], R5 ;  /* 0x0020d40501007387 */ /* 0x0001e80000100800 */
[----:B0-----:R-:W4:Y:S01]  /*20ec0*/  LDL.LU R5, [R1+0x10e0] ;  /* 0x0010e00001057983 */ /* 0x001f220000300800 */
[----:B---3--:R-:W-:-:S02]  /*20ed0*/  @!P0 IMAD.MOV.U32 R6, RZ, RZ, R47 ;  /* 0x000000ffff068224 */ /* 0x008fc400078e002f */
[----:B------:R-:W-:-:S05]  /*20ee0*/  @!P0 IMAD.MOV.U32 R7, RZ, RZ, R25 ;  /* 0x000000ffff078224 */ /* 0x000fca00078e0019 */
[----:B------:R0:W3:Y:S02]  /*20ef0*/  @!P0 LDG.E.U8 R211, desc[UR56][R6.64] ;  /* 0x0000003806d38981 */ /* 0x0000e4000c1e1100 */
[----:B0-----:R-:W-:Y:S02]  /*20f00*/  @!P0 IMAD.MOV.U32 R6, RZ, RZ, R8 ;  /* 0x000000ffff068224 */ /* 0x001fe400078e0008 */
[----:B------:R-:W2:Y:S01]  /*20f10*/  LDL R8, [R1+0x1428] ;  /* 0x0014280001087983 */ /* 0x000ea20000100800 */
[----:B------:R-:W-:-:S03]  /*20f20*/  @!P0 IMAD.MOV.U32 R7, RZ, RZ, R9 ;  /* 0x000000ffff078224 */ /* 0x000fc600078e0009 */
[----:B------:R-:W4:Y:S01]  /*20f30*/  LDL R9, [R1+0x1424] ;  /* 0x0014240001097983 */ /* 0x000f220000100800 */
[----:B------:R-:W-:-:S06]  /*20f40*/  PRMT R210, RZ, 0x7610, R210 ;  /* 0x00007610ffd27816 */ /* 0x000fcc00000000d2 */
[----:B------:R2:W3:Y:S02]  /*20f50*/  @!P0 LDG.E.U8 R210, desc[UR56][R6.64] ;  /* 0x0000003806d28981 */ /* 0x0004e4000c1e1100 */
[----:B--2---:R-:W-:Y:S02]  /*20f60*/  @!P0 IMAD.MOV.U32 R6, RZ, RZ, R8 ;  /* 0x000000ffff068224 */ /* 0x004fe400078e0008 */
[----:B------:R-:W2:Y:S01]  /*20f70*/  LDL R8, [R1+0x1408] ;  /* 0x0014080001087983 */ /* 0x000ea20000100800 */
[----:B----4-:R-:W-:-:S03]  /*20f80*/  @!P0 IMAD.MOV.U32 R7, RZ, RZ, R9 ;  /* 0x000000ffff078224 */ /* 0x010fc600078e0009 */
        /* <DEDUP_REMOVED lines=127> */
[----:B------:R-:W-:-:S03]  /*21780*/  PRMT R188, RZ, 0x7610, R188 ;  /* 0x00007610ffbc7816 */ /* 0x000fc600000000bc */
[----:B------:R-:W3:Y:S04]  /*21790*/  LDL.LU R28, [R1+0x10e4] ;  /* 0x0010e400011c7983 */ /* 0x000ee80000300800 */
[----:B------:R-:W3:Y:S04]  /*217a0*/  LDL R11, [R1+0x1144] ;  /* 0x00114400010b7983 */ /* 0x000ee80000100800 */
[----:B------:R-:W3:Y:S04]  /*217b0*/  LDL R10, [R1+0x1148] ;  /* 0x00114800010a7983 */ /* 0x000ee80000100800 */
[----:B------:R2:W3:Y:S02]  /*217c0*/  @!P0 LDG.E.U8 R188, desc[UR56][R6.64] ;  /* 0x0000003806bc8981 */ /* 0x0004e4000c1e1100 */
[----:B--2---:R-:W-:-:S02]  /*217d0*/  @!P0 IMAD.MOV.U32 R6, RZ, RZ, R8 ;  /* 0x000000ffff068224 */ /* 0x004fc400078e0008 */
[----:B------:R-:W2:Y:S01]  /*217e0*/  LDL R8, [R1+0x1128] ;  /* 0x0011280001087983 */ /* 0x000ea20000100800 */
[----:B------:R-:W-:Y:S01]  /*217f0*/  PRMT R187, RZ, 0x7610, R187 ;  /* 0x00007610ffbb7816 */ /* 0x000fe200000000bb */
[----:B----4-:R-:W-:Y:S01]  /*21800*/  @!P0 IMAD.MOV.U32 R7, RZ, RZ, R9 ;  /* 0x000000ffff078224 */ /* 0x010fe200078e0009 */
[----:B------:R-:W-:Y:S01]  /*21810*/  PRMT R186, RZ, 0x7610, R186 ;  /* 0x00007610ffba7816 */ /* 0x000fe200000000ba */
[----:B------:R-:W4:Y:S04]  /*21820*/  LDL R9, [R1+0x1124] ;  /* 0x0011240001097983 */ /* 0x000f280000100800 */
[----:B------:R3:W4:Y:S04]  /*21830*/  @!P0 LDG.E.U8 R187, desc[UR56][R6.64] ;  /* 0x0000003806bb8981 */ /* 0x000728000c1e1100 */
[----:B------:R-:W4:Y:S01]  /*21840*/  LDL.LU R36, [R1+0x10c4] ;  /* 0x0010c40001247983 */ /* 0x000f220000300800 */
[----:B---3--:R-:W-:-:S02]  /*21850*/  @!P0 IMAD.MOV.U32 R6, RZ, RZ, R10 ;  /* 0x000000ffff068224 */ /* 0x008fc400078e000a */
[----:B------:R-:W-:-:S05]  /*21860*/  @!P0 IMAD.MOV.U32 R7, RZ, RZ, R11 ;  /* 0x000000ffff078224 */ /* 0x000fca00078e000b */
[----:B------:R2:W3:Y:S02]  /*21870*/  @!P0 LDG.E.U8 R186, desc[UR56][R6.64] ;  /* 0x0000003806ba8981 */ /* 0x0004e4000c1e1100 */
[----:B--2---:R-:W-:Y:S02]  /*21880*/  @!P0 IMAD.MOV.U32 R6, RZ, RZ, R8 ;  /* 0x000000ffff068224 */ /* 0x004fe400078e0008 */
[----:B------:R-:W2:Y:S01]  /*21890*/  LDL R8, [R1+0x1108] ;  /* 0x0011080001087983 */ /* 0x000ea20000100800 */
[----:B------:R-:W-:Y:S01]  /*218a0*/  PRMT R185, RZ, 0x7610, R185 ;  /* 0x00007610ffb97816 */ /* 0x000fe200000000b9 */
[----:B----4-:R-:W-:Y:S02]  /*218b0*/  @!P0 IMAD.MOV.U32 R7, RZ, RZ, R9 ;  /* 0x000000ffff078224 */ /* 0x010fe400078e0009 */
[----:B------:R-:W4:Y:S04]  /*218c0*/  LDL.LU R44, [R1+0x10a4] ;  /* 0x0010a400012c7983 */ /* 0x000f280000300800 */
[----:B------:R2:W3:Y:S04]  /*218d0*/  @!P0 LDG.E.U8 R185, desc[UR56][R6.64] ;  /* 0x0000003806b98981 */ /* 0x0004e8000c1e1100 */
[----:B------:R-:W4:Y:S01]  /*218e0*/  LDL.LU R33, [R1+0x10a8] ;  /* 0x0010a80001217983 */ /* 0x000f220000300800 */
[----:B--2---:R-:W-:-:S03]  /*218f0*/  @!P0 IMAD.MOV.U32 R6, RZ, RZ, R8 ;  /* 0x000000ffff068224 */ /* 0x004fc600078e0008 */
[----:B------:R-:W2:Y:S01]  /*21900*/  LDL R8, [R1+0x10e8] ;  /* 0x0010e80001087983 */ /* 0x000ea20000100800 */
[----:B------:R-:W-:Y:S01]  /*21910*/  PRMT R184, RZ, 0x7610, R184 ;  /* 0x00007610ffb87816 */ /* 0x000fe200000000b8 */
[----:B------:R-:W-:Y:S02]  /*21920*/  @!P0 IMAD.MOV.U32 R7, RZ, RZ, R2 ;  /* 0x000000ffff078224 */ /* 0x000fe400078e0002 */
[----:B------:R-:W3:Y:S04]  /*21930*/  LDL.LU R49, [R1+0x1068] ;  /* 0x0010680001317983 */ /* 0x000ee80000300800 */
[----:B------:R-:W3:Y:S04]  /*21940*/  LDL.LU R41, [R1+0x1088] ;  /* 0x0010880001297983 */ /* 0x000ee80000300800 */
[----:B------:R2:W3:Y:S04]  /*21950*/  @!P0 LDG.E.U8 R184, desc[UR56][R6.64] ;  /* 0x0000003806b88981 */ /* 0x0004e8000c1e1100 */
[----:B------:R0:W-:Y:S01]  /*21960*/  STL [R1+0x20d8], R2 ;  /* 0x0020d80201007387 */ /* 0x0001e20000100800 */
[----:B------:R-:W-:Y:S01]  /*21970*/  PRMT R183, RZ, 0x7610, R183 ;  /* 0x00007610ffb77816 */ /* 0x000fe200000000b7 */
[----:B--2---:R-:W-:-:S02]  /*21980*/  @!P0 IMAD.MOV.U32 R6, RZ, RZ, R8 ;  /* 0x000000ffff068224 */ /* 0x004fc400078e0008 */
[----:B------:R-:W2:Y:S01]  /*21990*/  LDL R8, [R1+0x1084] ;  /* 0x0010840001087983 */ /* 0x000ea20000100800 */
[----:B------:R-:W-:Y:S01]  /*219a0*/  @!P0 IMAD.MOV.U32 R7, RZ, RZ, R28 ;  /* 0x000000ffff078224 */ /* 0x000fe200078e001c */
[----:B------:R-:W-:Y:S02]  /*219b0*/  PRMT R182, RZ, 0x7610, R182 ;  /* 0x00007610ffb67816 */ /* 0x000fe400000000b6 */
[----:B0-----:R-:W3:Y:S04]  /*219c0*/  LDL.LU R2, [R1+0x111c] ;  /* 0x00111c0001027983 */ /* 0x001ee80000300800 */
[----:B------:R0:W3:Y:S01]  /*219d0*/  @!P0 LDG.E.U8 R183, desc[UR56][R6.64] ;  /* 0x0000003806b78981 */ /* 0x0000e2000c1e1100 */
[----:B------:R-:W-:-:S03]  /*219e0*/  PRMT R181, RZ, 0x7610, R181 ;  /* 0x00007610ffb57816 */ /* 0x000fc600000000b5 */
[----:B------:R1:W-:Y:S01]  /*219f0*/  STL [R1+0x20dc], R3 ;  /* 0x0020dc0301007387 */ /* 0x0003e20000100800 */
[----:B0-----:R-:W-:Y:S02]  /*21a00*/  @!P0 IMAD.MOV.U32 R6, RZ, RZ, R3 ;  /* 0x000000ffff068224 */ /* 0x001fe400078e0003 */
[----:B------:R-:W-:Y:S01]  /*21a10*/  @!P0 IMAD.MOV.U32 R7, RZ, RZ, R36 ;  /* 0x000000ffff078224 */ /* 0x000fe200078e0024 */
[----:B-1----:R-:W3:Y:S04]  /*21a20*/  LDL.LU R3, [R1+0x1100] ;  /* 0x0011000001037983 */ /* 0x002ee80000300800 */
[----:B------:R4:W3:Y:S04]  /*21a30*/  @!P0 LDG.E.U8 R182, desc[UR56][R6.64] ;  /* 0x0000003806b68981 */ /* 0x0008e8000c1e1100 */
[----:B------:R-:W3:Y:S01]  /*21a40*/  LDL R10, [R1+0x1064] ;  /* 0x00106400010a7983 */ /* 0x000ee20000100800 */
[----:B------:R-:W-:-:S02]  /*21a50*/  PRMT R180, RZ, 0x7610, R180 ;  /* 0x00007610ffb47816 */ /* 0x000fc400000000b4 */
[----:B------:R-:W-:Y:S01]  /*21a60*/  PRMT R179, RZ, 0x7610, R179 ;  /* 0x00007610ffb37816 */ /* 0x000fe200000000b3 */
[----:B------:R-:W3:Y:S01]  /*21a70*/  LDL R9, [R1+0x1c20] ;  /* 0x001c200001097983 */ /* 0x000ee20000100800 */
[----:B----4-:R-:W-:Y:S02]  /*21a80*/  @!P0 IMAD.MOV.U32 R6, RZ, RZ, R33 ;  /* 0x000000ffff068224 */ /* 0x010fe400078e0021 */
[----:B------:R-:W-:-:S05]  /*21a90*/  @!P0 IMAD.MOV.U32 R7, RZ, RZ, R44 ;  /* 0x000000ffff078224 */ /* 0x000fca00078e002c */
[----:B------:R2:W4:Y:S02]  /*21aa0*/  @!P0 LDG.E.U8 R181, desc[UR56][R6.64] ;  /* 0x0000003806b58981 */ /* 0x000524000c1e1100 */
[----:B--2---:R-:W-:Y:S02]  /*21ab0*/  @!P0 IMAD.MOV.U32 R7, RZ, RZ, R8 ;  /* 0x000000ffff078224 */ /* 0x004fe400078e0008 */
[----:B------:R-:W2:Y:S01]  /*21ac0*/  LDL R8, [R1+0x1c24] ;  /* 0x001c240001087983 */ /* 0x000ea20000100800 */
[----:B---3--:R-:W-:-:S05]  /*21ad0*/  @!P0 IMAD.MOV.U32 R6, RZ, RZ, R41 ;  /* 0x000000ffff068224 */ /* 0x008fca00078e0029 */
[----:B------:R0:W3:Y:S02]  /*21ae0*/  @!P0 LDG.E.U8 R180, desc[UR56][R6.64] ;  /* 0x0000003806b48981 */ /* 0x0000e4000c1e1100 */
[----:B0-----:R-:W-:Y:S02]  /*21af0*/  @!P0 IMAD.MOV.U32 R6, RZ, RZ, R49 ;  /* 0x000000ffff068224 */ /* 0x001fe400078e0031 */
[----:B------:R-:W-:-:S05]  /*21b00*/  @!P0 IMAD.MOV.U32 R7, RZ, RZ, R10 ;  /* 0x000000ffff078224 */ /* 0x000fca00078e000a */
[----:B------:R2:W3:Y:S02]  /*21b10*/  @!P0 LDG.E.U8 R179, desc[UR56][R6.64] ;  /* 0x0000003806b38981 */ /* 0x0004e4000c1e1100 */
[----:B--2---:R-:W-:Y:S02]  /*21b20*/  @!P0 IMAD.MOV.U32 R6, RZ, RZ, R8 ;  /* 0x000000ffff068224 */ /* 0x004fe400078e0008 */
[----:B------:R-:W2:Y:S01]  /*21b30*/  LDL R8, [R1+0x1420] ;  /* 0x0014200001087983 */ /* 0x000ea20000100800 */
[----:B------:R-:W-:Y:S01]  /*21b40*/  PRMT R178, RZ, 0x7610, R178 ;  /* 0x00007610ffb27816 */ /* 0x000fe200000000b2 */
[----:B------:R-:W-:Y:S02]  /*21b50*/  @!P0 IMAD.MOV.U32 R7, RZ, RZ, R9 ;  /* 0x000000ffff078224 */ /* 0x000fe400078e0009 */
[----:B------:R-:W4:Y:S04]  /*21b60*/  LDL R9, [R1+0x141c] ;  /* 0x00141c0001097983 */ /* 0x000f280000100800 */
[----:B------:R2:W3:Y:S02]  /*21b70*/  @!P0 LDG.E.U8 R178, desc[UR56][R6.64] ;  /* 0x0000003806b28981 */ /* 0x0004e4000c1e1100 */
[----:B--2---:R-:W-:-:S02]  /*21b80*/  @!P0 IMAD.MOV.U32 R6, RZ, RZ, R8 ;  /* 0x000000ffff068224 */ /* 0x004fc400078e0008 */
[----:B------:R-:W2:Y:S01]  /*21b90*/  LDL R8, [R1+0x1400] ;  /* 0x0014000001087983 */ /* 0x000ea20000100800 */
[----:B------:R-:W-:Y:S01]  /*21ba0*/  PRMT R177, RZ, 0x7610, R177 ;  /* 0x00007610ffb17816 */ /* 0x000fe200000000b1 */
[----:B----4-:R-:W-:Y:S02]  /*21bb0*/  @!P0 IMAD.MOV.U32 R7, RZ, RZ, R9 ;  /* 0x000000ffff078224 */ /* 0x010fe400078e0009 */
        /* <DEDUP_REMOVED lines=43> */
[----:B------:R2:W3:Y:S01]  /*21e70*/  @!P0 LDG.E.U8 R170, desc[UR56][R6.64] ;  /* 0x0000003806aa8981 */ /* 0x0004e2000c1e1100 */
[----:B------:R-:W-:Y:S01]  /*21e80*/  PRMT R169, RZ, 0x7610, R169 ;  /* 0x00007610ffa97816 */ /* 0x000fe200000000a9 */
[----:B--2---:R-:W-:-:S02]  /*21e90*/  @!P0 IMAD.MOV.U32 R6, RZ, RZ, R8 ;  /* 0x000000ffff068224 */ /* 0x004fc400078e0008 */
[----:B------:R-:W2:Y:S01]  /*21ea0*/  LDL R8, [R1+0x1300] ;  /* 0x0013000001087983 */ /* 0x000ea20000100800 */
[----:B----4-:R-:W-:-:S03]  /*21eb0*/  @!P0 IMAD.MOV.U32 R7, RZ, RZ, R9 ;  /* 0x000000ffff078224 */ /* 0x010fc600078e0009 */
[----:B------:R-:W4:Y:S04]  /*21ec0*/  LDL R9, [R1+0x12fc] ;  /* 0x0012fc0001097983 */ /* 0x000f280000100800 */
[----:B------:R2:W3:Y:S01]  /*21ed0*/  @!P0 LDG.E.U8 R169, desc[UR56][R6.64] ;  /* 0x0000003806a98981 */ /* 0x0004e2000c1e1100 */
[----:B------:R-:W-:Y:S01]  /*21ee0*/  PRMT R168, RZ, 0x7610, R168 ;  /* 0x00007610ffa87816 */ /* 0x000fe200000000a8 */
[----:B--2---:R-:W-:Y:S02]  /*21ef0*/  @!P0 IMAD.MOV.U32 R6, RZ, RZ, R8 ;  /* 0x000000ffff068224 */ /* 0x004fe400078e0008 */
        /* <DEDUP_REMOVED lines=75> */
[----:B------:R2:W3:Y:S04]  /*223b0*/  @!P0 LDG.E.U8 R156, desc[UR56][R6.64] ;  /* 0x00000038069c8981 */ /* 0x0004e8000c1e1100 */
[----:B------:R-:W3:Y:S01]  /*223c0*/  LDL.LU R30, [R1+0x10dc] ;  /* 0x0010dc00011e7983 */ /* 0x000ee20000300800 */
[----:B--2---:R-:W-:-:S03]  /*223d0*/  @!P0 IMAD.MOV.U32 R6, RZ, RZ, R8 ;  /* 0x000000ffff068224 */ /* 0x004fc600078e0008 */
[----:B------:R-:W2:Y:S01]  /*223e0*/  LDL R8, [R1+0x1140] ;  /* 0x0011400001087983 */ /* 0x000ea20000100800 */
[----:B------:R-:W-:Y:S01]  /*223f0*/  PRMT R155, RZ, 0x7610, R155 ;  /* 0x00007610ff9b7816 */ /* 0x000fe2000000009b */
[----:B----4-:R-:W-:Y:S02]  /*22400*/  @!P0 IMAD.MOV.U32 R7, RZ, RZ, R9 ;  /* 0x000000ffff078224 */ /* 0x010fe400078e0009 */
[----:B------:R-:W4:Y:S04]  /*22410*/  LDL R9, [R1+0x113c] ;  /* 0x00113c0001097983 */ /* 0x000f280000100800 */
[----:B------:R2:W3:Y:S04]  /*22420*/  @!P0 LDG.E.U8 R155, desc[UR56][R6.64] ;  /* 0x00000038069b8981 */ /* 0x0004e8000c1e1100 */
[----:B------:R-:W3:Y:S01]  /*22430*/  LDL.LU R38, [R1+0x10bc] ;  /* 0x0010bc0001267983 */ /* 0x000ee20000300800 */
[----:B--2---:R-:W-:-:S03]  /*22440*/  @!P0 IMAD.MOV.U32 R6, RZ, RZ, R8 ;  /* 0x000000ffff068224 */ /* 0x004fc600078e0008 */
[----:B------:R-:W2:Y:S04]  /*22450*/  LDL R8, [R1+0x1120] ;  /* 0x0011200001087983 */ /* 0x000ea80000100800 */
[----:B------:R-:W3:Y:S04]  /*22460*/  LDL.LU R46, [R1+0x109c] ;  /* 0x00109c00012e7983 */ /* 0x000ee80000300800 */
[----:B------:R-:W3:Y:S04]  /*22470*/  LDL.LU R43, [R1+0x1080] ;  /* 0x00108000012b7983 */ /* 0x000ee80000300800 */
[----:B------:R-:W3:Y:S04]  /*22480*/  LDL.LU R35, [R1+0x10a0] ;  /* 0x0010a00001237983 */ /* 0x000ee80000300800 */
[----:B------:R-:W3:Y:S04]  /*22490*/  LDL.LU R24, [R1+0x107c] ;  /* 0x00107c0001187983 */ /* 0x000ee80000300800 */
[----:B------:R-:W3:Y:S04]  /*224a0*/  LDL.LU R125, [R1+0x104c] ;  /* 0x00104c00017d7983 */ /* 0x000ee80000300800 */
[----:B------:R-:W3:Y:S04]  /*224b0*/  LDL.LU R126, [R1+0x1048] ;  /* 0x00104800017e7983 */ /* 0x000ee80000300800 */
[----:B------:R-:W3:Y:S04]  /*224c0*/  LDL.LU R127, [R1+0x1044] ;  /* 0x00104400017f7983 */ /* 0x000ee80000300800 */
[----:B------:R-:W3:Y:S01]  /*224d0*/  LDL.LU R128, [R1+0x1040] ;  /* 0x0010400001807983 */ /* 0x000ee20000300800 */
[----:B------:R-:W-:Y:S01]  /*224e0*/  PRMT R154, RZ, 0x7610, R154 ;  /* 0x00007610ff9a7816 */ /* 0x000fe2000000009a */
[----:B----4-:R-:W-:Y:S01]  /*224f0*/  @!P0 IMAD.MOV.U32 R7, RZ, RZ, R9 ;  /* 0x000000ffff078224 */ /* 0x010fe200078e0009 */
[----:B------:R-:W-:-:S04]  /*22500*/  PRMT R153, RZ, 0x7610, R153 ;  /* 0x00007610ff997816 */ /* 0x000fc80000000099 */
[----:B------:R0:W4:Y:S01]  /*22510*/  @!P0 LDG.E.U8 R154, desc[UR56][R6.64] ;  /* 0x00000038069a8981 */ /* 0x000122000c1e1100 */
[----:B------:R-:W-:Y:S01]  /*22520*/  PRMT R152, RZ, 0x7610, R152 ;  /* 0x00007610ff987816 */ /* 0x000fe20000000098 */
[----:B0-----:R-:W-:Y:S01]  /*22530*/  @!P0 IMAD.MOV.U32 R7, RZ, RZ, R2 ;  /* 0x000000ffff078224 */ /* 0x001fe200078e0002 */
[----:B------:R-:W-:Y:S02]  /*22540*/  PRMT R23, RZ, 0x7610, R23 ;  /* 0x00007610ff177816 */ /* 0x000fe40000000017 */
[----:B------:R-:W-:Y:S02]  /*22550*/  PRMT R22, RZ, 0x7610, R22 ;  /* 0x00007610ff167816 */ /* 0x000fe40000000016 */
[----:B------:R-:W-:Y:S02]  /*22560*/  PRMT R13, RZ, 0x7610, R13 ;  /* 0x00007610ff0d7816 */ /* 0x000fe4000000000d */
[----:B------:R-:W-:Y:S01]  /*22570*/  PRMT R12, RZ, 0x7610, R12 ;  /* 0x00007610ff0c7816 */ /* 0x000fe2000000000c */
[----:B--2---:R-:W-:-:S05]  /*22580*/  @!P0 IMAD.MOV.U32 R6, RZ, RZ, R8 ;  /* 0x000000ffff068224 */ /* 0x004fca00078e0008 */
[----:B------:R0:W2:Y:S02]  /*22590*/  @!P0 LDG.E.U8 R153, desc[UR56][R6.64] ;  /* 0x0000003806998981 */ /* 0x0000a4000c1e1100 */
[----:B0-----:R-:W-:Y:S02]  /*225a0*/  @!P0 IMAD.MOV.U32 R6, RZ, RZ, R3 ;  /* 0x000000ffff068224 */ /* 0x001fe400078e0003 */
[----:B------:R-:W-:-:S05]  /*225b0*/  @!P0 IMAD.MOV.U32 R7, RZ, RZ, R4 ;  /* 0x000000ffff078224 */ /* 0x000fca00078e0004 */
[----:B------:R0:W2:Y:S02]  /*225c0*/  @!P0 LDG.E.U8 R152, desc[UR56][R6.64] ;  /* 0x0000003806988981 */ /* 0x0000a4000c1e1100 */
[----:B0-----:R-:W-:Y:S02]  /*225d0*/  @!P0 IMAD.MOV.U32 R6, RZ, RZ, R5 ;  /* 0x000000ffff068224 */ /* 0x001fe400078e0005 */
[----:B---3--:R-:W-:-:S05]  /*225e0*/  @!P0 IMAD.MOV.U32 R7, RZ, RZ, R30 ;  /* 0x000000ffff078224 */ /* 0x008fca00078e001e */
[----:B------:R0:W3:Y:S01]  /*225f0*/  @!P0 LDG.E.U8 R23, desc[UR56][R6.64] ;  /* 0x0000003806178981 */ /* 0x0000e2000c1e1100 */
[----:B------:R-:W-:Y:S02]  /*22600*/  LOP3.LUT R9, R125, 0xffff, RZ, 0xc0, !PT ;  /* 0x0000ffff7d097812 */ /* 0x000fe400078ec0ff */
[----:B------:R-:W-:Y:S01]  /*22610*/  LOP3.LUT R8, R126, 0xffff, RZ, 0xc0, !PT ;  /* 0x0000ffff7e087812 */ /* 0x000fe200078ec0ff */
[----:B------:R-:W4:Y:S04]  /*22620*/  LDL.LU R125, [R1+0x103c] ;  /* 0x00103c00017d7983 */ /* 0x000f280000300800 */
[----:B------:R-:W2:Y:S01]  /*22630*/  LDL.LU R126, [R1+0x1038] ;  /* 0x00103800017e7983 */ /* 0x000ea20000300800 */
[----:B0-----:R-:W-:Y:S02]  /*22640*/  @!P0 IMAD.MOV.U32 R6, RZ, RZ, R0 ;  /* 0x000000ffff068224 */ /* 0x001fe400078e0000 */
[----:B------:R-:W-:-:S05]  /*22650*/  @!P0 IMAD.MOV.U32 R7, RZ, RZ, R38 ;  /* 0x000000ffff078224 */ /* 0x000fca00078e0026 */
[----:B------:R0:W3:Y:S02]  /*22660*/  @!P0 LDG.E.U8 R22, desc[UR56][R6.64] ;  /* 0x0000003806168981 */ /* 0x0000e4000c1e1100 */
[----:B0-----:R-:W-:Y:S02]  /*22670*/  @!P0 IMAD.MOV.U32 R6, RZ, RZ, R35 ;  /* 0x000000ffff068224 */ /* 0x001fe400078e0023 */
[----:B------:R-:W-:-:S05]  /*22680*/  @!P0 IMAD.MOV.U32 R7, RZ, RZ, R46 ;  /* 0x000000ffff078224 */ /* 0x000fca00078e002e */
[----:B------:R0:W3:Y:S02]  /*22690*/  @!P0 LDG.E.U8 R13, desc[UR56][R6.64] ;  /* 0x00000038060d8981 */ /* 0x0000e4000c1e1100 */
[----:B0-----:R-:W-:Y:S02]  /*226a0*/  @!P0 IMAD.MOV.U32 R6, RZ, RZ, R43 ;  /* 0x000000ffff068224 */ /* 0x001fe400078e002b */
[----:B------:R-:W-:-:S05]  /*226b0*/  @!P0 IMAD.MOV.U32 R7, RZ, RZ, R24 ;  /* 0x000000ffff078224 */ /* 0x000fca00078e0018 */
[----:B------:R0:W3:Y:S02]  /*226c0*/  @!P0 LDG.E.U8 R12, desc[UR56][R6.64] ;  /* 0x00000038060c8981 */ /* 0x0000e4000c1e1100 */
[----:B0-----:R-:W-:Y:S02]  /*226d0*/  LOP3.LUT R7, R127, 0xffff, RZ, 0xc0, !PT ;  /* 0x0000ffff7f077812 */ /* 0x001fe400078ec0ff */
[----:B------:R-:W-:Y:S01]  /*226e0*/  LOP3.LUT R6, R128, 0xffff, RZ, 0xc0, !PT ;  /* 0x0000ffff80067812 */ /* 0x000fe200078ec0ff */
[----:B------:R-:W3:Y:S04]  /*226f0*/  LDL.LU R127, [R1+0x1034] ;  /* 0x00103400017f7983 */ /* 0x000ee80000300800 */
[----:B------:R-:W3:Y:S01]  /*22700*/  LDL.LU R128, [R1+0x102c] ;  /* 0x00102c0001807983 */ /* 0x000ee20000300800 */
[----:B------:R-:W-:-:S02]  /*22710*/  PRMT R103, R9, 0x3340, R8 ;  /* 0x0000334009677816 */ /* 0x000fc40000000008 */
[----:B------:R-:W-:Y:S02]  /*22720*/  PRMT R112, R7, 0x3340, R6 ;  /* 0x0000334007707816 */ /* 0x000fe40000000006 */
[----:B----4-:R-:W-:Y:S02]  /*22730*/  LOP3.LUT R9, R125, 0xffff, RZ, 0xc0, !PT ;  /* 0x0000ffff7d097812 */ /* 0x010fe400078ec0ff */
[----:B--2---:R-:W-:Y:S01]  /*22740*/  LOP3.LUT R8, R126, 0xffff, RZ, 0xc0, !PT ;  /* 0x0000ffff7e087812 */ /* 0x004fe200078ec0ff */
[----:B------:R-:W2:Y:S04]  /*22750*/  LDL.LU R125, [R1+0x1024] ;  /* 0x00102400017d7983 */ /* 0x000ea80000300800 */
[----:B------:R-:W4:Y:S01]  /*22760*/  LDL.LU R126, [R1+0x101c] ;  /* 0x00101c00017e7983 */ /* 0x000f220000300800 */
[----:B---3--:R-:W-:-:S02]  /*22770*/  LOP3.LUT R7, R127, 0xffff, RZ, 0xc0, !PT ;  /* 0x0000ffff7f077812 */ /* 0x008fc400078ec0ff */
[----:B------:R-:W-:Y:S01]  /*22780*/  LOP3.LUT R6, R128, 0xffff, RZ, 0xc0, !PT ;  /* 0x0000ffff80067812 */ /* 0x000fe200078ec0ff */
[----:B------:R-:W3:Y:S04]  /*22790*/  LDL.LU R127, [R1+0x1010] ;  /* 0x00101000017f7983 */ /* 0x000ee80000300800 */
[----:B------:R-:W3:Y:S01]  /*227a0*/  LDL.LU R128, [R1+0x1004] ;  /* 0x0010040001807983 */ /* 0x000ee20000300800 */
[----:B------:R-:W-:Y:S02]  /*227b0*/  PRMT R85, R9, 0x3340, R8 ;  /* 0x0000334009557816 */ /* 0x000fe40000000008 */
[----:B------:R-:W-:Y:S02]  /*227c0*/  PRMT R94, R7, 0x3340, R6 ;  /* 0x00003340075e7816 */ /* 0x000fe40000000006 */
[----:B--2---:R-:W-:-:S02]  /*227d0*/  LOP3.LUT R9, R125, 0xffff, RZ, 0xc0, !PT ;  /* 0x0000ffff7d097812 */ /* 0x004fc400078ec0ff */
[----:B----4-:R-:W-:Y:S01]  /*227e0*/  LOP3.LUT R8, R126, 0xffff, RZ, 0xc0, !PT ;  /* 0x0000ffff7e087812 */ /* 0x010fe200078ec0ff */
[----:B------:R-:W2:Y:S04]  /*227f0*/  LDL.LU R125, [R1+0xff8] ;  /* 0x000ff800017d7983 */ /* 0x000ea80000300800 */
[----:B------:R-:W4:Y:S01]  /*22800*/  LDL.LU R126, [R1+0xfe8] ;  /* 0x000fe800017e7983 */ /* 0x000f220000300800 */
[----:B---3--:R-:W-:Y:S02]  /*22810*/  LOP3.LUT R7, R127, 0xffff, RZ, 0xc0, !PT ;  /* 0x0000ffff7f077812 */ /* 0x008fe400078ec0ff */
[----:B------:R-:W-:Y:S01]  /*22820*/  LOP3.LUT R6, R128, 0xffff, RZ, 0xc0, !PT ;  /* 0x0000ffff80067812 */ /* 0x000fe200078ec0ff */
[----:B------:R-:W3:Y:S04]  /*22830*/  LDL.LU R127, [R1+0xfd8] ;  /* 0x000fd800017f7983 */ /* 0x000ee80000300800 */
[----:B------:R-:W2:Y:S01]  /*22840*/  LDL.LU R128, [R1+0xfc4] ;  /* 0x000fc40001807983 */ /* 0x000ea20000300800 */
[----:B------:R-:W-:-:S02]  /*22850*/  PRMT R32, R9, 0x3340, R8 ;  /* 0x0000334009207816 */ /* 0x000fc40000000008 */
[----:B------:R-:W-:Y:S02]  /*22860*/  PRMT R10, R7, 0x3340, R6 ;  /* 0x00003340070a7816 */ /* 0x000fe40000000006 */
[----:B----4-:R-:W-:Y:S02]  /*22870*/  LOP3.LUT R8, R126, 0xffff, RZ, 0xc0, !PT ;  /* 0x0000ffff7e087812 */ /* 0x010fe400078ec0ff */
[----:B------:R-:W4:Y:S01]  /*22880*/  LDL.LU R126, [R1+0xfcc] ;  /* 0x000fcc00017e7983 */ /* 0x000f220000300800 */
[----:B---3--:R-:W-:Y:S02]  /*22890*/  LOP3.LUT R7, R127, 0xffff, RZ, 0xc0, !PT ;  /* 0x0000ffff7f077812 */ /* 0x008fe400078ec0ff */
[----:B--2---:R-:W-:Y:S01]  /*228a0*/  LOP3.LUT R6, R128, 0xffff, RZ, 0xc0, !PT ;  /* 0x0000ffff80067812 */ /* 0x004fe200078ec0ff */
[----:B------:R-:W2:Y:S04]  /*228b0*/  LDL.LU R127, [R1+0xfb8] ;  /* 0x000fb800017f7983 */ /* 0x000ea80000300800 */
[----:B------:R-:W3:Y:S01]  /*228c0*/  LDL.LU R128, [R1+0xfa8] ;  /* 0x000fa80001807983 */ /* 0x000ee20000300800 */
[----:B------:R-:W-:-:S02]  /*228d0*/  LOP3.LUT R9, R125, 0xffff, RZ, 0xc0, !PT ;  /* 0x0000ffff7d097812 */ /* 0x000fc400078ec0ff */
[----:B------:R-:W-:Y:S02]  /*228e0*/  PRMT R6, R7, 0x3340, R6 ;  /* 0x0000334007067816 */ /* 0x000fe40000000006 */
[----:B------:R-:W-:Y:S02]  /*228f0*/  PRMT R11, R9, 0x3340, R8 ;  /* 0x00003340090b7816 */ /* 0x000fe40000000008 */
[----:B------:R-:W-:Y:S02]  /*22900*/  PRMT R8, R103, 0x5410, R112 ;  /* 0x0000541067087816 */ /* 0x000fe40000000070 */
[----:B------:R-:W-:Y:S02]  /*22910*/  PRMT R9, R85, 0x5410, R94 ;  /* 0x0000541055097816 */ /* 0x000fe4000000005e */
[----:B------:R-:W-:Y:S02]  /*22920*/  PRMT R10, R32, 0x5410, R10 ;  /* 0x00005410200a7816 */ /* 0x000fe4000000000a */
[----:B------:R-:W-:-:S05]  /*22930*/  PRMT R11, R11, 0x5410, R6 ;  /* 0x000054100b0b7816 */ /* 0x000fca0000000006 */
[----:B------:R4:W-:Y:S02]  /*22940*/  STS.128 [R26+UR58+0x6000], R8 ;  /* 0x006000081a007988 */ /* 0x0009e40008000c3a */
[----:B----4-:R-:W-:Y:S02]  /*22950*/  LOP3.LUT R9, R126, 0xffff, RZ, 0xc0, !PT ;  /* 0x0000ffff7e097812 */ /* 0x010fe400078ec0ff */
[----:B------:R-:W4:Y:S01]  /*22960*/  LDL.LU R126, [R1+0xf98] ;  /* 0x000f9800017e7983 */ /* 0x000f220000300800 */
[----:B--2---:R-:W-:Y:S02]  /*22970*/  LOP3.LUT R8, R127, 0xffff, RZ, 0xc0, !PT ;  /* 0x0000ffff7f087812 */ /* 0x004fe400078ec0ff */
[----:B---3--:R-:W-:Y:S01]  /*22980*/  LOP3.LUT R7, R128, 0xffff, RZ, 0xc0, !PT ;  /* 0x0000ffff80077812 */ /* 0x008fe200078ec0ff */
[----:B------:R-:W2:Y:S04]  /*22990*/  LDL.LU R127, [R1+0xf88] ;  /* 0x000f8800017f7983 */ /* 0x000ea80000300800 */
[----:B------:R-:W3:Y:S01]  /*229a0*/  LDL.LU R128, [R1+0xf78] ;  /* 0x000f780001807983 */ /* 0x000ee20000300800 */
[----:B------:R-:W-:-:S02]  /*229b0*/  PRMT R94, R9, 0x3340, R8 ;  /* 0x00003340095e7816 */ /* 0x000fc40000000008 */
[----:B----4-:R-:W-:-:S04]  /*229c0*/  LOP3.LUT R6, R126, 0xffff, RZ, 0xc0, !PT ;  /* 0x0000ffff7e067812 */ /* 0x010fc800078ec0ff */
[----:B------:R-:W-:Y:S02]  /*229d0*/  PRMT R103, R7, 0x3340, R6 ;  /* 0x0000334007677816 */ /* 0x000fe40000000006 */
[----:B------:R-:W-:Y:S02]  /*229e0*/  LOP3.LUT R7, R18, 0xffff, RZ, 0xc0, !PT ;  /* 0x0000ffff12077812 */ /* 0x000fe400078ec0ff */
[----:B------:R-:W4:Y:S04]  /*229f0*/  LDL.LU R18, [R1+0x2a10] ;  /* 0x002a100001127983 */ /* 0x000f280000300800 */
[----:B------:R-:W4:Y:S04]  /*22a00*/  LDL R32, [R1+0xf18] ;  /* 0x000f180001207983 */ /* 0x000f280000100800 */
[----:B------:R-:W4:Y:S01]  /*22a10*/  LDL.LU R126, [R1+0xff4] ;  /* 0x000ff400017e7983 */ /* 0x000f220000300800 */
[----:B--2---:R-:W-:-:S02]  /*22a20*/  LOP3.LUT R9, R127, 0xffff, RZ, 0xc0, !PT ;  /* 0x0000ffff7f097812 */ /* 0x004fc400078ec0ff */
[----:B---3--:R-:W-:Y:S01]  /*22a30*/  LOP3.LUT R8, R128, 0xffff, RZ, 0xc0, !PT ;  /* 0x0000ffff80087812 */ /* 0x008fe200078ec0ff */
[----:B------:R-:W2:Y:S04]  /*22a40*/  LDL.LU R127, [R1+0xfe4] ;  /* 0x000fe400017f7983 */ /* 0x000ea80000300800 */
[----:B------:R-:W3:Y:S01]  /*22a50*/  LDL.LU R128, [R1+0xfd4] ;  /* 0x000fd40001807983 */ /* 0x000ee20000300800 */
[----:B------:R-:W-:Y:S02]  /*22a60*/  LOP3.LUT R6, R84, 0xffff, RZ, 0xc0, !PT ;  /* 0x0000ffff54067812 */ /* 0x000fe400078ec0ff */
[----:B------:R-:W-:Y:S02]  /*22a70*/  PRMT R84, R9, 0x3340, R8 ;  /* 0x0000334009547816 */ /* 0x000fe40000000008 */
[----:B------:R-:W-:-:S02]  /*22a80*/  LOP3.LUT R9, R111, 0xffff, RZ, 0xc0, !PT ;  /* 0x0000ffff6f097812 */ /* 0x000fc400078ec0ff */
[----:B------:R-:W-:Y:S02]  /*22a90*/  LOP3.LUT R8, R110, 0xffff, RZ, 0xc0, !PT ;  /* 0x0000ffff6e087812 */ /* 0x000fe400078ec0ff */
[----:B------:R-:W-:Y:S02]  /*22aa0*/  PRMT R85, R7, 0x3340, R6 ;  /* 0x0000334007557816 */ /* 0x000fe40000000006 */
[----:B------:R-:W-:Y:S02]  /*22ab0*/  LOP3.LUT R7, R109, 0xffff, RZ, 0xc0, !PT ;  /* 0x0000ffff6d077812 */ /* 0x000fe400078ec0ff */
        /* <DEDUP_REMOVED lines=8> */
[----:B------:R-:W-:-:S02]  /*22b40*/  PRMT R6, R7, 0x3340, R6 ;  /* 0x0000334007067816 */ /* 0x000fc40000000006 */
[----:B------:R-:W-:Y:S02]  /*22b50*/  PRMT R8, R94, 0x5410, R103 ;  /* 0x000054105e087816 */ /* 0x000fe40000000067 */
[----:B------:R-:W-:Y:S02]  /*22b60*/  PRMT R9, R84, 0x5410, R85 ;  /* 0x0000541054097816 */ /* 0x000fe40000000055 */
[----:B------:R-:W-:Y:S02]  /*22b70*/  PRMT R10, R26, 0x5410, R10 ;  /* 0x000054101a0a7816 */ /* 0x000fe4000000000a */
[----:B------:R-:W-:-:S05]  /*22b80*/  PRMT R11, R11, 0x5410, R6 ;  /* 0x000054100b0b7816 */ /* 0x000fca0000000006 */
[----:B----4-:R0:W-:Y:S02]  /*22b90*/  STS.128 [R32+UR58], R8 ;  /* 0x0000000820007988 */ /* 0x0101e40008000c3a */
[----:B0-----:R-:W-:Y:S02]  /*22ba0*/  LOP3.LUT R9, R126, 0xffff, RZ, 0xc0, !PT ;  /* 0x0000ffff7e097812 */ /* 0x001fe400078ec0ff */
        /* <DEDUP_REMOVED lines=10> */
[----:B------:R-:W4:Y:S01]  /*22c50*/  LDL.LU R125, [R1+0x1018] ;  /* 0x00101800017d7983 */ /* 0x000f220000300800 */
[----:B---3--:R-:W-:-:S03]  /*22c60*/  LOP3.LUT R8, R128, 0xffff, RZ, 0xc0, !PT ;  /* 0x0000ffff80087812 */ /* 0x008fc600078ec0ff */
[----:B------:R-:W3:Y:S01]  /*22c70*/  LDL.LU R128, [R1+0x100c] ;  /* 0x00100c0001807983 */ /* 0x000ee20000300800 */
[----:B--2---:R-:W-:Y:S02]  /*22c80*/  LOP3.LUT R9, R127, 0xffff, RZ, 0xc0, !PT ;  /* 0x0000ffff7f097812 */ /* 0x004fe400078ec0ff */
[----:B------:R-:W-:Y:S01]  /*22c90*/  LOP3.LUT R6, R76, 0xffff, RZ, 0xc0, !PT ;  /* 0x0000ffff4c067812 */ /* 0x000fe200078ec0ff */
[----:B------:R-:W2:Y:S04]  /*22ca0*/  LDL.LU R126, [R1+0x1000] ;  /* 0x00100000017e7983 */ /* 0x000ea80000300800 */
[----:B------:R-:W2:Y:S01]  /*22cb0*/  LDL.LU R127, [R1+0xff0] ;  /* 0x000ff000017f7983 */ /* 0x000ea20000300800 */
[----:B------:R-:W-:Y:S02]  /*22cc0*/  PRMT R76, R9, 0x3340, R8 ;  /* 0x00003340094c7816 */ /* 0x000fe40000000008 */
[----:B------:R-:W-:-:S02]  /*22cd0*/  PRMT R84, R7, 0x3340, R6 ;  /* 0x0000334007547816 */ /* 0x000fc40000000006 */
[----:B------:R-:W-:Y:S02]  /*22ce0*/  LOP3.LUT R9, R102, 0xffff, RZ, 0xc0, !PT ;  /* 0x0000ffff66097812 */ /* 0x000fe400078ec0ff */
[----:B------:R-:W-:Y:S02]  /*22cf0*/  LOP3.LUT R8, R101, 0xffff, RZ, 0xc0, !PT ;  /* 0x0000ffff65087812 */ /* 0x000fe400078ec0ff */
[----:B------:R-:W-:Y:S02]  /*22d00*/  LOP3.LUT R7, R100, 0xffff, RZ, 0xc0, !PT ;  /* 0x0000ffff64077812 */ /* 0x000fe400078ec0ff */
[----:B------:R-:W-:Y:S02]  /*22d10*/  LOP3.LUT R6, R99, 0xffff, RZ, 0xc0, !PT ;  /* 0x0000ffff63067812 */ /* 0x000fe400078ec0ff */
[----:B------:R-:W-:Y:S02]  /*22d20*/  PRMT R26, R9, 0x3340, R8 ;  /* 0x00003340091a7816 */ /* 0x000fe40000000008 */
[----:B------:R-:W-:-:S02]  /*22d30*/  LOP3.LUT R9, R98, 0xffff, RZ, 0xc0, !PT ;  /* 0x0000ffff62097812 */ /* 0x000fc400078ec0ff */
[----:B------:R-:W-:Y:S02]  /*22d40*/  PRMT R10, R7, 0x3340, R6 ;  /* 0x00003340070a7816 */ /* 0x000fe40000000006 */
        /* <DEDUP_REMOVED lines=9> */
[----:B------:R3:W-:Y:S02]  /*22de0*/  STS.128 [R32+UR58+0x2000], R8 ;  /* 0x0020000820007988 */ /* 0x0007e40008000c3a */
[----:B---3--:R-:W-:Y:S02]  /*22df0*/  LOP3.LUT R8, R128, 0xffff, RZ, 0xc0, !PT ;  /* 0x0000ffff80087812 */ /* 0x008fe400078ec0ff */
[----:B------:R-:W3:Y:S01]  /*22e00*/  LDL.LU R128, [R1+0xfe0] ;  /* 0x000fe00001807983 */ /* 0x000ee20000300800 */
[----:B----4-:R-:W-:Y:S02]  /*22e10*/  LOP3.LUT R9, R125, 0xffff, RZ, 0xc0, !PT ;  /* 0x0000ffff7d097812 */ /* 0x010fe400078ec0ff */
[----:B--2---:R-:W-:Y:S02]  /*22e20*/  LOP3.LUT R7, R126, 0xffff, RZ, 0xc0, !PT ;  /* 0x0000ffff7e077812 */ /* 0x004fe400078ec0ff */
[----:B------:R-:W-:Y:S02]  /*22e30*/  LOP3.LUT R6, R127, 0xffff, RZ, 0xc0, !PT ;  /* 0x0000ffff7f067812 */ /* 0x000fe400078ec0ff */
[----:B------:R-:W-:-:S02]  /*22e40*/  PRMT R84, R9, 0x3340, R8 ;  /* 0x0000334009547816 */ /* 0x000fc40000000008 */
[----:B------:R-:W-:Y:S02]  /*22e50*/  LOP3.LUT R8, R18, 0xffff, RZ, 0xc0, !PT ;  /* 0x0000ffff12087812 */ /* 0x000fe400078ec0ff */
[----:B------:R-:W-:Y:S01]  /*22e60*/  PRMT R85, R7, 0x3340, R6 ;  /* 0x0000334007557816 */ /* 0x000fe20000000006 */
[----:B------:R-:W2:Y:S01]  /*22e70*/  LDL.LU R18, [R1+0x2a08] ;  /* 0x002a080001127983 */ /* 0x000ea20000300800 */
[----:B------:R-:W-:-:S03]  /*22e80*/  LOP3.LUT R7, R21, 0xffff, RZ, 0xc0, !PT ;  /* 0x0000ffff15077812 */ /* 0x000fc600078ec0ff */
[----:B------:R-:W4:Y:S04]  /*22e90*/  LDL.LU R21, [R1+0x2a04] ;  /* 0x002a040001157983 */ /* 0x000f280000300800 */
[----:B------:R-:W2:Y:S04]  /*22ea0*/  LDL.LU R126, [R1+0x1030] ;  /* 0x00103000017e7983 */ /* 0x000ea80000300800 */
[----:B------:R-:W2:Y:S01]  /*22eb0*/  LDL.LU R127, [R1+0x1028] ;  /* 0x00102800017f7983 */ /* 0x000ea20000300800 */
[----:B------:R-:W-:-:S04]  /*22ec0*/  LOP3.LUT R6, R75, 0xffff, RZ, 0xc0, !PT ;  /* 0x0000ffff4b067812 */ /* 0x000fc800078ec0ff */
[----:B------:R-:W-:Y:S02]  /*22ed0*/  PRMT R76, R7, 0x3340, R6 ;  /* 0x00003340074c7816 */ /* 0x000fe40000000006 */
[----:B------:R-:W-:Y:S02]  /*22ee0*/  LOP3.LUT R7, R91, 0xffff, RZ, 0xc0, !PT ;  /* 0x0000ffff5b077812 */ /* 0x000fe400078ec0ff */
[----:B------:R-:W-:Y:S02]  /*22ef0*/  LOP3.LUT R6, R90, 0xffff, RZ, 0xc0, !PT ;  /* 0x0000ffff5a067812 */ /* 0x000fe400078ec0ff */
[----:B---3--:R-:W-:Y:S02]  /*22f00*/  LOP3.LUT R9, R128, 0xffff, RZ, 0xc0, !PT ;  /* 0x0000ffff80097812 */ /* 0x008fe400078ec0ff */
[----:B------:R-:W3:Y:S02]  /*22f10*/  LDL.LU R128, [R1+0x1020] ;  /* 0x0010200001807983 */ /* 0x000ee40000300800 */
[----:B------:R-:W-:-:S02]  /*22f20*/  PRMT R75, R9, 0x3340, R8 ;  /* 0x00003340094b7816 */ /* 0x000fc40000000008 */
[----:B------:R-:W-:Y:S02]  /*22f30*/  LOP3.LUT R9, R93, 0xffff, RZ, 0xc0, !PT ;  /* 0x0000ffff5d097812 */ /* 0x000fe400078ec0ff */
[----:B------:R-:W-:Y:S02]  /*22f40*/  LOP3.LUT R8, R92, 0xffff, RZ, 0xc0, !PT ;  /* 0x0000ffff5c087812 */ /* 0x000fe400078ec0ff */
[----:B------:R-:W-:Y:S02]  /*22f50*/  PRMT R10, R7, 0x3340, R6 ;  /* 0x00003340070a7816 */ /* 0x000fe40000000006 */
[----:B------:R-:W-:Y:S02]  /*22f60*/  LOP3.LUT R7, R87, 0xffff, RZ, 0xc0, !PT ;  /* 0x0000ffff57077812 */ /* 0x000fe400078ec0ff */
[----:B------:R-:W-:Y:S02]  /*22f70*/  LOP3.LUT R6, R86, 0xffff, RZ, 0xc0, !PT ;  /* 0x0000ffff56067812 */ /* 0x000fe400078ec0ff */
[----:B------:R-:W-:-:S02]  /*22f80*/  PRMT R26, R9, 0x3340, R8 ;  /* 0x00003340091a7816 */ /* 0x000fc40000000008 */
[----:B------:R-:W-:Y:S02]  /*22f90*/  LOP3.LUT R9, R89, 0xffff, RZ, 0xc0, !PT ;  /* 0x0000ffff59097812 */ /* 0x000fe400078ec0ff */
[----:B------:R-:W-:Y:S02]  /*22fa0*/  LOP3.LUT R8, R88, 0xffff, RZ, 0xc0, !PT ;  /* 0x0000ffff58087812 */ /* 0x000fe400078ec0ff */
[----:B------:R-:W-:Y:S02]  /*22fb0*/  PRMT R6, R7, 0x3340, R6 ;  /* 0x0000334007067816 */ /* 0x000fe40000000006 */
[----:B------:R-:W-:Y:S02]  /*22fc0*/  PRMT R11, R9, 0x3340, R8 ;  /* 0x00003340090b7816 */ /* 0x000fe40000000008 */
[----:B------:R-:W-:Y:S02]  /*22fd0*/  PRMT R8, R84, 0x5410, R85 ;  /* 0x0000541054087816 */ /* 0x000fe40000000055 */
[----:B------:R-:W-:-:S02]  /*22fe0*/  PRMT R9, R75, 0x5410, R76 ;  /* 0x000054104b097816 */ /* 0x000fc4000000004c */
[----:B------:R-:W-:Y:S02]  /*22ff0*/  PRMT R10, R26, 0x5410, R10 ;  /* 0x000054101a0a7816 */ /* 0x000fe4000000000a */
[----:B------:R-:W-:Y:S02]  /*23000*/  PRMT R11, R11, 0x5410, R6 ;  /* 0x000054100b0b7816 */ /* 0x000fe40000000006 */
[----:B----4-:R-:W-:Y:S02]  /*23010*/  LOP3.LUT R6, R21, 0xffff, RZ, 0xc0, !PT ;  /* 0x0000ffff15067812 */ /* 0x010fe400078ec0ff */
[----:B------:R-:W4:Y:S04]  /*23020*/  LDL.LU R21, [R1+0x2a00] ;  /* 0x002a000001157983 */ /* 0x000f280000300800 */
[----:B------:R2:W-:Y:S02]  /*23030*/  STS.128 [R32+UR58+0x4000], R8 ;  /* 0x0040000820007988 */ /* 0x0005e40008000c3a */
[----:B--2---:R-:W-:-:S02]  /*23040*/  LOP3.LUT R9, R126, 0xffff, RZ, 0xc0, !PT ;  /* 0x0000ffff7e097812 */ /* 0x004fc400078ec0ff */
[----:B------:R-:W-:-:S04]  /*23050*/  LOP3.LUT R8, R127, 0xffff, RZ, 0xc0, !PT ;  /* 0x0000ffff7f087812 */ /* 0x000fc800078ec0ff */
[----:B------:R-:W-:Y:S02]  /*23060*/  PRMT R75, R9, 0x3340, R8 ;  /* 0x00003340094b7816 */ /* 0x000fe40000000008 */
[----:B------:R-:W-:Y:S02]  /*23070*/  LOP3.LUT R9, R18, 0xffff, RZ, 0xc0, !PT ;  /* 0x0000ffff12097812 */ /* 0x000fe400078ec0ff */
[----:B------:R-:W-:Y:S01]  /*23080*/  LOP3.LUT R8, R15, 0xffff, RZ, 0xc0, !PT ;  /* 0x0000ffff0f087812 */ /* 0x000fe200078ec0ff */
[----:B------:R-:W2:Y:S04]  /*23090*/  LDL.LU R18, [R1+0x29fc] ;  /* 0x0029fc0001127983 */ /* 0x000ea80000300800 */
[----:B------:R-:W2:Y:S01]  /*230a0*/  LDL.LU R15, [R1+0x29f8] ;  /* 0x0029f800010f7983 */ /* 0x000ea20000300800 */
[----:B------:R-:W-:-:S02]  /*230b0*/  PRMT R26, R9, 0x3340, R8 ;  /* 0x00003340091a7816 */ /* 0x000fc40000000008 */
[----:B------:R-:W-:Y:S02]  /*230c0*/  LOP3.LUT R9, R83, 0xffff, RZ, 0xc0, !PT ;  /* 0x0000ffff53097812 */ /* 0x000fe400078ec0ff */
[----:B------:R-:W-:Y:S01]  /*230d0*/  LOP3.LUT R8, R82, 0xffff, RZ, 0xc0, !PT ;  /* 0x0000ffff52087812 */ /* 0x000fe200078ec0ff */
        /* <DEDUP_REMOVED lines=10> */
[----:B------:R-:W-:Y:S01]  /*23180*/  STL.64 [R1+0x29a0], R130 ;  /* 0x0029a08201007387 */ /* 0x000fe20000100a00 */
[----:B---3--:R-:W-:-:S04]  /*23190*/  LOP3.LUT R7, R128, 0xffff, RZ, 0xc0, !PT ;  /* 0x0000ffff80077812 */ /* 0x008fc800078ec0ff */
[----:B------:R-:W-:Y:S02]  /*231a0*/  PRMT R76, R7, 0x3340, R6 ;  /* 0x00003340074c7816 */ /* 0x000fe40000000006 */
[----:B------:R-:W-:Y:S02]  /*231b0*/  LOP3.LUT R7, R129, 0xffff, RZ, 0xc0, !PT ;  /* 0x0000ffff81077812 */ /* 0x000fe400078ec0ff */
[----:B------:R-:W-:-:S04]  /*231c0*/  LOP3.LUT R6, R74, 0xffff, RZ, 0xc0, !PT ;  /* 0x0000ffff4a067812 */ /* 0x000fc800078ec0ff */
[----:B------:R-:W-:Y:S02]  /*231d0*/  PRMT R74, R7, 0x3340, R6 ;  /* 0x00003340074a7816 */ /* 0x000fe40000000006 */
[----:B------:R-:W-:Y:S02]  /*231e0*/  LOP3.LUT R6, R73, 0xffff, RZ, 0xc0, !PT ;  /* 0x0000ffff49067812 */ /* 0x000fe400078ec0ff */
[----:B------:R-:W-:Y:S02]  /*231f0*/  PRMT R73, R9, 0x3340, R8 ;  /* 0x0000334009497816 */ /* 0x000fe40000000008 */
[----:B------:R-:W-:Y:S02]  /*23200*/  LOP3.LUT R9, R80, 0xffff, RZ, 0xc0, !PT ;  /* 0x0000ffff50097812 */ /* 0x000fe400078ec0ff */
[----:B------:R-:W-:-:S04]  /*23210*/  LOP3.LUT R8, R79, 0xffff, RZ, 0xc0, !PT ;  /* 0x0000ffff4f087812 */ /* 0x000fc800078ec0ff */
[----:B------:R-:W-:Y:S02]  /*23220*/  PRMT R11, R9, 0x3340, R8 ;  /* 0x00003340090b7816 */ /* 0x000fe40000000008 */
[----:B------:R-:W-:Y:S02]  /*23230*/  PRMT R9, R26, 0x5410, R74 ;  /* 0x000054101a097816 */ /* 0x000fe4000000004a */
[----:B------:R-:W0:Y:S01]  /*23240*/  S2R R26, SR_TID.X ;  /* 0x00000000001a7919 */ /* 0x000e220000002100 */
[----:B------:R-:W-:-:S04]  /*23250*/  LOP3.LUT R7, R81, 0xffff, RZ, 0xc0, !PT ;  /* 0x0000ffff51077812 */ /* 0x000fc800078ec0ff */
[----:B------:R-:W-:Y:S02]  /*23260*/  PRMT R10, R7, 0x3340, R6 ;  /* 0x00003340070a7816 */ /* 0x000fe40000000006 */
[----:B------:R-:W-:Y:S02]  /*23270*/  LOP3.LUT R7, R78, 0xffff, RZ, 0xc0, !PT ;  /* 0x0000ffff4e077812 */ /* 0x000fe400078ec0ff */
[----:B------:R-:W-:Y:S01]  /*23280*/  LOP3.LUT R6, R77, 0xffff, RZ, 0xc0, !PT ;  /* 0x0000ffff4d067812 */ /* 0x000fe200078ec0ff */
[----:B------:R-:W1:Y:S03]  /*23290*/  S2R R129, SR_TID.X ;  /* 0x0000000000817919 */ /* 0x000e660000002100 */
[----:B------:R-:W-:Y:S02]  /*232a0*/  PRMT R6, R7, 0x3340, R6 ;  /* 0x0000334007067816 */ /* 0x000fe40000000006 */
[----:B------:R-:W-:-:S02]  /*232b0*/  PRMT R8, R75, 0x5410, R76 ;  /* 0x000054104b087816 */ /* 0x000fc4000000004c */
[----:B------:R-:W-:Y:S02]  /*232c0*/  PRMT R10, R73, 0x5410, R10 ;  /* 0x00005410490a7816 */ /* 0x000fe4000000000a */
[----:B------:R-:W-:-:S05]  /*232d0*/  PRMT R11, R11, 0x5410, R6 ;  /* 0x000054100b0b7816 */ /* 0x000fca0000000006 */
[----:B------:R-:W-:Y:S01]  /*232e0*/  STS.128 [R32+UR58+0x6000], R8 ;  /* 0x0060000820007988 */ /* 0x000fe20008000c3a */
[----:B0-----:R-:W-:-:S05]  /*232f0*/  LOP3.LUT R26, R26, 0x7f, RZ, 0xc0, !PT ;  /* 0x0000007f1a1a7812 */ /* 0x001fca00078ec0ff */
[----:B------:R-:W-:Y:S04]  /*23300*/  STS.U8 [R26+UR58+0x8000], R72 ;  /* 0x008000481a007988 */ /* 0x000fe8000800003a */
        /* <DEDUP_REMOVED lines=22> */
[----:B------:R-:W-:Y:S01]  /*23470*/  STS.U8 [R26+UR58+0xae00], R251 ;  /* 0x00ae00fb1a007988 */ /* 0x000fe2000800003a */
[----:B-1----:R-:W-:-:S03]  /*23480*/  LOP3.LUT R129, R129, 0x7f, RZ, 0xc0, !PT ;  /* 0x0000007f81817812 */ /* 0x002fc600078ec0ff */
[----:B------:R-:W-:Y:S04]  /*23490*/  STS.U8 [R26+UR58+0xb000], R250 ;  /* 0x00b000fa1a007988 */ /* 0x000fe8000800003a */
[----:B------:R-:W-:Y:S04]  /*234a0*/  STS.U8 [R26+UR58+0xb200], R249 ;  /* 0x00b200f91a007988 */ /* 0x000fe8000800003a */
[----:B------:R-:W-:Y:S04]  /*234b0*/  STS.U8 [R26+UR58+0xb400], R248 ;  /* 0x00b400f81a007988 */ /* 0x000fe8000800003a */
[----:B------:R-:W-:Y:S01]  /*234c0*/  STS.U8 [R26+UR58+0xb600], R247 ;  /* 0x00b600f71a007988 */ /* 0x000fe2000800003a */
[----:B------:R-:W-:-:S03]  /*234d0*/  LOP3.LUT R6, R129, 0x10, RZ, 0x3c, !PT ;  /* 0x0000001081067812 */ /* 0x000fc600078e3cff */
        /* <DEDUP_REMOVED lines=36> */
[----:B------:R0:W-:Y:S04]  /*23720*/  STS.U8 [R6+UR58+0xbe80], R211 ;  /* 0x00be80d306007988 */ /* 0x0001e8000800003a */
        /* <DEDUP_REMOVED lines=28> */
[----:B0-----:R-:W-:-:S03]  /*238f0*/  LOP3.LUT R6, R26, 0x30, RZ, 0x3c, !PT ;  /* 0x000000301a067812 */ /* 0x001fc600078e3cff */
[----:B------:R-:W-:Y:S04]  /*23900*/  STS.U8 [R7+UR58+0xb900], R182 ;  /* 0x00b900b607007988 */ /* 0x000fe8000800003a */
[----:B------:R-:W-:Y:S04]  /*23910*/  STS.U8 [R7+UR58+0xbb00], R181 ;  /* 0x00bb00b507007988 */ /* 0x000fe8000800003a */
[----:B------:R-:W-:Y:S04]  /*23920*/  STS.U8 [R7+UR58+0xbd00], R180 ;  /* 0x00bd00b407007988 */ /* 0x000fe8000800003a */
[----:B------:R-:W-:Y:S04]  /*23930*/  STS.U8 [R7+UR58+0xbf00], R179 ;  /* 0x00bf00b307007988 */ /* 0x000fe8000800003a */
[----:B------:R0:W-:Y:S04]  /*23940*/  STS.U8 [R6+UR58+0xbf80], R52 ;  /* 0x00bf803406007988 */ /* 0x0001e8000800003a */
[----:B0-----:R-:W3:Y:S04]  /*23950*/  LDL.LU.64 R52, [R1+0xc00] ;  /* 0x000c000001347983 */ /* 0x001ee80000300a00 */
[----:B------:R-:W3:Y:S04]  /*23960*/  LDL.LU.64 R54, [R1+0xc08] ;  /* 0x000c080001367983 */ /* 0x000ee80000300a00 */
        /* <DEDUP_REMOVED lines=21> */
[----:B------:R-:W-:Y:S04]  /*23ac0*/  STS.U8 [R6+UR58+0x8180], R178 ;  /* 0x008180b206007988 */ /* 0x000fe8000800003a */
        /* <DEDUP_REMOVED lines=51> */
[----:B------:R0:W-:Y:S04]  /*23e00*/  STS.U8 [R6+UR58+0xb580], R152 ;  /* 0x00b5809806007988 */ /* 0x0001e8000800003a */
[----:B------:R-:W3:Y:S04]  /*23e10*/  LDL.LU.64 R150, [R1+0xd88] ;  /* 0x000d880001967983 */ /* 0x000ee80000300a00 */
        /* <DEDUP_REMOVED lines=15> */
[----:B------:R-:W-:Y:S04]  /*23f10*/  STS.U8 [R6+UR58+0xb980], R22 ;  /* 0x00b9801606007988 */ /* 0x000fe8000800003a */
[----:B------:R-:W-:Y:S04]  /*23f20*/  STS.U8 [R6+UR58+0xbb80], R13 ;  /* 0x00bb800d06007988 */ /* 0x000fe8000800003a */
[----:B------:R-:W-:Y:S01]  /*23f30*/  STS.U8 [R6+UR58+0xbd80], R12 ;  /* 0x00bd800c06007988 */ /* 0x000fe2000800003a */
[----:B------:R0:W-:Y:S06]  /*23f40*/  MEMBAR.ALL.CTA ;  /* 0x0000000000007992 */ /* 0x0001ec0000008000 */
[----:B0-----:R-:W0:Y:S02]  /*23f50*/  FENCE.VIEW.ASYNC.S ;  /* 0x00000000000073c6 */ /* 0x001e240000000000 */
[----:B0-----:R-:W-:Y:S06]  /*23f60*/  BAR.SYNC.DEFER_BLOCKING 0x0 ;  /* 0x0000000000007b1d */ /* 0x001fec0000010000 */
[----:B------:R-:W-:Y:S01]  /*23f70*/  UMOV UR13, 0x80000020 ;  /* 0x80000020000d7882 */ /* 0x000fe20000000000 */
[----:B---3--:R-:W-:-:S06]  /*23f80*/  WARPGROUP.ARRIVE ;  /* 0x00000000000079c5 */ /* 0x008fcc0000000000 */
[----:B------:R-:W-:Y:S01]  /*23f90*/  QGMMA.64x256x32.F32.E5M2.E5M2 R52, gdesc[UR12], R52, gsb0 ;  /* 0x03e000000c3479f3 */ /* 0x000fe20008003834 */
[----:B------:R-:W-:Y:S04]  /*23fa0*/  STL [R1+0x2998], R50 ;  /* 0x0029983201007387 */ /* 0x000fe80000100800 */
        /* <DEDUP_REMOVED lines=8> */
[----:B------:R-:W-:Y:S04]  /*24030*/  STL [R1+0x2950], R33 ;  /* 0x0029502101007387 */ /* 0x000fe80000100800 */
[----:B------:R-:W-:Y:S04]  /*24040*/  STL.64 [R1+0x2948], R30 ;  /* 0x0029481e01007387 */ /* 0x000fe80000100a00 */
[----:B------:R-:W-:Y:S04]  /*24050*/  STL.64 [R1+0x2940], R28 ;  /* 0x0029401c01007387 */ /* 0x000fe80000100a00 */
[----:B------:R-:W-:Y:S01]  /*24060*/  STL.64 [R1+0x2938], R24 ;  /* 0x0029381801007387 */ /* 0x000fe20000100a00 */
[----:B------:R-:W-:-:S02]  /*24070*/  WARPGROUP.DEPBAR.LE gsb0, 0x0 ;  /* 0x00008000000079c5 */ /* 0x000fc40000010000 */
[----:B------:R-:W-:-:S06]  /*24080*/  WARPGROUP.ARRIVE ;  /* 0x00000000000079c5 */ /* 0x000fcc0000000000 */
[----:B------:R-:W-:Y:S03]  /*24090*/  QGMMA.64x256x32.F32.E5M2.E5M2 R52, gdesc[UR8], R52, gsb0 ;  /* 0x03e00000083479f3 */ /* 0x000fe60008003834 */
[----:B------:R-:W-:Y:S02]  /*240a0*/  WARPGROUP.DEPBAR.LE gsb0, 0x0 ;  /* 0x00008000000079c5 */ /* 0x000fe40000010000 */
        /* <DEDUP_REMOVED lines=49> */
[----:B------:R0:W-:Y:S04]  /*243c0*/  STL.64 [R1+0xd88], R150 ;  /* 0x000d889601007387 */ /* 0x0001e80000100a00 */
        /* <DEDUP_REMOVED lines=14> */
[----:B0-----:R-:W3:Y:S04]  /*244b0*/  LDL.LU.64 R150, [R1+0x29f0] ;  /* 0x0029f00001967983 */ /* 0x001ee80000300a00 */
[----:B------:R-:W4:Y:S04]  /*244c0*/  LDL.LU.64 R148, [R1+0x29e8] ;  /* 0x0029e80001947983 */ /* 0x000f280000300a00 */
[----:B------:R-:W2:Y:S04]  /*244d0*/  LDL.LU.64 R146, [R1+0x29e0] ;  /* 0x0029e00001927983 */ /* 0x000ea80000300a00 */
        /* <DEDUP_REMOVED lines=8> */
[----:B------:R-:W2:Y:S04]  /*24560*/  LDL.LU R50, [R1+0x2998] ;  /* 0x0029980001327983 */ /* 0x000ea80000300800 */
        /* <DEDUP_REMOVED lines=12> */
[----:B------:R-:W2:Y:S04]  /*24630*/  LDL.LU R128, [R1+0x1c5c] ;  /* 0x001c5c0001807983 */ /* 0x000ea80000300800 */
[----:B------:R-:W2:Y:S04]  /*24640*/  LDL.LU R129, [R1+0x1c58] ;  /* 0x001c580001817983 */ /* 0x000ea80000300800 */
[----:B---3--:R-:W-:Y:S04]  /*24650*/  STL.64 [R1+0x2930], R150 ;  /* 0x0029309601007387 */ /* 0x008fe80000100a00 */
[----:B----4-:R-:W-:Y:S04]  /*24660*/  STL.64 [R1+0x2928], R148 ;  /* 0x0029289401007387 */ /* 0x010fe80000100a00 */
[----:B--2---:R-:W-:Y:S04]  /*24670*/  STL.64 [R1+0x2920], R146 ;  /* 0x0029209201007387 */ /* 0x004fe80000100a00 */
        /* <DEDUP_REMOVED lines=47> */
[----:B0-----:R-:W2:Y:S04]  /*24970*/  LDL.LU.64 R128, [R1+0xb30] ;  /* 0x000b300001807983 */ /* 0x001ea80000300a00 */
        /* <DEDUP_REMOVED lines=24> */
[----:B------:R-:W2:Y:S01]  /*24b00*/  LDL.LU.64 R178, [R1+0xbf8] ;  /* 0x000bf80001b27983 */ /* 0x000ea20000300a00 */
[----:B------:R-:W-:Y:S01]  /*24b10*/  UIADD3.64 UR52, UR8, 0xfe, URZ ;  /* 0x000000fe08347897 */ /* 0x000fe2000fffe03f */
[----:B------:R-:W-:Y:S01]  /*24b20*/  UMOV UR54, UR14 ;  /* 0x0000000e00367c82 */ /* 0x000fe20008000000 */
[----:B------:R-:W-:Y:S01]  /*24b30*/  UMOV UR55, UR15 ;  /* 0x0000000f00377c82 */ /* 0x000fe20008000000 */
[----:B------:R-:W-:Y:S01]  /*24b40*/  UIADD3.64 UR48, UR8, 0x100, URZ ;  /* 0x0000010008307897 */ /* 0x000fe2000fffe03f */
[----:B------:R-:W-:Y:S01]  /*24b50*/  UMOV UR50, UR10 ;  /* 0x0000000a00327c82 */ /* 0x000fe20008000000 */
[----:B------:R-:W-:Y:S01]  /*24b60*/  UMOV UR51, UR11 ;  /* 0x0000000b00337c82 */ /* 0x000fe20008000000 */
[----:B--2---:R-:W-:-:S06]  /*24b70*/  WARPGROUP.ARRIVE ;  /* 0x00000000000079c5 */ /* 0x004fcc0000000000 */
        /* <DEDUP_REMOVED lines=82> */
[----:B0-----:R-:W2:Y:S04]  /*250a0*/  LDL.LU.64 R150, [R1+0x2930] ;  /* 0x0029300001967983 */ /* 0x001ea80000300a00 */
[----:B------:R-:W3:Y:S04]  /*250b0*/  LDL.LU.64 R148, [R1+0x2928] ;  /* 0x0029280001947983 */ /* 0x000ee80000300a00 */
[----:B------:R-:W4:Y:S04]  /*250c0*/  LDL.LU.64 R146, [R1+0x2920] ;  /* 0x0029200001927983 */ /* 0x000f280000300a00 */
[----:B------:R-:W2:Y:S04]  /*250d0*/  LDL.LU.64 R144, [R1+0x2918] ;  /* 0x0029180001907983 */ /* 0x000ea80000300a00 */
[----:B------:R-:W3:Y:S04]  /*250e0*/  LDL.LU.64 R142, [R1+0x2910] ;  /* 0x00291000018e7983 */ /* 0x000ee80000300a00 */
[----:B------:R-:W4:Y:S04]  /*250f0*/  LDL.LU.64 R140, [R1+0x2908] ;  /* 0x00290800018c7983 */ /* 0x000f280000300a00 */
[----:B------:R-:W3:Y:S04]  /*25100*/  LDL.LU.64 R138, [R1+0x2900] ;  /* 0x00290000018a7983 */ /* 0x000ee80000300a00 */
[----:B------:R-:W2:Y:S04]  /*25110*/  LDL.LU.64 R136, [R1+0x28f8] ;  /* 0x0028f80001887983 */ /* 0x000ea80000300a00 */
[----:B------:R-:W4:Y:S04]  /*25120*/  LDL.LU.64 R134, [R1+0x28f0] ;  /* 0x0028f00001867983 */ /* 0x000f280000300a00 */
[----:B------:R-:W3:Y:S04]  /*25130*/  LDL.LU.64 R132, [R1+0x28e8] ;  /* 0x0028e80001847983 */ /* 0x000ee80000300a00 */
[----:B------:R-:W2:Y:S04]  /*25140*/  LDL.LU.64 R130, [R1+0x28e0] ;  /* 0x0028e00001827983 */ /* 0x000ea80000300a00 */
[----:B------:R-:W4:Y:S04]  /*25150*/  LDL.LU.64 R128, [R1+0x28d8] ;  /* 0x0028d80001807983 */ /* 0x000f280000300a00 */
[----:B------:R-:W3:Y:S04]  /*25160*/  LDL.LU R50, [R1+0x28d0] ;  /* 0x0028d00001327983 */ /* 0x000ee80000300800 */
        /* <DEDUP_REMOVED lines=8> */
[----:B------:R-:W3:Y:S04]  /*251f0*/  LDL.LU R33, [R1+0x2888] ;  /* 0x0028880001217983 */ /* 0x000ee80000300800 */
[----:B------:R-:W3:Y:S04]  /*25200*/  LDL.LU.64 R30, [R1+0x2880] ;  /* 0x00288000011e7983 */ /* 0x000ee80000300a00 */
[----:B------:R-:W3:Y:S04]  /*25210*/  LDL.LU.64 R28, [R1+0x2878] ;  /* 0x00287800011c7983 */ /* 0x000ee80000300a00 */
[----:B------:R-:W3:Y:S04]  /*25220*/  LDL.LU.64 R24, [R1+0x2870] ;  /* 0x0028700001187983 */ /* 0x000ee80000300a00 */
[----:B------:R-:W3:Y:S04]  /*25230*/  LDL.LU R124, [R1+0x1c54] ;  /* 0x001c5400017c7983 */ /* 0x000ee80000300800 */
[----:B------:R-:W3:Y:S01]  /*25240*/  LDL.LU R125, [R1+0x1c50] ;  /* 0x001c5000017d7983 */ /* 0x000ee20000300800 */
[----:B--2---:R-:W-:-:S02]  /*25250*/  IMAD.MOV.U32 R126, RZ, RZ, R130 ;  /* 0x000000ffff7e7224 */ /* 0x004fc400078e0082 */
[----:B------:R-:W-:Y:S01]  /*25260*/  IMAD.MOV.U32 R127, RZ, RZ, R131 ;  /* 0x000000ffff7f7224 */ /* 0x000fe200078e0083 */
[----:B----4-:R-:W-:Y:S02]  /*25270*/  R2UR UR49, R128 ;  /* 0x00000000803172ca */ /* 0x010fe400000e0000 */
[----:B------:R-:W-:Y:S01]  /*25280*/  R2UR UR48, R129 ;  /* 0x00000000813072ca */ /* 0x000fe200000e0000 */
[----:B------:R-:W-:Y:S02]  /*25290*/  IMAD.MOV.U32 R130, RZ, RZ, R134 ;  /* 0x000000ffff827224 */ /* 0x000fe400078e0086 */
[----:B------:R-:W-:Y:S02]  /*252a0*/  IMAD.MOV.U32 R131, RZ, RZ, R135 ;  /* 0x000000ffff837224 */ /* 0x000fe400078e0087 */
[----:B---3--:R-:W-:Y:S02]  /*252b0*/  IMAD.MOV.U32 R128, RZ, RZ, R132 ;  /* 0x000000ffff807224 */ /* 0x008fe400078e0084 */
[----:B------:R-:W-:Y:S01]  /*252c0*/  IMAD.MOV.U32 R129, RZ, RZ, R133 ;  /* 0x000000ffff817224 */ /* 0x000fe200078e0085 */
[----:B------:R-:W-:Y:S04]  /*252d0*/  STL.64 [R1+0x2868], R130 ;  /* 0x0028688201007387 */ /* 0x000fe80000100a00 */
[----:B------:R-:W-:Y:S04]  /*252e0*/  STL.64 [R1+0x2860], R128 ;  /* 0x0028608001007387 */ /* 0x000fe80000100a00 */
[----:B------:R-:W-:Y:S04]  /*252f0*/  STL.64 [R1+0x2858], R126 ;  /* 0x0028587e01007387 */ /* 0x000fe80000100a00 */
[----:B------:R-:W-:Y:S04]  /*25300*/  STL.64 [R1+0x2850], R124 ;  /* 0x0028507c01007387 */ /* 0x000fe80000100a00 */
        /* <DEDUP_REMOVED lines=13> */
[----:B------:R-:W-:Y:S04]  /*253e0*/  STL [R1+0x27e4], R21 ;  /* 0x0027e41501007387 */ /* 0x000fe80000100800 */
[----:B------:R-:W-:Y:S04]  /*253f0*/  STL [R1+0x27e0], R18 ;  /* 0x0027e01201007387 */ /* 0x000fe80000100800 */
[----:B------:R-:W-:Y:S04]  /*25400*/  STL [R1+0x27dc], R17 ;  /* 0x0027dc1101007387 */ /* 0x000fe80000100800 */
[----:B------:R-:W-:Y:S04]  /*25410*/  STL [R1+0x27d8], R15 ;  /* 0x0027d80f01007387 */ /* 0x000fe80000100800 */
[----:B------:R0:W-:Y:S01]  /*25420*/  STL.64 [R1+0x27d0], R4 ;  /* 0x0027d00401007387 */ /* 0x0001e20000100a00 */
[----:B------:R-:W-:-:S02]  /*25430*/  IMAD.MOV.U32 R132, RZ, RZ, R136 ;  /* 0x000000ffff847224 */ /* 0x000fc400078e0088 */
[----:B------:R-:W-:Y:S02]  /*25440*/  IMAD.MOV.U32 R134, RZ, RZ, R140 ;  /* 0x000000ffff867224 */ /* 0x000fe400078e008c */
[----:B------:R-:W-:Y:S02]  /*25450*/  IMAD.MOV.U32 R136, RZ, RZ, R144 ;  /* 0x000000ffff887224 */ /* 0x000fe400078e0090 */
[----:B------:R-:W-:Y:S02]  /*25460*/  IMAD.MOV.U32 R140, RZ, RZ, R14 ;  /* 0x000000ffff8c7224 */ /* 0x000fe400078e000e */
[----:B------:R-:W-:Y:S02]  /*25470*/  IMAD.MOV.U32 R133, RZ, RZ, R138 ;  /* 0x000000ffff857224 */ /* 0x000fe400078e008a */
[----:B------:R-:W-:Y:S01]  /*25480*/  IMAD.MOV.U32 R144, RZ, RZ, R16 ;  /* 0x000000ffff907224 */ /* 0x000fe200078e0010 */
[----:B0-----:R-:W2:Y:S04]  /*25490*/  LDL.LU.64 R4, [R1+0x800] ;  /* 0x0008000001047983 */ /* 0x001ea80000300a00 */
[----:B------:R-:W2:Y:S04]  /*254a0*/  LDL.LU.64 R6, [R1+0x808] ;  /* 0x0008080001067983 */ /* 0x000ea80000300a00 */
[----:B------:R-:W2:Y:S04]  /*254b0*/  LDL.LU.64 R8, [R1+0x810] ;  /* 0x0008100001087983 */ /* 0x000ea80000300a00 */
[----:B------:R-:W2:Y:S04]  /*254c0*/  LDL.LU.64 R10, [R1+0x818] ;  /* 0x00081800010a7983 */ /* 0x000ea80000300a00 */
[----:B------:R-:W2:Y:S04]  /*254d0*/  LDL.LU.64 R12, [R1+0x820] ;  /* 0x00082000010c7983 */ /* 0x000ea80000300a00 */
[----:B------:R-:W2:Y:S01]  /*254e0*/  LDL.LU.64 R14, [R1+0x828] ;  /* 0x00082800010e7983 */ /* 0x000ea20000300a00 */
[----:B------:R-:W-:-:S02]  /*254f0*/  IMAD.MOV.U32 R135, RZ, RZ, R143 ;  /* 0x000000ffff877224 */ /* 0x000fc400078e008f */
[----:B------:R-:W-:Y:S01]  /*25500*/  IMAD.MOV.U32 R138, RZ, RZ, R19 ;  /* 0x000000ffff8a7224 */ /* 0x000fe200078e0013 */
[----:B------:R-:W2:Y:S01]  /*25510*/  LDL.LU.64 R16, [R1+0x830] ;  /* 0x0008300001107983 */ /* 0x000ea20000300a00 */
[----:B------:R-:W-:-:S03]  /*25520*/  IMAD.MOV.U32 R143, RZ, RZ, R20 ;  /* 0x000000ffff8f7224 */ /* 0x000fc600078e0014 */
        /* <DEDUP_REMOVED lines=60> */
[----:B--2---:R-:W-:-:S06]  /*258f0*/  WARPGROUP.ARRIVE ;  /* 0x00000000000079c5 */ /* 0x004fcc0000000000 */
        /* <DEDUP_REMOVED lines=44> */
[----:B0-----:R-:W2:Y:S04]  /*25bc0*/  LDL.LU.64 R130, [R1+0x2868] ;  /* 0x0028680001827983 */ /* 0x001ea80000300a00 */
[----:B------:R-:W3:Y:S04]  /*25bd0*/  LDL.LU.64 R128, [R1+0x2860] ;  /* 0x0028600001807983 */ /* 0x000ee80000300a00 */
[----:B------:R-:W4:Y:S04]  /*25be0*/  LDL.LU.64 R126, [R1+0x2858] ;  /* 0x00285800017e7983 */ /* 0x000f280000300a00 */
[----:B------:R-:W2:Y:S04]  /*25bf0*/  LDL.LU.64 R124, [R1+0x2850] ;  /* 0x00285000017c7983 */ /* 0x000ea80000300a00 */
[----:B------:R-:W4:Y:S01]  /*25c00*/  LDL.LU R50, [R1+0x2848] ;  /* 0x0028480001327983 */ /* 0x000f220000300800 */
[----:B------:R-:W-:-:S02]  /*25c10*/  IMAD.MOV.U32 R166, RZ, RZ, R46 ;  /* 0x000000ffffa67224 */ /* 0x000fc400078e002e */
[----:B------:R-:W-:Y:S01]  /*25c20*/  IMAD.MOV.U32 R122, RZ, RZ, R47 ;  /* 0x000000ffff7a7224 */ /* 0x000fe200078e002f */
[----:B------:R-:W4:Y:S01]  /*25c30*/  LDL.LU.64 R48, [R1+0x2840] ;  /* 0x0028400001307983 */ /* 0x000f220000300a00 */
[----:B------:R-:W-:Y:S02]  /*25c40*/  IMAD.MOV.U32 R164, RZ, RZ, R44 ;  /* 0x000000ffffa47224 */ /* 0x000fe400078e002c */
[----:B------:R-:W-:Y:S01]  /*25c50*/  IMAD.MOV.U32 R165, RZ, RZ, R45 ;  /* 0x000000ffffa57224 */ /* 0x000fe200078e002d */
[----:B------:R-:W4:Y:S01]  /*25c60*/  LDL.LU.64 R46, [R1+0x2838] ;  /* 0x00283800012e7983 */ /* 0x000f220000300a00 */
[----:B------:R-:W-:Y:S02]  /*25c70*/  IMAD.MOV.U32 R162, RZ, RZ, R42 ;  /* 0x000000ffffa27224 */ /* 0x000fe400078e002a */
[----:B------:R-:W-:Y:S01]  /*25c80*/  IMAD.MOV.U32 R163, RZ, RZ, R43 ;  /* 0x000000ffffa37224 */ /* 0x000fe200078e002b */
[----:B------:R-:W4:Y:S01]  /*25c90*/  LDL.LU.64 R44, [R1+0x2830] ;  /* 0x00283000012c7983 */ /* 0x000f220000300a00 */
        /* <DEDUP_REMOVED lines=12> */
[----:B------:R-:W-:-:S03]  /*25d60*/  IMAD.MOV.U32 R153, RZ, RZ, R33 ;  /* 0x000000ffff997224 */ /* 0x000fc600078e0021 */
[----:B------:R-:W4:Y:S01]  /*25d70*/  LDL.LU.64 R34, [R1+0x2808] ;  /* 0x0028080001227983 */ /* 0x000f220000300a00 */
[----:B------:R-:W-:Y:S02]  /*25d80*/  IMAD.MOV.U32 R168, RZ, RZ, R30 ;  /* 0x000000ffffa87224 */ /* 0x000fe400078e001e */
[----:B------:R-:W-:Y:S01]  /*25d90*/  IMAD.MOV.U32 R167, RZ, RZ, R31 ;  /* 0x000000ffffa77224 */ /* 0x000fe200078e001f */
[----:B------:R-:W4:Y:S01]  /*25da0*/  LDL.LU R33, [R1+0x2800] ;  /* 0x0028000001217983 */ /* 0x000f220000300800 */
[----:B------:R-:W-:Y:S02]  /*25db0*/  IMAD.MOV.U32 R170, RZ, RZ, R28 ;  /* 0x000000ffffaa7224 */ /* 0x000fe400078e001c */
[----:B------:R-:W-:Y:S01]  /*25dc0*/  IMAD.MOV.U32 R169, RZ, RZ, R29 ;  /* 0x000000ffffa97224 */ /* 0x000fe200078e001d */
[----:B------:R-:W4:Y:S01]  /*25dd0*/  LDL.LU.64 R30, [R1+0x27f8] ;  /* 0x0027f800011e7983 */ /* 0x000f220000300a00 */
[----:B------:R-:W-:Y:S02]  /*25de0*/  IMAD.MOV.U32 R174, RZ, RZ, R24 ;  /* 0x000000ffffae7224 */ /* 0x000fe400078e0018 */
[----:B------:R-:W-:Y:S01]  /*25df0*/  IMAD.MOV.U32 R173, RZ, RZ, R25 ;  /* 0x000000ffffad7224 */ /* 0x000fe200078e0019 */
[----:B------:R-:W4:Y:S01]  /*25e00*/  LDL.LU.64 R28, [R1+0x27f0] ;  /* 0x0027f000011c7983 */ /* 0x000f220000300a00 */
[----:B------:R-:W-:-:S03]  /*25e10*/  IMAD.MOV.U32 R177, RZ, RZ, R21 ;  /* 0x000000ffffb17224 */ /* 0x000fc600078e0015 */
[----:B------:R-:W4:Y:S01]  /*25e20*/  LDL.LU.64 R24, [R1+0x27e8] ;  /* 0x0027e80001187983 */ /* 0x000f220000300a00 */
[----:B------:R-:W-:-:S03]  /*25e30*/  IMAD.MOV.U32 R180, RZ, RZ, R18 ;  /* 0x000000ffffb47224 */ /* 0x000fc600078e0012 */
[----:B------:R-:W4:Y:S01]  /*25e40*/  LDL.LU R21, [R1+0x27e4] ;  /* 0x0027e40001157983 */ /* 0x000f220000300800 */
[----:B------:R-:W-:-:S03]  /*25e50*/  IMAD.MOV.U32 R181, RZ, RZ, R17 ;  /* 0x000000ffffb57224 */ /* 0x000fc600078e0011 */
[----:B------:R-:W4:Y:S01]  /*25e60*/  LDL.LU R18, [R1+0x27e0] ;  /* 0x0027e00001127983 */ /* 0x000f220000300800 */
[----:B------:R-:W-:-:S03]  /*25e70*/  IMAD.MOV.U32 R183, RZ, RZ, R15 ;  /* 0x000000ffffb77224 */ /* 0x000fc600078e000f */
[----:B------:R-:W4:Y:S01]  /*25e80*/  LDL.LU R17, [R1+0x27dc] ;  /* 0x0027dc0001117983 */ /* 0x000f220000300800 */
[----:B------:R-:W-:Y:S02]  /*25e90*/  IMAD.MOV.U32 R194, RZ, RZ, R4 ;  /* 0x000000ffffc27224 */ /* 0x000fe400078e0004 */
[----:B------:R-:W-:Y:S01]  /*25ea0*/  IMAD.MOV.U32 R193, RZ, RZ, R5 ;  /* 0x000000ffffc17224 */ /* 0x000fe200078e0005 */
[----:B------:R-:W4:Y:S04]  /*25eb0*/  LDL.LU R15, [R1+0x27d8] ;  /* 0x0027d800010f7983 */ /* 0x000f280000300800 */
[----:B------:R-:W4:Y:S04]  /*25ec0*/  LDL.LU.64 R4, [R1+0x27d0] ;  /* 0x0027d00001047983 */ /* 0x000f280000300a00 */
[----:B------:R-:W4:Y:S04]  /*25ed0*/  LDL.LU R121, [R1+0x8b0] ;  /* 0x0008b00001797983 */ /* 0x000f280000300800 */
        /* <DEDUP_REMOVED lines=68> */
[----:B------:R-:W4:Y:S01]  /*26320*/  LDL.LU R52, [R1+0x9c4] ;  /* 0x0009c40001347983 */ /* 0x000f220000300800 */
[----:B------:R-:W-:-:S03]  /*26330*/  IMAD.MOV.U32 R152, RZ, RZ, R32 ;  /* 0x000000ffff987224 */ /* 0x000fc600078e0020 */
        /* <DEDUP_REMOVED lines=32> */
[----:B------:R-:W4:Y:S04]  /*26540*/  LDL.LU R6, [R1+0x9fc] ;  /* 0x0009fc0001067983 */ /* 0x000f280000300800 */
[----:B------:R-:W4:Y:S04]  /*26550*/  LDL.LU R16, [R1+0x27c0] ;  /* 0x0027c00001107983 */ /* 0x000f280000300800 */
[----:B------:R-:W4:Y:S01]  /*26560*/  LDL.LU R123, [R1+0x1c4c] ;  /* 0x001c4c00017b7983 */ /* 0x000f220000300800 */
[----:B--2---:R-:W-:Y:S02]  /*26570*/  R2UR UR53, R124 ;  /* 0x000000007c3572ca */ /* 0x004fe400000e0000 */
[----:B------:R-:W-:Y:S01]  /*26580*/  R2UR UR52, R125 ;  /* 0x000000007d3472ca */ /* 0x000fe200000e0000 */
[----:B------:R-:W2:Y:S04]  /*26590*/  LDL.LU R124, [R1+0x1c48] ;  /* 0x001c4800017c7983 */ /* 0x000ea80000300800 */
[----:B------:R-:W2:Y:S04]  /*265a0*/  LDL.LU R125, [R1+0x1c44] ;  /* 0x001c4400017d7983 */ /* 0x000ea80000300800 */
[----:B------:R-:W-:Y:S04]  /*265b0*/  STL.64 [R1+0x27b8], R150 ;  /* 0x0027b89601007387 */ /* 0x000fe80000100a00 */
[----:B------:R-:W-:Y:S04]  /*265c0*/  STL.64 [R1+0x27b0], R148 ;  /* 0x0027b09401007387 */ /* 0x000fe80000100a00 */
[----:B------:R-:W-:Y:S04]  /*265d0*/  STL.64 [R1+0x27a8], R146 ;  /* 0x0027a89201007387 */ /* 0x000fe80000100a00 */
[----:B------:R0:W-:Y:S04]  /*265e0*/  STL.64 [R1+0x27a0], R144 ;  /* 0x0027a09001007387 */ /* 0x0001e80000100a00 */
[----:B------:R1:W-:Y:S04]  /*265f0*/  STL.64 [R1+0x2798], R142 ;  /* 0x0027988e01007387 */ /* 0x0003e80000100a00 */
[----:B------:R1:W-:Y:S04]  /*26600*/  STL.64 [R1+0x2790], R140 ;  /* 0x0027908c01007387 */ /* 0x0003e80000100a00 */
[----:B------:R1:W-:Y:S04]  /*26610*/  STL.64 [R1+0x2788], R138 ;  /* 0x0027888a01007387 */ /* 0x0003e80000100a00 */
[----:B------:R1:W-:Y:S04]  /*26620*/  STL.64 [R1+0x2780], R136 ;  /* 0x0027808801007387 */ /* 0x0003e80000100a00 */
[----:B------:R1:W-:Y:S04]  /*26630*/  STL.64 [R1+0x2778], R134 ;  /* 0x0027788601007387 */ /* 0x0003e80000100a00 */
[----:B------:R1:W-:Y:S04]  /*26640*/  STL.64 [R1+0x2770], R132 ;  /* 0x0027708401007387 */ /* 0x0003e80000100a00 */
[----:B------:R1:W-:Y:S04]  /*26650*/  STL.64 [R1+0x2768], R130 ;  /* 0x0027688201007387 */ /* 0x0003e80000100a00 */
[----:B---3--:R3:W-:Y:S04]  /*26660*/  STL.64 [R1+0x2760], R128 ;  /* 0x0027608001007387 */ /* 0x0087e80000100a00 */
[----:B----4-:R4:W-:Y:S01]  /*26670*/  STL.64 [R1+0x2758], R126 ;  /* 0x0027587e01007387 */ /* 0x0109e20000100a00 */
[----:B0-----:R-:W-:-:S02]  /*26680*/  IMAD.MOV.U32 R144, RZ, RZ, R174 ;  /* 0x000000ffff907224 */ /* 0x001fc400078e00ae */
[----:B------:R-:W-:Y:S02]  /*26690*/  IMAD.MOV.U32 R146, RZ, RZ, R172 ;  /* 0x000000ffff927224 */ /* 0x000fe400078e00ac */
[----:B------:R-:W-:Y:S02]  /*266a0*/  IMAD.MOV.U32 R145, RZ, RZ, R173 ;  /* 0x000000ffff917224 */ /* 0x000fe400078e00ad */
[----:B-1----:R-:W-:Y:S02]  /*266b0*/  IMAD.MOV.U32 R142, RZ, RZ, R176 ;  /* 0x000000ffff8e7224 */ /* 0x002fe400078e00b0 */
[----:B------:R-:W-:Y:S02]  /*266c0*/  IMAD.MOV.U32 R140, RZ, RZ, R178 ;  /* 0x000000ffff8c7224 */ /* 0x000fe400078e00b2 */
[----:B------:R-:W-:Y:S02]  /*266d0*/  IMAD.MOV.U32 R138, RZ, RZ, R180 ;  /* 0x000000ffff8a7224 */ /* 0x000fe400078e00b4 */
[----:B------:R-:W-:-:S02]  /*266e0*/  IMAD.MOV.U32 R136, RZ, RZ, R182 ;  /* 0x000000ffff887224 */ /* 0x000fc400078e00b6 */
[----:B------:R-:W-:Y:S02]  /*266f0*/  IMAD.MOV.U32 R134, RZ, RZ, R184 ;  /* 0x000000ffff867224 */ /* 0x000fe400078e00b8 */
[----:B------:R-:W-:Y:S02]  /*26700*/  IMAD.MOV.U32 R132, RZ, RZ, R186 ;  /* 0x000000ffff847224 */ /* 0x000fe400078e00ba */
[----:B------:R-:W-:Y:S02]  /*26710*/  IMAD.MOV.U32 R130, RZ, RZ, R188 ;  /* 0x000000ffff827224 */ /* 0x000fe400078e00bc */
[----:B---3--:R-:W-:Y:S02]  /*26720*/  IMAD.MOV.U32 R128, RZ, RZ, R190 ;  /* 0x000000ffff807224 */ /* 0x008fe400078e00be */
[----:B----4-:R-:W-:Y:S02]  /*26730*/  IMAD.MOV.U32 R126, RZ, RZ, R192 ;  /* 0x000000ffff7e7224 */ /* 0x010fe400078e00c0 */
[----:B------:R-:W-:-:S02]  /*26740*/  IMAD.MOV.U32 R127, RZ, RZ, R191 ;  /* 0x000000ffff7f7224 */ /* 0x000fc400078e00bf */
[----:B------:R-:W-:Y:S02]  /*26750*/  IMAD.MOV.U32 R129, RZ, RZ, R189 ;  /* 0x000000ffff817224 */ /* 0x000fe400078e00bd */
[----:B------:R-:W-:Y:S02]  /*26760*/  IMAD.MOV.U32 R131, RZ, RZ, R187 ;  /* 0x000000ffff837224 */ /* 0x000fe400078e00bb */
[----:B------:R-:W-:Y:S02]  /*26770*/  IMAD.MOV.U32 R133, RZ, RZ, R185 ;  /* 0x000000ffff857224 */ /* 0x000fe400078e00b9 */
[----:B------:R-:W-:Y:S02]  /*26780*/  IMAD.MOV.U32 R135, RZ, RZ, R183 ;  /* 0x000000ffff877224 */ /* 0x000fe400078e00b7 */
[----:B------:R-:W-:Y:S02]  /*26790*/  IMAD.MOV.U32 R137, RZ, RZ, R181 ;  /* 0x000000ffff897224 */ /* 0x000fe400078e00b5 */
        /* <DEDUP_REMOVED lines=87> */
[----:B------:R-:W-:Y:S01]  /*26d10*/  IMAD.MOV.U32 R248, RZ, RZ, R9 ;  /* 0x000000fffff87224 */ /* 0x000fe200078e0009 */
[----:B------:R-:W-:Y:S01]  /*26d20*/  UIADD3.64 UR4, UR8, 0x200, URZ ;  /* 0x0000020008047897 */ /* 0x000fe2000fffe03f */
[----:B------:R-:W-:Y:S02]  /*26d30*/  IMAD.MOV.U32 R249, RZ, RZ, R8 ;  /* 0x000000fffff97224 */ /* 0x000fe400078e0008 */
[----:B------:R-:W-:Y:S02]  /*26d40*/  IMAD.MOV.U32 R250, RZ, RZ, R7 ;  /* 0x000000fffffa7224 */ /* 0x000fe400078e0007 */
[----:B------:R-:W-:Y:S01]  /*26d50*/  IMAD.MOV.U32 R251, RZ, RZ, R6 ;  /* 0x000000fffffb7224 */ /* 0x000fe200078e0006 */
[----:B------:R-:W-:Y:S01]  /*26d60*/  UMOV UR6, UR10 ;  /* 0x0000000a00067c82 */ /* 0x000fe20008000000 */
[----:B------:R-:W-:Y:S01]  /*26d70*/  UMOV UR7, UR11 ;  /* 0x0000000b00077c82 */ /* 0x000fe20008000000 */
[----:B--2---:R0:W-:Y:S02]  /*26d80*/  STL.64 [R1+0x2750], R124 ;  /* 0x0027507c01007387 */ /* 0x0041e40000100a00 */
[----:B0-----:R-:W-:-:S02]  /*26d90*/  IMAD.MOV.U32 R124, RZ, RZ, R194 ;  /* 0x000000ffff7c7224 */ /* 0x001fc400078e00c2 */
[----:B------:R-:W-:Y:S02]  /*26da0*/  IMAD.MOV.U32 R125, RZ, RZ, R193 ;  /* 0x000000ffff7d7224 */ /* 0x000fe400078e00c1 */
[----:B------:R-:W-:Y:S02]  /*26db0*/  IMAD.MOV.U32 R193, RZ, RZ, R96 ;  /* 0x000000ffffc17224 */ /* 0x000fe400078e0060 */
[----:B------:R-:W-:-:S06]  /*26dc0*/  IMAD.MOV.U32 R194, RZ, RZ, R95 ;  /* 0x000000ffffc27224 */ /* 0x000fcc00078e005f */
[----:B------:R-:W-:-:S06]  /*26dd0*/  WARPGROUP.ARRIVE ;  /* 0x00000000000079c5 */ /* 0x000fcc0000000000 */
[----:B------:R-:W-:Y:S01]  /*26de0*/  QGMMA.64x256x32.F32.E5M2.E5M2 R124, gdesc[UR4], R124, gsb0 ;  /* 0x03e00000047c79f3 */ /* 0x000fe2000800387c */
[----:B------:R-:W-:Y:S04]  /*26df0*/  STL [R1+0x274c], R123 ;  /* 0x00274c7b01007387 */ /* 0x000fe80000100800 */
        /* <DEDUP_REMOVED lines=13> */
[----:B------:R-:W-:-:S03]  /*26ed0*/  WARPGROUP.DEPBAR.LE gsb0, 0x0 ;  /* 0x00008000000079c5 */ /* 0x000fc60000010000 */
        /* <DEDUP_REMOVED lines=78> */
[----:B------:R-:W4:Y:S04]  /*273c0*/  LDL.LU R123, [R1+0x274c] ;  /* 0x00274c00017b7983 */ /* 0x000f280000300800 */
[----:B------:R-:W4:Y:S04]  /*273d0*/  LDL.LU R50, [R1+0x2748] ;  /* 0x0027480001327983 */ /* 0x000f280000300800 */
        /* <DEDUP_REMOVED lines=9> */
[----:B------:R-:W4:Y:S04]  /*27470*/  LDL.LU.64 R30, [R1+0x26f8] ;  /* 0x0026f800011e7983 */ /* 0x000f280000300a00 */
[----:B------:R-:W4:Y:S04]  /*27480*/  LDL.LU.64 R28, [R1+0x26f0] ;  /* 0x0026f000011c7983 */ /* 0x000f280000300a00 */
[----:B------:R-:W4:Y:S04]  /*27490*/  LDL.LU.64 R24, [R1+0x26e8] ;  /* 0x0026e80001187983 */ /* 0x000f280000300a00 */
[----:B------:R-:W4:Y:S04]  /*274a0*/  LDL.LU R51, [R1+0x1c40] ;  /* 0x001c400001337983 */ /* 0x000f280000300800 */
[----:B--2---:R-:W-:Y:S04]  /*274b0*/  STL.64 [R1+0x26e0], R150 ;  /* 0x0026e09601007387 */ /* 0x004fe80000100a00 */
[----:B---3--:R-:W-:Y:S04]  /*274c0*/  STL.64 [R1+0x26d8], R148 ;  /* 0x0026d89401007387 */ /* 0x008fe80000100a00 */
[----:B----4-:R-:W-:Y:S04]  /*274d0*/  STL.64 [R1+0x26d0], R146 ;  /* 0x0026d09201007387 */ /* 0x010fe80000100a00 */
        /* <DEDUP_REMOVED lines=44> */
[----:B------:R-:W-:-:S03]  /*277a0*/  R2UR UR7, R123 ;  /* 0x000000007b0772ca */ /* 0x000fc600000e0000 */
[----:B------:R-:W2:Y:S01]  /*277b0*/  LDL.LU.64 R120, [R1+0x710] ;  /* 0x0007100001787983 */ /* 0x000ea20000300a00 */
[----:B------:R-:W-:Y:S02]  /*277c0*/  R2UR UR6, R124 ;  /* 0x000000007c0672ca */ /* 0x000fe400000e0000 */
[----:B------:R-:W-:Y:S01]  /*277d0*/  R2UR UR5, R125 ;  /* 0x000000007d0572ca */ /* 0x000fe200000e0000 */
        /* <DEDUP_REMOVED lines=29> */
[----:B------:R-:W-:Y:S01]  /*279b0*/  UMOV UR18, UR14 ;  /* 0x0000000e00127c82 */ /* 0x000fe20008000000 */
[----:B------:R-:W-:Y:S01]  /*279c0*/  UMOV UR19, UR15 ;  /* 0x0000000f00137c82 */ /* 0x000fe20008000000 */
        /* <DEDUP_REMOVED lines=110> */
[----:B------:R-:W3:Y:S01]  /*280b0*/  LDL.LU.64 R24, [R1+0x2618] ;  /* 0x0026180001187983 */ /* 0x000ee20000300a00 */
[----:B------:R-:W-:Y:S01]  /*280c0*/  R2UR UR4, R51 ;  /* 0x00000000330472ca */ /* 0x000fe200000e0000 */
[----:B--2---:R-:W-:-:S02]  /*280d0*/  IMAD.MOV.U32 R122, RZ, RZ, R151 ;  /* 0x000000ffff7a7224 */ /* 0x004fc400078e0097 */
[----:B----4-:R-:W-:Y:S02]  /*280e0*/  IMAD.MOV.U32 R123, RZ, RZ, R146 ;  /* 0x000000ffff7b7224 */ /* 0x010fe400078e0092 */
[----:B---3--:R-:W-:Y:S02]  /*280f0*/  IMAD.MOV.U32 R124, RZ, RZ, R141 ;  /* 0x000000ffff7c7224 */ /* 0x008fe400078e008d */
[----:B------:R-:W-:Y:S01]  /*28100*/  IMAD.MOV.U32 R125, RZ, RZ, R137 ;  /* 0x000000ffff7d7224 */ /* 0x000fe200078e0089 */
        /* <DEDUP_REMOVED lines=20> */
[----:B------:R-:W-:Y:S04]  /*28250*/  STL.64 [R1+0x2578], R14 ;  /* 0x0025780e01007387 */ /* 0x000fe80000100a00 */
        /* <DEDUP_REMOVED lines=13> */
[----:B------:R-:W-:-:S03]  /*28330*/  IMAD.MOV.U32 R146, RZ, RZ, R18 ;  /* 0x000000ffff927224 */ /* 0x000fc600078e0012 */
        /* <DEDUP_REMOVED lines=61> */
[----:B--2---:R-:W-:-:S06]  /*28710*/  WARPGROUP.ARRIVE ;  /* 0x00000000000079c5 */ /* 0x004fcc0000000000 */
[----:B------:R-:W-:Y:S03]  /*28720*/  QGMMA.64x256x32.F32.E5M2.E5M2 R4, gdesc[UR24], R4, gsb0 ;  /* 0x03e00000180479f3 */ /* 0x000fe60008003804 */
[----:B------:R-:W-:Y:S02]  /*28730*/  WARPGROUP.DEPBAR.LE gsb0, 0x0 ;  /* 0x00008000000079c5 */ /* 0x000fe40000010000 */
        /* <DEDUP_REMOVED lines=41> */
[----:B------:R1:W-:Y:S01]  /*289d0*/  STL.64 [R1+0x5f8], R130 ;  /* 0x0005f88201007387 */ /* 0x0003e20000100a00 */
[----:B------:R-:W-:-:S02]  /*289e0*/  IMAD.MOV.U32 R166, RZ, RZ, R46 ;  /* 0x000000ffffa67224 */ /* 0x000fc400078e002e */
[----:B------:R-:W-:Y:S02]  /*289f0*/  IMAD.MOV.U32 R167, RZ, RZ, R47 ;  /* 0x000000ffffa77224 */ /* 0x000fe400078e002f */
[----:B------:R-:W-:Y:S02]  /*28a00*/  IMAD.MOV.U32 R164, RZ, RZ, R44 ;  /* 0x000000ffffa47224 */ /* 0x000fe400078e002c */
[----:B------:R-:W-:Y:S02]  /*28a10*/  IMAD.MOV.U32 R165, RZ, RZ, R45 ;  /* 0x000000ffffa57224 */ /* 0x000fe400078e002d */
[----:B0-----:R-:W-:Y:S01]  /*28a20*/  IMAD.MOV.U32 R121, RZ, RZ, R48 ;  /* 0x000000ffff797224 */ /* 0x001fe200078e0030 */
[----:B-1----:R-:W2:Y:S04]  /*28a30*/  LDL.LU.64 R130, [R1+0x2610] ;  /* 0x0026100001827983 */ /* 0x002ea80000300a00 */
[----:B------:R-:W3:Y:S04]  /*28a40*/  LDL.LU.64 R128, [R1+0x2608] ;  /* 0x0026080001807983 */ /* 0x000ee80000300a00 */
[----:B------:R-:W4:Y:S04]  /*28a50*/  LDL.LU.64 R126, [R1+0x2600] ;  /* 0x00260000017e7983 */ /* 0x000f280000300a00 */
[----:B------:R-:W2:Y:S04]  /*28a60*/  LDL.LU.64 R124, [R1+0x25f8] ;  /* 0x0025f800017c7983 */ /* 0x000ea80000300a00 */
[----:B------:R-:W3:Y:S04]  /*28a70*/  LDL.LU.64 R122, [R1+0x25f0] ;  /* 0x0025f000017a7983 */ /* 0x000ee80000300a00 */
[----:B------:R-:W4:Y:S04]  /*28a80*/  LDL.LU R50, [R1+0x25e8] ;  /* 0x0025e80001327983 */ /* 0x000f280000300800 */
[----:B------:R-:W4:Y:S04]  /*28a90*/  LDL.LU.64 R48, [R1+0x25e0] ;  /* 0x0025e00001307983 */ /* 0x000f280000300a00 */
        /* <DEDUP_REMOVED lines=31> */
[----:B------:R-:W-:Y:S02]  /*28c90*/  IMAD.MOV.U32 R185, RZ, RZ, R14 ;  /* 0x000000ffffb97224 */ /* 0x000fe400078e000e */
[----:B------:R-:W-:Y:S01]  /*28ca0*/  IMAD.MOV.U32 R184, RZ, RZ, R15 ;  /* 0x000000ffffb87224 */ /* 0x000fe200078e000f */
[----:B------:R-:W4:Y:S04]  /*28cb0*/  LDL.LU R16, [R1+0x2580] ;  /* 0x0025800001107983 */ /* 0x000f280000300800 */
[----:B------:R-:W2:Y:S01]  /*28cc0*/  LDL.LU.64 R14, [R1+0x2578] ;  /* 0x00257800010e7983 */ /* 0x000ea20000300a00 */
[----:B------:R-:W-:Y:S02]  /*28cd0*/  IMAD.MOV.U32 R195, RZ, RZ, R4 ;  /* 0x000000ffffc37224 */ /* 0x000fe400078e0004 */
[----:B------:R-:W-:-:S02]  /*28ce0*/  IMAD.MOV.U32 R194, RZ, RZ, R5 ;  /* 0x000000ffffc27224 */ /* 0x000fc400078e0005 */
        /* <DEDUP_REMOVED lines=104> */
[----:B------:R-:W4:Y:S01]  /*29370*/  LDL.LU R6, [R1+0x5fc] ;  /* 0x0005fc0001067983 */ /* 0x000f220000300800 */
[----:B------:R-:W-:-:S03]  /*29380*/  IMAD.MOV.U32 R136, RZ, RZ, R144 ;  /* 0x000000ffff887224 */ /* 0x000fc600078e0090 */
[----:B------:R-:W4:Y:S01]  /*29390*/  LDL.LU R17, [R1+0x2560] ;  /* 0x0025600001117983 */ /* 0x000f220000300800 */
[----:B--2---:R-:W-:-:S03]  /*293a0*/  IMAD.MOV.U32 R144, RZ, RZ, R15 ;  /* 0x000000ffff907224 */ /* 0x004fc600078e000f */
[----:B------:R-:W2:Y:S04]  /*293b0*/  LDL.LU R15, [R1+0x255c] ;  /* 0x00255c00010f7983 */ /* 0x000ea80000300800 */
[----:B------:R-:W3:Y:S01]  /*293c0*/  LDL R196, [R1+0x1c60] ;  /* 0x001c600001c47983 */ /* 0x000ee20000100800 */
[----:B------:R-:W-:-:S05]  /*293d0*/  VIADD R252, R252, 0x1 ;  /* 0x00000001fcfc7836 */ /* 0x000fca0000000000 */
[----:B------:R0:W-:Y:S01]  /*293e0*/  STL [R1+0xe68], R252 ;  /* 0x000e68fc01007387 */ /* 0x0001e20000100800 */
[----:B---3--:R-:W-:Y:S01]  /*293f0*/  ISETP.NE.U32.AND P0, PT, R252, R196, PT ;  /* 0x000000c4fc00720c */ /* 0x008fe20003f05070 */
[----:B0-----:R-:W-:Y:S02]  /*29400*/  IMAD.MOV.U32 R252, RZ, RZ, R122 ;  /* 0x000000fffffc7224 */ /* 0x001fe400078e007a */
[----:B------:R-:W-:Y:S02]  /*29410*/  IMAD.MOV.U32 R122, RZ, RZ, R123 ;  /* 0x000000ffff7a7224 */ /* 0x000fe400078e007b */
[----:B------:R-:W-:Y:S02]  /*29420*/  IMAD.MOV.U32 R123, RZ, RZ, R124 ;  /* 0x000000ffff7b7224 */ /* 0x000fe400078e007c */
[----:B------:R-:W-:Y:S02]  /*29430*/  IMAD.MOV.U32 R124, RZ, RZ, R125 ;  /* 0x000000ffff7c7224 */ /* 0x000fe400078e007d */
[----:B----4-:R-:W-:-:S02]  /*29440*/  IMAD.MOV.U32 R125, RZ, RZ, R126 ;  /* 0x000000ffff7d7224 */ /* 0x010fc400078e007e */
        /* <DEDUP_REMOVED lines=15> */
[----:B------:R-:W3:Y:S01]  /*29540*/  LDL.LU R14, [R1+0x2558] ;  /* 0x00255800010e7983 */ /* 0x000ee20000300800 */
[----:B------:R-:W-:-:S05]  /*29550*/  IADD3 R252, P2, R252, UR6, RZ ;  /* 0x00000006fcfc7c10 */ /* 0x000fca000ff5e0ff */
[----:B------:R-:W-:Y:S01]  /*29560*/  STL [R1+0x1c14], R252 ;  /* 0x001c14fc01007387 */ /* 0x000fe20000100800 */
[----:B---3--:R-:W-:-:S05]  /*29570*/  IADD3 R14, P3, R14, UR6, RZ ;  /* 0x000000060e0e7c10 */ /* 0x008fca000ff7e0ff */
[----:B------:R0:W-:Y:S04]  /*29580*/  STL [R1+0x1c0c], R14 ;  /* 0x001c0c0e01007387 */ /* 0x0001e80000100800 */
[----:B0-----:R-:W3:Y:S01]  /*29590*/  LDL.LU R14, [R1+0x2554] ;  /* 0x00255400010e7983 */ /* 0x001ee20000300800 */
        /* <DEDUP_REMOVED lines=9> */
[----:B------:R-:W-:Y:S01]  /*29630*/  IMAD.MOV.U32 R130, RZ, RZ, R131 ;  /* 0x000000ffff827224 */ /* 0x000fe200078e0083 */
[----:B--2---:R-:W-:Y:S01]  /*29640*/  IADD3 R15, P4, R15, UR6, RZ ;  /* 0x000000060f0f7c10 */ /* 0x004fe2000ff9e0ff */
        /* <DEDUP_REMOVED lines=9> */
[----:B------:R-:W2:Y:S01]  /*296e0*/  LDL.LU R16, [R1+0x2550] ;  /* 0x0025500001107983 */ /* 0x000ea20000300800 */
        /* <DEDUP_REMOVED lines=55> */
[----:B------:R-:W-:Y:S01]  /*29a60*/  IMAD.MOV.U32 R251, RZ, RZ, R6 ;  /* 0x000000fffffb7224 */ /* 0x000fe200078e0006 */
[----:B------:R-:W-:Y:S01]  /*29a70*/  UMOV UR30, UR10 ;  /* 0x0000000a001e7c82 */ /* 0x000fe20008000000 */
[----:B------:R-:W-:Y:S01]  /*29a80*/  UMOV UR31, UR11 ;  /* 0x0000000b001f7c82 */ /* 0x000fe20008000000 */
[----:B---3--:R-:W-:Y:S02]  /*29a90*/  IADD3.X R14, R14, UR5, RZ, P4, !PT ;  /* 0x000000050e0e7c10 */ /* 0x008fe4000a7fe4ff */
[----:B------:R-:W-:-:S05]  /*29aa0*/  IADD3 R252, P4, R252, UR6, RZ ;  /* 0x00000006fcfc7c10 */ /* 0x000fca000ff9e0ff */
[----:B------:R-:W-:Y:S04]  /*29ab0*/  STL [R1+0x1c04], R252 ;  /* 0x001c04fc01007387 */ /* 0x000fe80000100800 */
[----:B------:R-:W-:Y:S04]  /*29ac0*/  STL.64 [R1+0x2548], R150 ;  /* 0x0025489601007387 */ /* 0x000fe80000100a00 */
        /* <DEDUP_REMOVED lines=12> */
[----:B------:R2:W-:Y:S01]  /*29b90*/  STL.64 [R1+0x24e0], R124 ;  /* 0x0024e07c01007387 */ /* 0x0005e20000100a00 */
[----:B0-----:R-:W-:-:S02]  /*29ba0*/  IMAD.MOV.U32 R142, RZ, RZ, R177 ;  /* 0x000000ffff8e7224 */ /* 0x001fc400078e00b1 */
[----:B------:R-:W-:Y:S02]  /*29bb0*/  IMAD.MOV.U32 R144, RZ, RZ, R175 ;  /* 0x000000ffff907224 */ /* 0x000fe400078e00af */
[----:B------:R-:W-:Y:S02]  /*29bc0*/  IMAD.MOV.U32 R143, RZ, RZ, R176 ;  /* 0x000000ffff8f7224 */ /* 0x000fe400078e00b0 */
[----:B-1----:R-:W-:Y:S02]  /*29bd0*/  IMAD.MOV.U32 R140, RZ, RZ, R179 ;  /* 0x000000ffff8c7224 */ /* 0x002fe400078e00b3 */
[----:B---3--:R-:W-:Y:S02]  /*29be0*/  IMAD.MOV.U32 R138, RZ, RZ, R181 ;  /* 0x000000ffff8a7224 */ /* 0x008fe400078e00b5 */
[----:B----4-:R-:W-:Y:S02]  /*29bf0*/  IMAD.MOV.U32 R136, RZ, RZ, R183 ;  /* 0x000000ffff887224 */ /* 0x010fe400078e00b7 */
[----:B--2---:R-:W-:-:S02]  /*29c00*/  IMAD.MOV.U32 R134, RZ, RZ, R185 ;  /* 0x000000ffff867224 */ /* 0x004fc400078e00b9 */
        /* <DEDUP_REMOVED lines=48> */
[----:B------:R-:W-:-:S06]  /*29f10*/  IMAD.MOV.U32 R195, RZ, RZ, R94 ;  /* 0x000000ffffc37224 */ /* 0x000fcc00078e005e */
[----:B------:R-:W-:-:S06]  /*29f20*/  WARPGROUP.ARRIVE ;  /* 0x00000000000079c5 */ /* 0x000fcc0000000000 */
[----:B------:R-:W-:Y:S01]  /*29f30*/  QGMMA.64x256x32.F32.E5M2.E5M2 R124, gdesc[UR28], R124, gsb0 ;  /* 0x03e000001c7c79f3 */ /* 0x000fe2000800387c */
        /* <DEDUP_REMOVED lines=84> */
[----:B------:R-:W2:Y:S04]  /*2a480*/  LDL.LU.64 R140, [R1+0x2520] ;  /* 0x00252000018c7983 */ /* 0x000ea80000300a00 */
[----:B------:R-:W3:Y:S04]  /*2a490*/  LDL.LU.64 R138, [R1+0x2518] ;  /* 0x00251800018a7983 */ /* 0x000ee80000300a00 */
        /* <DEDUP_REMOVED lines=8> */
[----:B------:R-:W3:Y:S04]  /*2a520*/  LDL.LU R50, [R1+0x24d0] ;  /* 0x0024d00001327983 */ /* 0x000ee80000300800 */
[----:B------:R-:W3:Y:S04]  /*2a530*/  LDL.LU.64 R48, [R1+0x24c8] ;  /* 0x0024c80001307983 */ /* 0x000ee80000300a00 */
[----:B------:R-:W3:Y:S01]  /*2a540*/  LDL.LU.64 R46, [R1+0x24c0] ;  /* 0x0024c000012e7983 */ /* 0x000ee20000300a00 */
[----:B------:R-:W-:-:S03]  /*2a550*/  IADD3 R17, P5, R17, UR6, RZ ;  /* 0x0000000611117c10 */ /* 0x000fc6000ffbe0ff */
[----:B------:R-:W3:Y:S04]  /*2a560*/  LDL.LU.64 R44, [R1+0x24b8] ;  /* 0x0024b800012c7983 */ /* 0x000ee80000300a00 */
[----:B------:R-:W3:Y:S04]  /*2a570*/  LDL.LU.64 R42, [R1+0x24b0] ;  /* 0x0024b000012a7983 */ /* 0x000ee80000300a00 */
[----:B------:R-:W3:Y:S04]  /*2a580*/  LDL.LU.64 R40, [R1+0x24a8] ;  /* 0x0024a80001287983 */ /* 0x000ee80000300a00 */
[----:B------:R-:W3:Y:S01]  /*2a590*/  LDL.LU.64 R38, [R1+0x24a0] ;  /* 0x0024a00001267983 */ /* 0x000ee20000300a00 */
[----:B------:R-:W-:-:S03]  /*2a5a0*/  IADD3.X R16, R16, UR5, RZ, P5, !PT ;  /* 0x0000000510107c10 */ /* 0x000fc6000affe4ff */
[----:B------:R-:W3:Y:S04]  /*2a5b0*/  LDL.LU.64 R36, [R1+0x2498] ;  /* 0x0024980001247983 */ /* 0x000ee80000300a00 */
[----:B------:R-:W3:Y:S01]  /*2a5c0*/  LDL.LU.64 R34, [R1+0x2490] ;  /* 0x0024900001227983 */ /* 0x000ee20000300a00 */
[----:B------:R-:W-:-:S03]  /*2a5d0*/  IADD3 R18, P5, R18, UR6, RZ ;  /* 0x0000000612127c10 */ /* 0x000fc6000ffbe0ff */
[----:B------:R-:W3:Y:S04]  /*2a5e0*/  LDL.LU R33, [R1+0x2488] ;  /* 0x0024880001217983 */ /* 0x000ee80000300800 */
[----:B------:R-:W3:Y:S04]  /*2a5f0*/  LDL.LU.64 R30, [R1+0x2480] ;  /* 0x00248000011e7983 */ /* 0x000ee80000300a00 */
[----:B------:R-:W3:Y:S04]  /*2a600*/  LDL.LU.64 R28, [R1+0x2478] ;  /* 0x00247800011c7983 */ /* 0x000ee80000300a00 */
[----:B------:R-:W3:Y:S04]  /*2a610*/  LDL.LU.64 R24, [R1+0x2470] ;  /* 0x0024700001187983 */ /* 0x000ee80000300a00 */
[----:B------:R0:W-:Y:S04]  /*2a620*/  STL [R1+0x1bfc], R18 ;  /* 0x001bfc1201007387 */ /* 0x0001e80000100800 */
[----:B0-----:R-:W3:Y:S01]  /*2a630*/  LDL.LU R18, [R1+0x246c] ;  /* 0x00246c0001127983 */ /* 0x001ee20000300800 */
[----:B--2---:R-:W-:-:S02]  /*2a640*/  IMAD.MOV.U32 R121, RZ, RZ, R122 ;  /* 0x000000ffff797224 */ /* 0x004fc400078e007a */
[----:B------:R-:W-:Y:S02]  /*2a650*/  IMAD.MOV.U32 R122, RZ, RZ, R123 ;  /* 0x000000ffff7a7224 */ /* 0x000fe400078e007b */
[----:B----4-:R-:W-:Y:S02]  /*2a660*/  IMAD.MOV.U32 R123, RZ, RZ, R124 ;  /* 0x000000ffff7b7224 */ /* 0x010fe400078e007c */
[----:B------:R-:W-:Y:S02]  /*2a670*/  IMAD.MOV.U32 R124, RZ, RZ, R125 ;  /* 0x000000ffff7c7224 */ /* 0x000fe400078e007d */
[----:B---3--:R-:W-:Y:S02]  /*2a680*/  IMAD.MOV.U32 R125, RZ, RZ, R126 ;  /* 0x000000ffff7d7224 */ /* 0x008fe400078e007e */
        /* <DEDUP_REMOVED lines=13> */
[----:B------:R-:W2:Y:S01]  /*2a760*/  LDL.LU R20, [R1+0x2468] ;  /* 0x0024680001147983 */ /* 0x000ea20000300800 */
[----:B------:R-:W-:-:S04]  /*2a770*/  IADD3 R19, P6, R19, UR6, RZ ;  /* 0x0000000613137c10 */ /* 0x000fc8000ffde0ff */
[----:B------:R-:W-:Y:S02]  /*2a780*/  IADD3.X R18, R18, UR5, RZ, P6, !PT ;  /* 0x0000000512127c10 */ /* 0x000fe4000b7fe4ff */
[----:B------:R-:W-:-:S05]  /*2a790*/  IADD3 R121, P6, R121, UR6, RZ ;  /* 0x0000000679797c10 */ /* 0x000fca000ffde0ff */
[----:B------:R0:W-:Y:S01]  /*2a7a0*/  STL [R1+0x1bf4], R121 ;  /* 0x001bf47901007387 */ /* 0x0001e20000100800 */
[----:B------:R-:W-:Y:S01]  /*2a7b0*/  IADD3 R21, P1, R21, UR6, RZ ;  /* 0x0000000615157c10 */ /* 0x000fe2000ff3e0ff */
[----:B0-----:R-:W-:Y:S02]  /*2a7c0*/  IMAD.MOV.U32 R121, RZ, RZ, R122 ;  /* 0x000000ffff797224 */ /* 0x001fe400078e007a */
        /* <DEDUP_REMOVED lines=15> */
[----:B------:R-:W3:Y:S01]  /*2a8c0*/  LDL.LU R138, [R1+0x18e4] ;  /* 0x0018e400018a7983 */ /* 0x000ee20000300800 */
[----:B--2---:R-:W-:-:S02]  /*2a8d0*/  IADD3.X R20, R20, UR5, RZ, P1, !PT ;  /* 0x0000000514147c10 */ /* 0x004fc40008ffe4ff */
[----:B------:R-:W-:-:S05]  /*2a8e0*/  IADD3 R121, P1, R121, UR6, RZ ;  /* 0x0000000679797c10 */ /* 0x000fca000ff3e0ff */
[----:B------:R0:W-:Y:S04]  /*2a8f0*/  STL [R1+0x1bec], R121 ;  /* 0x001bec7901007387 */ /* 0x0001e80000100800 */
[----:B0-----:R-:W2:Y:S02]  /*2a900*/  LDL.LU R121, [R1+0x1c10] ;  /* 0x001c100001797983 */ /* 0x001ea40000300800 */
[----:B--2---:R-:W-:-:S05]  /*2a910*/  IADD3.X R121, R121, UR5, RZ, P2, !PT ;  /* 0x0000000579797c10 */ /* 0x004fca00097fe4ff */
[----:B------:R0:W-:Y:S04]  /*2a920*/  STL [R1+0x1c10], R121 ;  /* 0x001c107901007387 */ /* 0x0001e80000100800 */
[----:B0-----:R-:W2:Y:S02]  /*2a930*/  LDL.LU R121, [R1+0x1be4] ;  /* 0x001be40001797983 */ /* 0x001ea40000300800 */
[----:B--2---:R-:W-:-:S05]  /*2a940*/  IADD3 R121, P2, R121, UR6, RZ ;  /* 0x0000000679797c10 */ /* 0x004fca000ff5e0ff */
        /* <DEDUP_REMOVED lines=58> */
[----:B0-----:R-:W2:Y:S01]  /*2acf0*/  LDL.LU R121, [R1+0x1b94] ;  /* 0x001b940001797983 */ /* 0x001ea20000300800 */
        /* <DEDUP_REMOVED lines=16> */
[----:B--2---:R-:W-:-:S05]  /*2ae00*/  IADD3 R121, P6, R121, UR6, RZ ;  /* 0x0000000679797c10 */ /* 0x004fca000ffde0ff */
[----:B------:R-:W-:Y:S04]  /*2ae10*/  STL [R1+0x1b94], R121 ;  /* 0x001b947901007387 */ /* 0x000fe80000100800 */
        /* <DEDUP_REMOVED lines=11> */
[----:B---3--:R0:W-:Y:S04]  /*2aed0*/  STL.64 [R1+0x2408], R138 ;  /* 0x0024088a01007387 */ /* 0x0081e80000100a00 */
        /* <DEDUP_REMOVED lines=104> */
[----:B------:R-:W3:Y:S04]  /*2b560*/  LDL.LU.64 R248, [R1+0x2458] ;  /* 0x0024580001f87983 */ /* 0x000ee80000300a00 */
[----:B------:R-:W4:Y:S04]  /*2b570*/  LDL.LU.64 R246, [R1+0x2450] ;  /* 0x0024500001f67983 */ /* 0x000f280000300a00 */
[----:B------:R-:W2:Y:S04]  /*2b580*/  LDL.LU.64 R244, [R1+0x2448] ;  /* 0x0024480001f47983 */ /* 0x000ea80000300a00 */
[----:B------:R-:W3:Y:S04]  /*2b590*/  LDL.LU R243, [R1+0x2440] ;  /* 0x0024400001f37983 */ /* 0x000ee80000300800 */
[----:B------:R-:W4:Y:S04]  /*2b5a0*/  LDL.LU.64 R150, [R1+0x2438] ;  /* 0x0024380001967983 */ /* 0x000f280000300a00 */
[----:B------:R-:W2:Y:S01]  /*2b5b0*/  LDL.LU.64 R148, [R1+0x2430] ;  /* 0x0024300001947983 */ /* 0x000ea20000300a00 */
[----:B------:R-:W-:-:S02]  /*2b5c0*/  IMAD.MOV.U32 R72, RZ, RZ, R144 ;  /* 0x000000ffff487224 */ /* 0x000fc400078e0090 */
[----:B------:R-:W-:Y:S01]  /*2b5d0*/  IMAD.MOV.U32 R73, RZ, RZ, R145 ;  /* 0x000000ffff497224 */ /* 0x000fe200078e0091 */
[----:B------:R-:W2:Y:S01]  /*2b5e0*/  LDL.LU.64 R146, [R1+0x2428] ;  /* 0x0024280001927983 */ /* 0x000ea20000300a00 */
[----:B------:R-:W-:Y:S02]  /*2b5f0*/  IMAD.MOV.U32 R70, RZ, RZ, R142 ;  /* 0x000000ffff467224 */ /* 0x000fe400078e008e */
[----:B------:R-:W-:Y:S01]  /*2b600*/  IMAD.MOV.U32 R71, RZ, RZ, R143 ;  /* 0x000000ffff477224 */ /* 0x000fe200078e008f */
[----:B------:R-:W2:Y:S01]  /*2b610*/  LDL.LU.64 R144, [R1+0x2420] ;  /* 0x0024200001907983 */ /* 0x000ea20000300a00 */
[----:B------:R-:W-:Y:S02]  /*2b620*/  IMAD.MOV.U32 R68, RZ, RZ, R140 ;  /* 0x000000ffff447224 */ /* 0x000fe400078e008c */
[----:B------:R-:W-:Y:S01]  /*2b630*/  IMAD.MOV.U32 R69, RZ, RZ, R141 ;  /* 0x000000ffff457224 */ /* 0x000fe200078e008d */
[----:B------:R-:W2:Y:S01]  /*2b640*/  LDL.LU.64 R142, [R1+0x2418] ;  /* 0x00241800018e7983 */ /* 0x000ea20000300a00 */
[----:B------:R-:W-:-:S02]  /*2b650*/  IMAD.MOV.U32 R66, RZ, RZ, R138 ;  /* 0x000000ffff427224 */ /* 0x000fc400078e008a */
[----:B------:R-:W-:Y:S01]  /*2b660*/  IMAD.MOV.U32 R67, RZ, RZ, R139 ;  /* 0x000000ffff437224 */ /* 0x000fe200078e008b */
[----:B------:R-:W2:Y:S01]  /*2b670*/  LDL.LU.64 R140, [R1+0x2410] ;  /* 0x00241000018c7983 */ /* 0x000ea20000300a00 */
[----:B------:R-:W-:-:S03]  /*2b680*/  IMAD.MOV.U32 R53, RZ, RZ, R125 ;  /* 0x000000ffff357224 */ /* 0x000fc600078e007d */
[----:B------:R-:W2:Y:S01]  /*2b690*/  LDL.LU.64 R138, [R1+0x2408] ;  /* 0x00240800018a7983 */ /* 0x000ea20000300a00 */
[----:B------:R-:W-:-:S03]  /*2b6a0*/  IMAD.MOV.U32 R54, RZ, RZ, R126 ;  /* 0x000000ffff367224 */ /* 0x000fc600078e007e */
[----:B------:R-:W2:Y:S01]  /*2b6b0*/  LDL.LU R125, [R1+0x324] ;  /* 0x00032400017d7983 */ /* 0x000ea20000300800 */
        /* <DEDUP_REMOVED lines=97> */
[----:B------:R-:W2:Y:S04]  /*2bcd0*/  LDL.LU R174, [R1+0x3e8] ;  /* 0x0003e80001ae7983 */ /* 0x000ea80000300800 */
        /* <DEDUP_REMOVED lines=9> */
[----:B------:R-:W3:Y:S02]  /*2bd70*/  LDL.LU R242, [R1+0x1bb8] ;  /* 0x001bb80001f27983 */ /* 0x000ee40000300800 */
[----:B---3--:R-:W-:-:S05]  /*2bd80*/  IADD3.X R242, R242, UR5, RZ, P1, !PT ;  /* 0x00000005f2f27c10 */ /* 0x008fca0008ffe4ff */
[----:B------:R0:W-:Y:S04]  /*2bd90*/  STL [R1+0x1bb8], R242 ;  /* 0x001bb8f201007387 */ /* 0x0001e80000100800 */
[----:B0-----:R-:W3:Y:S02]  /*2bda0*/  LDL.LU R242, [R1+0x1b8c] ;  /* 0x001b8c0001f27983 */ /* 0x001ee40000300800 */
[----:B---3--:R-:W-:-:S05]  /*2bdb0*/  IADD3 R242, P1, R242, UR6, RZ ;  /* 0x00000006f2f27c10 */ /* 0x008fca000ff3e0ff */
[----:B------:R0:W-:Y:S04]  /*2bdc0*/  STL [R1+0x1b8c], R242 ;  /* 0x001b8cf201007387 */ /* 0x0001e80000100800 */
[----:B0-----:R-:W3:Y:S02]  /*2bdd0*/  LDL.LU R242, [R1+0x1bb0] ;  /* 0x001bb00001f27983 */ /* 0x001ee40000300800 */
        /* <DEDUP_REMOVED lines=452> */
[----:B0-----:R-:W3:Y:S01]  /*2da20*/  LDL.LU R242, [R1+0x192c] ;  /* 0x00192c0001f27983 */ /* 0x001ee20000300800 */
[----:B------:R-:W-:Y:S01]  /*2da30*/  IADD3.X R243, R243, UR5, RZ, P6, !PT ;  /* 0x00000005f3f37c10 */ /* 0x000fe2000b7fe4ff */
[----:B------:R-:W-:Y:S02]  /*2da40*/  IMAD.MOV.U32 R52, RZ, RZ, R124 ;  /* 0x000000ffff347224 */ /* 0x000fe400078e007c */
[----:B------:R-:W-:Y:S02]  /*2da50*/  IMAD.MOV.U32 R118, RZ, RZ, R190 ;  /* 0x000000ffff767224 */ /* 0x000fe400078e00be */
[----:B------:R-:W-:-:S02]  /*2da60*/  IMAD.MOV.U32 R119, RZ, RZ, R191 ;  /* 0x000000ffff777224 */ /* 0x000fc400078e00bf */
[----:B------:R-:W-:Y:S02]  /*2da70*/  IMAD.MOV.U32 R120, RZ, RZ, R192 ;  /* 0x000000ffff787224 */ /* 0x000fe400078e00c0 */
[----:B------:R-:W-:Y:S02]  /*2da80*/  IMAD.MOV.U32 R121, RZ, RZ, R193 ;  /* 0x000000ffff797224 */ /* 0x000fe400078e00c1 */
[----:B------:R-:W-:Y:S02]  /*2da90*/  IMAD.MOV.U32 R122, RZ, RZ, R194 ;  /* 0x000000ffff7a7224 */ /* 0x000fe400078e00c2 */
[----:B------:R-:W-:Y:S02]  /*2daa0*/  IMAD.MOV.U32 R123, RZ, RZ, R195 ;  /* 0x000000ffff7b7224 */ /* 0x000fe400078e00c3 */
[----:B------:R-:W-:Y:S01]  /*2dab0*/  IMAD.MOV.U32 R124, RZ, RZ, R196 ;  /* 0x000000ffff7c7224 */ /* 0x000fe200078e00c4 */
[----:B------:R-:W-:Y:S01]  /*2dac0*/  UMOV UR38, UR10 ;  /* 0x0000000a00267c82 */ /* 0x000fe20008000000 */
[----:B------:R-:W-:Y:S01]  /*2dad0*/  UMOV UR39, UR11 ;  /* 0x0000000b00277c82 */ /* 0x000fe20008000000 */
[----:B---3--:R-:W-:-:S05]  /*2dae0*/  IADD3 R242, P5, R242, UR6, RZ ;  /* 0x00000006f2f27c10 */ /* 0x008fca000ffbe0ff */
[----:B------:R-:W-:Y:S04]  /*2daf0*/  STL [R1+0x192c], R242 ;  /* 0x00192cf201007387 */ /* 0x000fe80000100800 */
[----:B------:R0:W-:Y:S04]  /*2db00*/  STL [R1+0x1950], R243 ;  /* 0x001950f301007387 */ /* 0x0001e80000100800 */
[----:B0-----:R-:W3:Y:S04]  /*2db10*/  LDL.LU R243, [R1+0x1924] ;  /* 0x0019240001f37983 */ /* 0x001ee80000300800 */
[----:B----4-:R0:W-:Y:S04]  /*2db20*/  STL.64 [R1+0x23f0], R150 ;  /* 0x0023f09601007387 */ /* 0x0101e80000100a00 */
[----:B--2---:R1:W-:Y:S04]  /*2db30*/  STL.64 [R1+0x23e8], R148 ;  /* 0x0023e89401007387 */ /* 0x0043e80000100a00 */
[----:B------:R-:W-:Y:S04]  /*2db40*/  STL.64 [R1+0x23e0], R146 ;  /* 0x0023e09201007387 */ /* 0x000fe80000100a00 */
[----:B------:R-:W-:Y:S04]  /*2db50*/  STL.64 [R1+0x23d8], R144 ;  /* 0x0023d89001007387 */ /* 0x000fe80000100a00 */
[----:B------:R2:W-:Y:S04]  /*2db60*/  STL.64 [R1+0x23d0], R142 ;  /* 0x0023d08e01007387 */ /* 0x0005e80000100a00 */
[----:B------:R4:W-:Y:S04]  /*2db70*/  STL.64 [R1+0x23c8], R140 ;  /* 0x0023c88c01007387 */ /* 0x0009e80000100a00 */
[----:B------:R4:W-:Y:S01]  /*2db80*/  STL.64 [R1+0x23c0], R138 ;  /* 0x0023c08a01007387 */ /* 0x0009e20000100a00 */
[----:B0-----:R-:W-:-:S02]  /*2db90*/  IMAD.MOV.U32 R150, RZ, RZ, R177 ;  /* 0x000000ffff967224 */ /* 0x001fc400078e00b1 */
[----:B-1----:R-:W-:Y:S02]  /*2dba0*/  IMAD.MOV.U32 R148, RZ, RZ, R179 ;  /* 0x000000ffff947224 */ /* 0x002fe400078e00b3 */
[----:B------:R-:W-:Y:S02]  /*2dbb0*/  IMAD.MOV.U32 R149, RZ, RZ, R178 ;  /* 0x000000ffff957224 */ /* 0x000fe400078e00b2 */
[----:B------:R-:W-:Y:S02]  /*2dbc0*/  IMAD.MOV.U32 R151, RZ, RZ, R176 ;  /* 0x000000ffff977224 */ /* 0x000fe400078e00b0 */
[----:B--2---:R-:W-:Y:S02]  /*2dbd0*/  IMAD.MOV.U32 R142, RZ, RZ, R185 ;  /* 0x000000ffff8e7224 */ /* 0x004fe400078e00b9 */
        /* <DEDUP_REMOVED lines=12> */
[----:B------:R-:W-:-:S06]  /*2dca0*/  IMAD.MOV.U32 R179, RZ, RZ, R12 ;  /* 0x000000ffffb37224 */ /* 0x000fcc00078e000c */
[----:B------:R-:W-:-:S06]  /*2dcb0*/  WARPGROUP.ARRIVE ;  /* 0x00000000000079c5 */ /* 0x000fcc0000000000 */
[----:B------:R-:W-:Y:S01]  /*2dcc0*/  QGMMA.64x256x32.F32.E5M2.E5M2 R52, gdesc[UR36], R52, gsb0 ;  /* 0x03e00000243479f3 */ /* 0x000fe20008003834 */
        /* <DEDUP_REMOVED lines=11> */
[----:B------:R-:W-:-:S03]  /*2dd80*/  IADD3.X R244, R244, UR5, RZ, P1, !PT ;  /* 0x00000005f4f47c10 */ /* 0x000fc60008ffe4ff */
[----:B------:R-:W-:Y:S01]  /*2dd90*/  STL.64 [R1+0x2360], R28 ;  /* 0x0023601c01007387 */ /* 0x000fe20000100a00 */
[----:B------:R-:W-:-:S03]  /*2dda0*/  IADD3 R245, P1, R245, UR6, RZ ;  /* 0x00000006f5f57c10 */ /* 0x000fc6000ff3e0ff */
[----:B------:R-:W-:Y:S01]  /*2ddb0*/  STL.64 [R1+0x2358], R26 ;  /* 0x0023581a01007387 */ /* 0x000fe20000100a00 */
[----:B------:R-:W-:-:S03]  /*2ddc0*/  IADD3.X R246, R246, UR5, RZ, P2, !PT ;  /* 0x00000005f6f67c10 */ /* 0x000fc600097fe4ff */
[----:B------:R-:W-:Y:S01]  /*2ddd0*/  STL.64 [R1+0x2350], R24 ;  /* 0x0023501801007387 */ /* 0x000fe20000100a00 */
[----:B------:R-:W-:Y:S02]  /*2dde0*/  IADD3 R247, P2, R247, UR6, RZ ;  /* 0x00000006f7f77c10 */ /* 0x000fe4000ff5e0ff */
[----:B------:R-:W-:Y:S02]  /*2ddf0*/  IADD3.X R248, R248, UR5, RZ, P3, !PT ;  /* 0x00000005f8f87c10 */ /* 0x000fe40009ffe4ff */
[----:B------:R-:W-:Y:S02]  /*2de00*/  IADD3 R249, P3, R249, UR6, RZ ;  /* 0x00000006f9f97c10 */ /* 0x000fe4000ff7e0ff */
[----:B------:R-:W-:Y:S02]  /*2de10*/  IADD3.X R250, R250, UR5, RZ, P4, !PT ;  /* 0x00000005fafa7c10 */ /* 0x000fe4000a7fe4ff */
[----:B------:R-:W-:Y:S02]  /*2de20*/  IADD3 R251, P4, R251, UR6, RZ ;  /* 0x00000006fbfb7c10 */ /* 0x000fe4000ff9e0ff */
[----:B------:R-:W-:-:S02]  /*2de30*/  IADD3.X R252, R252, UR5, RZ, P5, !PT ;  /* 0x00000005fcfc7c10 */ /* 0x000fc4000affe4ff */
[----:B------:R-:W-:Y:S02]  /*2de40*/  IADD3 R8, P5, R8, UR6, RZ ;  /* 0x0000000608087c10 */ /* 0x000fe4000ffbe0ff */
[----:B------:R-:W-:Y:S02]  /*2de50*/  IADD3.X R11, R11, UR5, RZ, P1, !PT ;  /* 0x000000050b0b7c10 */ /* 0x000fe40008ffe4ff */
[----:B------:R-:W-:Y:S02]  /*2de60*/  IADD3 R6, P1, R6, UR6, RZ ;  /* 0x0000000606067c10 */ /* 0x000fe4000ff3e0ff */
[----:B------:R-:W-:Y:S02]  /*2de70*/  IADD3.X R7, R7, UR5, RZ, P2, !PT ;  /* 0x0000000507077c10 */ /* 0x000fe400097fe4ff */
[----:B---3--:R-:W-:-:S05]  /*2de80*/  IADD3 R243, P6, R243, UR6, RZ ;  /* 0x00000006f3f37c10 */ /* 0x008fca000ffde0ff */
[----:B------:R-:W-:Y:S04]  /*2de90*/  STL [R1+0x1924], R243 ;  /* 0x001924f301007387 */ /* 0x000fe80000100800 */
[----:B------:R-:W-:Y:S04]  /*2dea0*/  STL [R1+0x1948], R244 ;  /* 0x001948f401007387 */ /* 0x000fe80000100800 */
[----:B------:R-:W-:Y:S04]  /*2deb0*/  STL [R1+0x191c], R245 ;  /* 0x00191cf501007387 */ /* 0x000fe80000100800 */
[----:B------:R-:W-:Y:S04]  /*2dec0*/  STL [R1+0x1940], R246 ;  /* 0x001940f601007387 */ /* 0x000fe80000100800 */
[----:B------:R-:W-:Y:S04]  /*2ded0*/  STL [R1+0x1914], R247 ;  /* 0x001914f701007387 */ /* 0x000fe80000100800 */
[----:B------:R-:W-:Y:S04]  /*2dee0*/  STL [R1+0x1938], R248 ;  /* 0x001938f801007387 */ /* 0x000fe80000100800 */
[----:B------:R-:W-:Y:S01]  /*2def0*/  STL [R1+0x190c], R249 ;  /* 0x00190cf901007387 */ /* 0x000fe20000100800 */
[----:B------:R-:W-:-:S03]  /*2df00*/  IADD3.X R9, R9, UR5, RZ, P6, !PT ;  /* 0x0000000509097c10 */ /* 0x000fc6000b7fe4ff */
[----:B------:R-:W-:Y:S01]  /*2df10*/  STL [R1+0x1930], R250 ;  /* 0x001930fa01007387 */ /* 0x000fe20000100800 */
[----:B------:R-:W-:-:S03]  /*2df20*/  IADD3 R10, P6, R10, UR6, RZ ;  /* 0x000000060a0a7c10 */ /* 0x000fc6000ffde0ff */
[----:B------:R-:W-:Y:S04]  /*2df30*/  STL [R1+0x1904], R251 ;  /* 0x001904fb01007387 */ /* 0x000fe80000100800 */
[----:B------:R-:W-:Y:S04]  /*2df40*/  STL [R1+0x1928], R252 ;  /* 0x001928fc01007387 */ /* 0x000fe80000100800 */
[----:B------:R-:W-:Y:S04]  /*2df50*/  STL [R1+0x18fc], R8 ;  /* 0x0018fc0801007387 */ /* 0x000fe80000100800 */
[----:B------:R-:W-:Y:S04]  /*2df60*/  STL [R1+0x1920], R9 ;  /* 0x0019200901007387 */ /* 0x000fe80000100800 */
[----:B------:R-:W-:Y:S04]  /*2df70*/  STL [R1+0x18f4], R10 ;  /* 0x0018f40a01007387 */ /* 0x000fe80000100800 */
[----:B------:R-:W-:Y:S01]  /*2df80*/  STL [R1+0x1918], R11 ;  /* 0x0019180b01007387 */ /* 0x000fe20000100800 */
[----:B------:R-:W-:-:S03]  /*2df90*/  WARPGROUP.DEPBAR.LE gsb0, 0x0 ;  /* 0x00008000000079c5 */ /* 0x000fc60000010000 */
[----:B------:R-:W-:Y:S04]  /*2dfa0*/  STL.64 [R1+0x200], R52 ;  /* 0x0002003401007387 */ /* 0x000fe80000100a00 */
[----:B------:R-:W-:Y:S04]  /*2dfb0*/  STL [R1+0x18ec], R6 ;  /* 0x0018ec0601007387 */ /* 0x000fe80000100800 */
        /* <DEDUP_REMOVED lines=70> */
[----:B------:R-:W2:Y:S04]  /*2e420*/  LDL.LU.64 R138, [R1+0x23c0] ;  /* 0x0023c000018a7983 */ /* 0x000ea80000300a00 */
        /* <DEDUP_REMOVED lines=13> */
[----:B------:R-:W3:Y:S01]  /*2e500*/  LDL.LU.64 R24, [R1+0x2350] ;  /* 0x0023500001187983 */ /* 0x000ee20000300a00 */
[----:B--2---:R-:W-:-:S02]  /*2e510*/  IADD3 R138, P2, R138, UR6, RZ ;  /* 0x000000068a8a7c10 */ /* 0x004fc4000ff5e0ff */
[----:B------:R-:W-:Y:S02]  /*2e520*/  IADD3.X R139, R139, UR5, RZ, P3, !PT ;  /* 0x000000058b8b7c10 */ /* 0x000fe40009ffe4ff */
[----:B----4-:R-:W-:Y:S02]  /*2e530*/  IADD3 R140, P3, R140, UR6, RZ ;  /* 0x000000068c8c7c10 */ /* 0x010fe4000ff7e0ff */
[----:B------:R-:W-:Y:S02]  /*2e540*/  IADD3.X R141, R141, UR5, RZ, P4, !PT ;  /* 0x000000058d8d7c10 */ /* 0x000fe4000a7fe4ff */
[----:B---3--:R-:W-:Y:S01]  /*2e550*/  IADD3 R142, P4, R142, UR6, RZ ;  /* 0x000000068e8e7c10 */ /* 0x008fe2000ff9e0ff */
[----:B------:R-:W-:Y:S01]  /*2e560*/  STL [R1+0x18e4], R138 ;  /* 0x0018e48a01007387 */ /* 0x000fe20000100800 */
[----:B------:R-:W-:-:S03]  /*2e570*/  IADD3.X R143, R143, UR5, RZ, P5, !PT ;  /* 0x000000058f8f7c10 */ /* 0x000fc6000affe4ff */
[----:B------:R0:W-:Y:S01]  /*2e580*/  STL [R1+0x1908], R139 ;  /* 0x0019088b01007387 */ /* 0x0001e20000100800 */
[----:B------:R-:W-:-:S03]  /*2e590*/  IADD3 R144, P5, R144, UR6, RZ ;  /* 0x0000000690907c10 */ /* 0x000fc6000ffbe0ff */
        /* <DEDUP_REMOVED lines=10> */
[----:B------:R3:W-:Y:S04]  /*2e640*/  STL [R1+0x18f0], R145 ;  /* 0x0018f09101007387 */ /* 0x0007e80000100800 */
[----:B------:R-:W-:Y:S04]  /*2e650*/  STL [R1+0x18c4], R146 ;  /* 0x0018c49201007387 */ /* 0x000fe80000100800 */
[----:B------:R4:W-:Y:S04]  /*2e660*/  STL [R1+0x18e8], R147 ;  /* 0x0018e89301007387 */ /* 0x0009e80000100800 */
[----:B------:R-:W-:Y:S04]  /*2e670*/  STL [R1+0x18bc], R148 ;  /* 0x0018bc9401007387 */ /* 0x000fe80000100800 */
[----:B------:R4:W-:Y:S04]  /*2e680*/  STL [R1+0x18e0], R149 ;  /* 0x0018e09501007387 */ /* 0x0009e80000100800 */
[----:B------:R-:W4:Y:S01]  /*2e690*/  LDL.LU R228, [R1+0x18b4] ;  /* 0x0018b40001e47983 */ /* 0x000f220000300800 */
[----:B------:R-:W-:-:S02]  /*2e6a0*/  IMAD.MOV.U32 R6, RZ, RZ, R25 ;  /* 0x000000ffff067224 */ /* 0x000fc400078e0019 */
[----:B------:R-:W-:Y:S02]  /*2e6b0*/  IMAD.MOV.U32 R11, RZ, RZ, R24 ;  /* 0x000000ffff0b7224 */ /* 0x000fe400078e0018 */
[----:B------:R-:W-:Y:S02]  /*2e6c0*/  IMAD.MOV.U32 R231, RZ, RZ, R27 ;  /* 0x000000ffffe77224 */ /* 0x000fe400078e001b */
[----:B------:R-:W-:Y:S01]  /*2e6d0*/  IMAD.MOV.U32 R7, RZ, RZ, R26 ;  /* 0x000000ffff077224 */ /* 0x000fe200078e001a */
[----:B------:R-:W4:Y:S01]  /*2e6e0*/  LDL.LU.64 R24, [R1] ;  /* 0x0000000001187983 */ /* 0x000f220000300a00 */
        /* <DEDUP_REMOVED lines=80> */
[----:B0-----:R-:W4:Y:S04]  /*2ebf0*/  LDL.LU.64 R138, [R1+0x1c8] ;  /* 0x0001c800018a7983 */ /* 0x001f280000300a00 */
[----:B-1----:R-:W4:Y:S04]  /*2ec00*/  LDL.LU.64 R140, [R1+0x1d0] ;  /* 0x0001d000018c7983 */ /* 0x002f280000300a00 */
[----:B--2---:R-:W2:Y:S04]  /*2ec10*/  LDL.LU.64 R142, [R1+0x1d8] ;  /* 0x0001d800018e7983 */ /* 0x004ea80000300a00 */
[----:B---3--:R-:W2:Y:S04]  /*2ec20*/  LDL.LU.64 R144, [R1+0x1e0] ;  /* 0x0001e00001907983 */ /* 0x008ea80000300a00 */
[----:B----4-:R-:W2:Y:S01]  /*2ec30*/  LDL.LU.64 R146, [R1+0x1e8] ;  /* 0x0001e80001927983 */ /* 0x010ea20000300a00 */
[----:B------:R-:W-:-:S02]  /*2ec40*/  IMAD.MOV.U32 R230, RZ, RZ, R150 ;  /* 0x000000ffffe67224 */ /* 0x000fc400078e0096 */
[----:B------:R-:W-:Y:S01]  /*2ec50*/  IMAD.MOV.U32 R229, RZ, RZ, R151 ;  /* 0x000000ffffe57224 */ /* 0x000fe200078e0097 */
[----:B------:R-:W2:Y:S04]  /*2ec60*/  LDL.LU.64 R148, [R1+0x1f0] ;  /* 0x0001f00001947983 */ /* 0x000ea80000300a00 */
[----:B------:R-:W2:Y:S01]  /*2ec70*/  LDL.LU.64 R150, [R1+0x1f8] ;  /* 0x0001f80001967983 */ /* 0x000ea20000300a00 */
[----:B------:R-:W-:-:S05]  /*2ec80*/  IADD3 R228, P2, R228, UR6, RZ ;  /* 0x00000006e4e47c10 */ /* 0x000fca000ff5e0ff */
        /* <DEDUP_REMOVED lines=42> */
[----:B------:R0:W-:Y:S02]  /*2ef30*/  STL [R1+0x187c], R228 ;  /* 0x00187ce401007387 */ /* 0x0001e40000100800 */
        /* <DEDUP_REMOVED lines=23> */
[----:B------:R-:W-:Y:S01]  /*2f0b0*/  IMAD.MOV.U32 R251, RZ, RZ, R252 ;  /* 0x000000fffffb7224 */ /* 0x000fe200078e00fc */
[----:B------:R-:W-:Y:S01]  /*2f0c0*/  IADD3.X R228, R228, UR5, RZ, P4, !PT ;  /* 0x00000005e4e47c10 */ /* 0x000fe2000a7fe4ff */
[----:B------:R-:W-:Y:S02]  /*2f0d0*/  IMAD.MOV.U32 R252, RZ, RZ, R8 ;  /* 0x000000fffffc7224 */ /* 0x000fe400078e0008 */
[----:B------:R-:W-:Y:S02]  /*2f0e0*/  IMAD.MOV.U32 R8, RZ, RZ, R9 ;  /* 0x000000ffff087224 */ /* 0x000fe400078e0009 */
[----:B------:R-:W-:Y:S02]  /*2f0f0*/  IMAD.MOV.U32 R9, RZ, RZ, R10 ;  /* 0x000000ffff097224 */ /* 0x000fe400078e000a */
[----:B------:R-:W3:Y:S04]  /*2f100*/  LDL.LU R10, [R1+0x1084] ;  /* 0x00108400010a7983 */ /* 0x000ee80000300800 */
[----:B------:R0:W-:Y:S04]  /*2f110*/  STL [R1+0x18a0], R228 ;  /* 0x0018a0e401007387 */ /* 0x0001e80000100800 */
[----:B0-----:R-:W4:Y:S02]  /*2f120*/  LDL.LU R228, [R1+0x1874] ;  /* 0x0018740001e47983 */ /* 0x001f240000300800 */
[----:B----4-:R-:W-:-:S05]  /*2f130*/  IADD3 R228, P4, R228, UR6, RZ ;  /* 0x00000006e4e47c10 */ /* 0x010fca000ff9e0ff */
[----:B------:R0:W-:Y:S04]  /*2f140*/  STL [R1+0x1874], R228 ;  /* 0x001874e401007387 */ /* 0x0001e80000100800 */
[----:B0-----:R-:W4:Y:S02]  /*2f150*/  LDL.LU R228, [R1+0x1898] ;  /* 0x0018980001e47983 */ /* 0x001f240000300800 */
[----:B----4-:R-:W-:-:S05]  /*2f160*/  IADD3.X R228, R228, UR5, RZ, P5, !PT ;  /* 0x00000005e4e47c10 */ /* 0x010fca000affe4ff */
        /* <DEDUP_REMOVED lines=496> */
[----:B0-----:R-:W4:Y:S01]  /*31070*/  LDL.LU R228, [R1+0x1600] ;  /* 0x0016000001e47983 */ /* 0x001f220000300800 */
[----:B--2---:R-:W-:Y:S01]  /*31080*/  WARPGROUP.ARRIVE ;  /* 0x00000000000079c5 */ /* 0x004fe20000000000 */
[----:B------:R-:W-:Y:S01]  /*31090*/  UMOV UR42, UR14 ;  /* 0x0000000e002a7c82 */ /* 0x000fe20008000000 */
[----:B------:R-:W-:-:S04]  /*310a0*/  UMOV UR43, UR15 ;  /* 0x0000000f002b7c82 */ /* 0x000fc80008000000 */
[----:B------:R-:W-:Y:S01]  /*310b0*/  QGMMA.64x256x32.F32.E5M2.E5M2 R24, gdesc[UR40], R24, gsb0 ;  /* 0x03e00000281879f3 */ /* 0x000fe20008003818 */
[----:B----4-:R-:W-:-:S05]  /*310c0*/  IADD3.X R228, R228, UR5, RZ, P4, !PT ;  /* 0x00000005e4e47c10 */ /* 0x010fca000a7fe4ff */
[----:B------:R0:W-:Y:S04]  /*310d0*/  STL [R1+0x1600], R228 ;  /* 0x001600e401007387 */ /* 0x0001e80000100800 */
[----:B0-----:R-:W2:Y:S01]  /*310e0*/  LDL.LU R228, [R1+0x15d4] ;  /* 0x0015d40001e47983 */ /* 0x001ea20000300800 */
[----:B------:R-:W-:Y:S02]  /*310f0*/  WARPGROUP.DEPBAR.LE gsb0, 0x0 ;  /* 0x00008000000079c5 */ /* 0x000fe40000010000 */
[----:B------:R-:W-:Y:S01]  /*31100*/  WARPGROUP.ARRIVE ;  /* 0x00000000000079c5 */ /* 0x000fe20000000000 */
[----:B------:R-:W-:Y:S01]  /*31110*/  UMOV UR46, UR10 ;  /* 0x0000000a002e7c82 */ /* 0x000fe20008000000 */
[----:B------:R-:W-:-:S13]  /*31120*/  UMOV UR47, UR11 ;  /* 0x0000000b002f7c82 */ /* 0x000fda0008000000 */
[----:B------:R-:W-:Y:S01]  /*31130*/  QGMMA.64x256x32.F32.E5M2.E5M2 R24, gdesc[UR44], R24, gsb0 ;  /* 0x03e000002c1879f3 */ /* 0x000fe20008003818 */
[----:B--2---:R-:W-:-:S05]  /*31140*/  IADD3 R228, P4, R228, UR6, RZ ;  /* 0x00000006e4e47c10 */ /* 0x004fca000ff9e0ff */
[----:B------:R0:W-:Y:S04]  /*31150*/  STL [R1+0x15d4], R228 ;  /* 0x0015d4e401007387 */ /* 0x0001e80000100800 */
[----:B0-----:R-:W2:Y:S01]  /*31160*/  LDL.LU R228, [R1+0x15f8] ;  /* 0x0015f80001e47983 */ /* 0x001ea20000300800 */
[----:B------:R-:W-:Y:S02]  /*31170*/  WARPGROUP.DEPBAR.LE gsb0, 0x0 ;  /* 0x00008000000079c5 */ /* 0x000fe40000010000 */
[----:B--2---:R-:W-:-:S05]  /*31180*/  IADD3.X R228, R228, UR5, RZ, P5, !PT ;  /* 0x00000005e4e47c10 */ /* 0x004fca000affe4ff */
[----:B------:R-:W-:Y:S04]  /*31190*/  STL [R1+0x15f8], R228 ;  /* 0x0015f8e401007387 */ /* 0x000fe80000100800 */
[----:B------:R-:W-:Y:S04]  /*311a0*/  STL.64 [R1], R24 ;  /* 0x0000001801007387 */ /* 0x000fe80000100a00 */
        /* <DEDUP_REMOVED lines=64> */
[----:B------:R-:W4:Y:S04]  /*315b0*/  LDL.LU.64 R148, [R1+0x2340] ;  /* 0x0023400001947983 */ /* 0x000f280000300a00 */
[----:B------:R-:W2:Y:S04]  /*315c0*/  LDL.LU.64 R146, [R1+0x2338] ;  /* 0x0023380001927983 */ /* 0x000ea80000300a00 */
        /* <DEDUP_REMOVED lines=87> */
[----:B---3--:R-:W-:Y:S02]  /*31b40*/  IMAD.MOV.U32 R9, RZ, RZ, R10 ;  /* 0x000000ffff097224 */ /* 0x008fe400078e000a */
[----:B------:R-:W-:Y:S01]  /*31b50*/  IMAD.MOV.U32 R10, RZ, RZ, R11 ;  /* 0x000000ffff0a7224 */ /* 0x000fe200078e000b */
[----:B----4-:R-:W-:Y:S02]  /*31b60*/  IADD3 R125, P5, R125, UR6, RZ ;  /* 0x000000067d7d7c10 */ /* 0x010fe4000ffbe0ff */
[----:B--2---:R-:W-:Y:S02]  /*31b70*/  IADD3.X R126, R126, UR5, RZ, P6, !PT ;  /* 0x000000057e7e7c10 */ /* 0x004fe4000b7fe4ff */
[----:B------:R-:W-:Y:S02]  /*31b80*/  IADD3 R127, P6, R127, UR6, RZ ;  /* 0x000000067f7f7c10 */ /* 0x000fe4000ffde0ff */
[----:B------:R-:W-:Y:S01]  /*31b90*/  IADD3.X R128, R128, UR5, RZ, P1, !PT ;  /* 0x0000000580807c10 */ /* 0x000fe20008ffe4ff */
[----:B------:R0:W-:Y:S01]  /*31ba0*/  STL [R1+0x15cc], R125 ;  /* 0x0015cc7d01007387 */ /* 0x0001e20000100800 */
[----:B------:R-:W-:-:S02]  /*31bb0*/  IADD3 R129, P1, R129, UR6, RZ ;  /* 0x0000000681817c10 */ /* 0x000fc4000ff3e0ff */
[----:B------:R-:W-:Y:S02]  /*31bc0*/  IADD3.X R130, R130, UR5, RZ, P2, !PT ;  /* 0x0000000582827c10 */ /* 0x000fe400097fe4ff */
[----:B------:R-:W-:Y:S01]  /*31bd0*/  IADD3 R131, P2, R131, UR6, RZ ;  /* 0x0000000683837c10 */ /* 0x000fe2000ff5e0ff */
[----:B0-----:R-:W2:Y:S04]  /*31be0*/  LDL.LU R125, [R1+0x2148] ;  /* 0x00214800017d7983 */ /* 0x001ea80000300800 */
[----:B------:R0:W-:Y:S01]  /*31bf0*/  STL [R1+0x15f0], R126 ;  /* 0x0015f07e01007387 */ /* 0x0001e20000100800 */
[----:B------:R-:W-:Y:S02]  /*31c00*/  IADD3.X R132, R132, UR5, RZ, P3, !PT ;  /* 0x0000000584847c10 */ /* 0x000fe40009ffe4ff */
[----:B------:R-:W-:Y:S01]  /*31c10*/  IADD3 R133, P3, R133, UR6, RZ ;  /* 0x0000000685857c10 */ /* 0x000fe2000ff7e0ff */
[----:B0-----:R-:W2:Y:S04]  /*31c20*/  LDL.LU R126, [R1+0x2144] ;  /* 0x00214400017e7983 */ /* 0x001ea80000300800 */
[----:B------:R0:W-:Y:S01]  /*31c30*/  STL [R1+0x15c4], R127 ;  /* 0x0015c47f01007387 */ /* 0x0001e20000100800 */
[----:B------:R-:W-:-:S03]  /*31c40*/  IADD3.X R134, R134, UR5, RZ, P4, !PT ;  /* 0x0000000586867c10 */ /* 0x000fc6000a7fe4ff */
[----:B0-----:R-:W2:Y:S04]  /*31c50*/  LDL.LU R127, [R1+0x2140] ;  /* 0x00214000017f7983 */ /* 0x001ea80000300800 */
[----:B------:R0:W-:Y:S01]  /*31c60*/  STL [R1+0x15e8], R128 ;  /* 0x0015e88001007387 */ /* 0x0001e20000100800 */
[----:B------:R-:W-:-:S03]  /*31c70*/  IADD3 R135, P4, R135, UR6, RZ ;  /* 0x0000000687877c10 */ /* 0x000fc6000ff9e0ff */
        /* <DEDUP_REMOVED lines=52> */
[----:B------:R0:W-:Y:S04]  /*31fc0*/  STL [R1+0x15a0], R146 ;  /* 0x0015a09201007387 */ /* 0x0001e80000100800 */
        /* <DEDUP_REMOVED lines=549> */
[----:B------:R-:W-:Y:S01]  /*34220*/  IADD3 R228, P2, R228, UR7, RZ ;  /* 0x00000007e4e47c10 */ /* 0x000fe2000ff5e0ff */
[----:B------:R-:W-:Y:S02]  /*34230*/  IMAD.MOV.U32 R9, RZ, RZ, R10 ;  /* 0x000000ffff097224 */ /* 0x000fe400078e000a */
[----:B---3--:R-:W-:Y:S02]  /*34240*/  IMAD.MOV.U32 R10, RZ, RZ, R11 ;  /* 0x000000ffff0a7224 */ /* 0x008fe400078e000b */
[----:B------:R-:W-:-:S02]  /*34250*/  IMAD.MOV.U32 R11, RZ, RZ, R6 ;  /* 0x000000ffff0b7224 */ /* 0x000fc400078e0006 */
[----:B------:R-:W3:Y:S04]  /*34260*/  LDL.LU R6, [R1+0x1064] ;  /* 0x0010640001067983 */ /* 0x000ee80000300800 */
        /* <DEDUP_REMOVED lines=350> */
[----:B----4-:R-:W-:Y:S02]  /*35850*/  IADD3.X R228, R228, UR4, RZ, P1, !PT ;  /* 0x00000004e4e47c10 */ /* 0x010fe40008ffe4ff */
[----:B------:R-:W-:-:S03]  /*35860*/  IADD3 R3, P1, R3, UR7, RZ ;  /* 0x0000000703037c10 */ /* 0x000fc6000ff3e0ff */
[----:B------:R-:W-:Y:S04]  /*35870*/  STL [R1+0x112c], R228 ;  /* 0x00112ce401007387 */ /* 0x000fe80000100800 */
[----:B------:R0:W-:Y:S04]  /*35880*/  STL [R1+0x1100], R3 ;  /* 0x0011000301007387 */ /* 0x0001e80000100800 */
[----:B0-----:R-:W4:Y:S04]  /*35890*/  LDL.LU R3, [R1+0x20dc] ;  /* 0x0020dc0001037983 */ /* 0x001f280000300800 */
[----:B------:R-:W2:Y:S02]  /*358a0*/  LDL.LU R228, [R1+0x1124] ;  /* 0x0011240001e47983 */ /* 0x000ea40000300800 */
[----:B--2---:R-:W-:-:S05]  /*358b0*/  IADD3.X R228, R228, UR4, RZ, P2, !PT ;  /* 0x00000004e4e47c10 */ /* 0x004fca00097fe4ff */
[----:B------:R0:W-:Y:S04]  /*358c0*/  STL [R1+0x1124], R228 ;  /* 0x001124e401007387 */ /* 0x0001e80000100800 */
[----:B0-----:R-:W2:Y:S01]  /*358d0*/  LDL.LU R228, [R1+0x10f8] ;  /* 0x0010f80001e47983 */ /* 0x001ea20000300800 */
[----:B------:R-:W-:Y:S02]  /*358e0*/  IADD3.X R2, R2, UR4, RZ, P3, !PT ;  /* 0x0000000402027c10 */ /* 0x000fe40009ffe4ff */
[----:B--2---:R-:W-:-:S05]  /*358f0*/  IADD3 R228, P2, R228, UR7, RZ ;  /* 0x00000007e4e47c10 */ /* 0x004fca000ff5e0ff */
[----:B------:R-:W-:Y:S04]  /*35900*/  STL [R1+0x10f8], R228 ;  /* 0x0010f8e401007387 */ /* 0x000fe80000100800 */
[----:B------:R0:W-:Y:S04]  /*35910*/  STL [R1+0x111c], R2 ;  /* 0x00111c0201007387 */ /* 0x0001e80000100800 */
[----:B0-----:R-:W2:Y:S04]  /*35920*/  LDL.LU R2, [R1+0x20d8] ;  /* 0x0020d80001027983 */ /* 0x001ea80000300800 */
[----:B------:R-:W3:Y:S02]  /*35930*/  LDL.LU R228, [R1+0x10f0] ;  /* 0x0010f00001e47983 */ /* 0x000ee40000300800 */
        /* <DEDUP_REMOVED lines=8> */
[----:B0-----:R-:W3:Y:S01]  /*359c0*/  LDL.LU R228, [R1+0x110c] ;  /* 0x00110c0001e47983 */ /* 0x001ee20000300800 */
[----:B--2---:R-:W-:Y:S02]  /*359d0*/  IADD3.X R2, R2, UR4, RZ, P6, !PT ;  /* 0x0000000402027c10 */ /* 0x004fe4000b7fe4ff */
[----:B---3--:R-:W-:Y:S02]  /*359e0*/  IADD3.X R228, R228, UR4, RZ, P5, !PT ;  /* 0x00000004e4e47c10 */ /* 0x008fe4000affe4ff */
[----:B------:R-:W-:-:S03]  /*359f0*/  IADD3 R5, P5, R5, UR7, RZ ;  /* 0x0000000705057c10 */ /* 0x000fc6000ffbe0ff */
[----:B------:R-:W-:Y:S04]  /*35a00*/  STL [R1+0x110c], R228 ;  /* 0x00110ce401007387 */ /* 0x000fe80000100800 */
[----:B------:R0:W-:Y:S04]  /*35a10*/  STL [R1+0x10e0], R5 ;  /* 0x0010e00501007387 */ /* 0x0001e80000100800 */
[----:B0-----:R-:W2:Y:S04]  /*35a20*/  LDL.LU R5, [R1+0x20d4] ;  /* 0x0020d40001057983 */ /* 0x001ea80000300800 */
[----:B------:R0:W-:Y:S04]  /*35a30*/  STL [R1+0x1104], R2 ;  /* 0x0011040201007387 */ /* 0x0001e80000100800 */
[----:B0-----:R-:W3:Y:S04]  /*35a40*/  LDL.LU R2, [R1+0x20d0] ;  /* 0x0020d00001027983 */ /* 0x001ee80000300800 */
[----:B------:R-:W4:Y:S01]  /*35a50*/  LDL.LU R228, [R1+0x10d8] ;  /* 0x0010d80001e47983 */ /* 0x000f220000300800 */
[----:B------:R-:W-:Y:S01]  /*35a60*/  IADD3.X R4, R4, UR4, RZ, P1, !PT ;  /* 0x0000000404047c10 */ /* 0x000fe20008ffe4ff */
[----:B------:R-:W-:Y:S01]  /*35a70*/  WARPGROUP.ARRIVE ;  /* 0x00000000000079c5 */ /* 0x000fe20000000000 */
[----:B------:R-:W-:Y:S01]  /*35a80*/  UMOV UR50, UR14 ;  /* 0x0000000e00327c82 */ /* 0x000fe20008000000 */
[----:B------:R-:W-:-:S04]  /*35a90*/  UMOV UR51, UR15 ;  /* 0x0000000f00337c82 */ /* 0x000fc80008000000 */
[----:B------:R-:W-:Y:S01]  /*35aa0*/  QGMMA.64x256x32.F32.E5M2.E5M2 R24, gdesc[UR48], R24, gsb0 ;  /* 0x03e00000301879f3 */ /* 0x000fe20008003818 */
[----:B------:R-:W-:Y:S01]  /*35ab0*/  UMOV UR54, UR10 ;  /* 0x0000000a00367c82 */ /* 0x000fe20008000000 */
[----:B------:R-:W-:Y:S01]  /*35ac0*/  UMOV UR55, UR11 ;  /* 0x0000000b00377c82 */ /* 0x000fe20008000000 */
[----:B----4-:R-:W-:-:S05]  /*35ad0*/  IADD3 R228, P6, R228, UR7, RZ ;  /* 0x00000007e4e47c10 */ /* 0x010fca000ffde0ff */
[----:B------:R-:W-:Y:S04]  /*35ae0*/  STL [R1+0x10d8], R228 ;  /* 0x0010d8e401007387 */ /* 0x000fe80000100800 */
[----:B------:R0:W-:Y:S04]  /*35af0*/  STL [R1+0x10fc], R4 ;  /* 0x0010fc0401007387 */ /* 0x0001e80000100800 */
[----:B0-----:R-:W4:Y:S01]  /*35b00*/  LDL.LU R4, [R1+0x20cc] ;  /* 0x0020cc0001047983 */ /* 0x001f220000300800 */
[----:B------:R-:W-:Y:S02]  /*35b10*/  WARPGROUP.DEPBAR.LE gsb0, 0x0 ;  /* 0x00008000000079c5 */ /* 0x000fe40000010000 */
[----:B------:R-:W-:-:S09]  /*35b20*/  WARPGROUP.ARRIVE ;  /* 0x00000000000079c5 */ /* 0x000fd20000000000 */
[----:B------:R-:W-:Y:S01]  /*35b30*/  QGMMA.64x256x32.F32.E5M2.E5M2 R24, gdesc[UR52], R24, gsb0 ;  /* 0x03e00000341879f3 */ /* 0x000fe20008003818 */
[----:B--2---:R-:W-:Y:S02]  /*35b40*/  IADD3 R5, P1, R5, UR7, RZ ;  /* 0x0000000705057c10 */ /* 0x004fe4000ff3e0ff */
[----:B---3--:R-:W-:Y:S02]  /*35b50*/  IADD3.X R2, R2, UR4, RZ, P3, !PT ;  /* 0x0000000402027c10 */ /* 0x008fe40009ffe4ff */
[----:B------:R-:W-:Y:S01]  /*35b60*/  IADD3 R0, P3, R0, UR7, RZ ;  /* 0x0000000700007c10 */ /* 0x000fe2000ff7e0ff */
[----:B------:R0:W-:Y:S01]  /*35b70*/  STL [R1+0x10d0], R5 ;  /* 0x0010d00501007387 */ /* 0x0001e20000100800 */
[----:B------:R-:W-:Y:S02]  /*35b80*/  IADD3.X R229, R229, UR4, RZ, P4, !PT ;  /* 0x00000004e5e57c10 */ /* 0x000fe4000a7fe4ff */
[----:B------:R-:W-:Y:S02]  /*35b90*/  IADD3 R230, P4, R230, UR7, RZ ;  /* 0x00000007e6e67c10 */ /* 0x000fe4000ff9e0ff */
[----:B------:R-:W-:Y:S01]  /*35ba0*/  IADD3.X R231, R231, UR4, RZ, P5, !PT ;  /* 0x00000004e7e77c10 */ /* 0x000fe2000affe4ff */
[----:B0-----:R0:W5:Y:S01]  /*35bb0*/  LDL.LU R5, [R1+0x20c8] ;  /* 0x0020c80001057983 */ /* 0x0011620000300800 */
[----:B------:R-:W-:-:S02]  /*35bc0*/  IADD3 R232, P5, R232, UR7, RZ ;  /* 0x00000007e8e87c10 */ /* 0x000fc4000ffbe0ff */
[----:B------:R-:W-:Y:S02]  /*35bd0*/  IADD3.X R233, R233, UR4, RZ, P6, !PT ;  /* 0x00000004e9e97c10 */ /* 0x000fe4000b7fe4ff */
[----:B------:R-:W-:Y:S02]  /*35be0*/  IADD3 R234, P6, R234, UR7, RZ ;  /* 0x00000007eaea7c10 */ /* 0x000fe4000ffde0ff */
[----:B------:R-:W-:Y:S02]  /*35bf0*/  IADD3.X R235, R235, UR4, RZ, P1, !PT ;  /* 0x00000004ebeb7c10 */ /* 0x000fe40008ffe4ff */
[----:B------:R-:W-:Y:S02]  /*35c00*/  IADD3 R236, P1, R236, UR7, RZ ;  /* 0x00000007ecec7c10 */ /* 0x000fe4000ff3e0ff */
[----:B------:R-:W-:Y:S02]  /*35c10*/  IADD3.X R239, R239, UR4, RZ, P3, !PT ;  /* 0x00000004efef7c10 */ /* 0x000fe40009ffe4ff */
        /* <DEDUP_REMOVED lines=12> */
[----:B------:R-:W-:-:S02]  /*35ce0*/  IADD3.X R9, R9, UR4, RZ, P5, !PT ;  /* 0x0000000409097c10 */ /* 0x000fc4000affe4ff */
[----:B------:R-:W-:Y:S02]  /*35cf0*/  IADD3.X R10, R10, UR4, RZ, P6, !PT ;  /* 0x000000040a0a7c10 */ /* 0x000fe4000b7fe4ff */
[----:B------:R-:W-:Y:S02]  /*35d00*/  IADD3.X R7, R7, UR4, RZ, P3, !PT ;  /* 0x0000000407077c10 */ /* 0x000fe40009ffe4ff */
[----:B------:R-:W-:Y:S02]  /*35d10*/  IADD3.X R11, R11, UR4, RZ, P1, !PT ;  /* 0x000000040b0b7c10 */ /* 0x000fe40008ffe4ff */
[----:B----4-:R-:W-:Y:S02]  /*35d20*/  IADD3.X R4, R4, UR4, RZ, P2, !PT ;  /* 0x0000000404047c10 */ /* 0x010fe400097fe4ff */
[----:B------:R-:W-:-:S03]  /*35d30*/  IADD3 R3, P2, R3, UR7, RZ ;  /* 0x0000000703037c10 */ /* 0x000fc6000ff5e0ff */
[----:B------:R1:W-:Y:S04]  /*35d40*/  STL [R1+0x10f4], R4 ;  /* 0x0010f40401007387 */ /* 0x0003e80000100800 */
[----:B-1----:R0:W5:Y:S04]  /*35d50*/  LDL.LU R4, [R1+0x20c4] ;  /* 0x0020c40001047983 */ /* 0x0021680000300800 */
[----:B------:R1:W-:Y:S01]  /*35d60*/  STL [R1+0x10c8], R3 ;  /* 0x0010c80301007387 */ /* 0x0003e20000100800 */
[----:B------:R-:W-:-:S03]  /*35d70*/  IADD3.X R237, R237, UR4, RZ, P2, !PT ;  /* 0x00000004eded7c10 */ /* 0x000fc600097fe4ff */
[----:B-1----:R0:W5:Y:S04]  /*35d80*/  LDL.LU R3, [R1+0x20c0] ;  /* 0x0020c00001037983 */ /* 0x0021680000300800 */
[----:B------:R1:W-:Y:S01]  /*35d90*/  STL [R1+0x10ec], R2 ;  /* 0x0010ec0201007387 */ /* 0x0003e20000100800 */
[----:B------:R-:W-:-:S03]  /*35da0*/  IADD3 R238, P2, R238, UR7, RZ ;  /* 0x00000007eeee7c10 */ /* 0x000fc6000ff5e0ff */
[----:B-1----:R0:W5:Y:S04]  /*35db0*/  LDL.LU R2, [R1+0x20bc] ;  /* 0x0020bc0001027983 */ /* 0x0021680000300800 */
[----:B------:R1:W-:Y:S04]  /*35dc0*/  STL [R1+0x10c0], R0 ;  /* 0x0010c00001007387 */ /* 0x0003e80000100800 */
[----:B-1----:R0:W5:Y:S04]  /*35dd0*/  LDL.LU R0, [R1+0x20b8] ;  /* 0x0020b80001007983 */ /* 0x0021680000300800 */
[----:B------:R0:W-:Y:S04]  /*35de0*/  STL [R1+0x10e4], R229 ;  /* 0x0010e4e501007387 */ /* 0x0001e80000100800 */
        /* <DEDUP_REMOVED lines=14> */
[----:B------:R0:W-:Y:S01]  /*35ed0*/  STL [R1+0x1080], R244 ;  /* 0x001080f401007387 */ /* 0x0001e20000100800 */
[----:B------:R-:W-:-:S03]  /*35ee0*/  IADD3.X R249, R249, UR4, RZ, P2, !PT ;  /* 0x00000004f9f97c10 */ /* 0x000fc600097fe4ff */
[----:B------:R0:W-:Y:S01]  /*35ef0*/  STL [R1+0x10a4], R245 ;  /* 0x0010a4f501007387 */ /* 0x0001e20000100800 */
[----:B------:R-:W-:-:S03]  /*35f00*/  IADD3 R250, P2, R250, UR7, RZ ;  /* 0x00000007fafa7c10 */ /* 0x000fc6000ff5e0ff */
        /* <DEDUP_REMOVED lines=9> */
[----:B------:R0:W-:Y:S04]  /*35fa0*/  STL [R1+0x107c], R9 ;  /* 0x00107c0901007387 */ /* 0x0001e80000100800 */
[----:B------:R0:W-:Y:S04]  /*35fb0*/  STL [R1+0x1074], R10 ;  /* 0x0010740a01007387 */ /* 0x0001e80000100800 */
[----:B------:R0:W-:Y:S04]  /*35fc0*/  STL [R1+0x105c], R7 ;  /* 0x00105c0701007387 */ /* 0x0001e80000100800 */
[----:B------:R0:W-:Y:S04]  /*35fd0*/  STL [R1+0x106c], R11 ;  /* 0x00106c0b01007387 */ /* 0x0001e80000100800 */
[----:B------:R0:W-:Y:S01]  /*35fe0*/  STL [R1+0x1064], R6 ;  /* 0x0010640601007387 */ /* 0x0001e20000100800 */
[----:B------:R-:W-:-:S02]  /*35ff0*/  WARPGROUP.DEPBAR.LE gsb0, 0x0 ;  /* 0x00008000000079c5 */ /* 0x000fc40000010000 */
[----:B------:R-:W-:Y:S05]  /*36000*/  @P0 BRA `(.L_x_2) ;  /* 0xfffffdf400cc0947 */ /* 0x000fea000383ffff */
.L_x_1:
[----:B------:R-:W2:Y:S01]  /*36010*/  LDL.LU R177, [R1+0xc08] ;  /* 0x000c080001b17983 */ /* 0x000ea20000300800 */
[----:B------:R-:W-:Y:S01]  /*36020*/  F2FP.SATFINITE.E5M2.F32.PACK_AB_MERGE_C R24, R25, R24, RZ ;  /* 0x000000181918723e */ /* 0x000fe200048060ff */
[----:B------:R-:W-:Y:S01]  /*36030*/  ULDC.64 UR10, c[0x0][0x228] ;  /* 0x00008a00000a7ab9 */ /* 0x000fe20000000a00 */
[----:B------:R-:W-:Y:S01]  /*36040*/  F2FP.SATFINITE.E5M2.F32.PACK_AB_MERGE_C R26, R27, R26, RZ ;  /* 0x0000001a1b1a723e */ /* 0x000fe200048060ff */
[----:B------:R-:W2:Y:S01]  /*36050*/  LDL.LU R176, [R1+0xc0c] ;  /* 0x000c0c0001b07983 */ /* 0x000ea20000300800 */
[----:B------:R-:W-:Y:S01]  /*36060*/  ULDC.64 UR8, c[0x0][0x228] ;  /* 0x00008a0000087ab9 */ /* 0x000fe20000000a00 */
[----:B------:R-:W-:Y:S01]  /*36070*/  ULDC UR4, c[0x0][0x248] ;  /* 0x0000920000047ab9 */ /* 0x000fe20000000800 */
[----:B------:R-:W-:Y:S01]  /*36080*/  ULDC UR5, c[0x0][0x248] ;  /* 0x0000920000057ab9 */ /* 0x000fe20000000800 */
[----:B------:R-:W3:Y:S01]  /*36090*/  LDL.LU R175, [R1+0xc10] ;  /* 0x000c100001af7983 */ /* 0x000ee20000300800 */
[----:B------:R-:W-:Y:S01]  /*360a0*/  ULDC UR6, c[0x0][0x248] ;  /* 0x0000920000067ab9 */ /* 0x000fe20000000800 */
[----:B------:R-:W-:Y:S01]  /*360b0*/  ULDC UR13, c[0x0][0x248] ;  /* 0x00009200000d7ab9 */ /* 0x000fe20000000800 */
[----:B------:R-:W-:Y:S01]  /*360c0*/  ULDC UR14, c[0x0][0x248] ;  /* 0x00009200000e7ab9 */ /* 0x000fe20000000800 */
[----:B------:R-:W3:Y:S01]  /*360d0*/  LDL.LU R174, [R1+0xc14] ;  /* 0x000c140001ae7983 */ /* 0x000ee20000300800 */
[----:B------:R-:W-:Y:S01]  /*360e0*/  ULDC UR15, c[0x0][0x248] ;  /* 0x00009200000f7ab9 */ /* 0x000fe20000000800 */
[----:B------:R-:W-:Y:S01]  /*360f0*/  ULDC UR17, c[0x0][0x248] ;  /* 0x0000920000117ab9 */ /* 0x000fe20000000800 */
[----:B------:R-:W-:Y:S01]  /*36100*/  ULDC UR18, c[0x0][0x248] ;  /* 0x0000920000127ab9 */ /* 0x000fe20000000800 */
[----:B------:R-:W4:Y:S01]  /*36110*/  LDL.LU R173, [R1+0xc18] ;  /* 0x000c180001ad7983 */ /* 0x000f220000300800 */
        /* <DEDUP_REMOVED lines=39> */
[----:B------:R-:W2:Y:S01]  /*36390*/  LDL.LU R163, [R1+0xc48] ;  /* 0x000c480001a37983 */ /* 0x000ea20000300800 */
        /* <DEDUP_REMOVED lines=27> */
[----:B0-----:R-:W4:Y:S04]  /*36550*/  LDL.LU R11, [R1+0xc88] ;  /* 0x000c8800010b7983 */ /* 0x001f280000300800 */
[----:B------:R-:W4:Y:S04]  /*36560*/  LDL.LU R10, [R1+0xc8c] ;  /* 0x000c8c00010a7983 */ /* 0x000f280000300800 */
[----:B------:R-:W4:Y:S04]  /*36570*/  LDL.LU R9, [R1+0xc90] ;  /* 0x000c900001097983 */ /* 0x000f280000300800 */
[----:B------:R-:W4:Y:S04]  /*36580*/  LDL.LU R8, [R1+0xc94] ;  /* 0x000c940001087983 */ /* 0x000f280000300800 */
[----:B------:R-:W4:Y:S04]  /*36590*/  LDL.LU R7, [R1+0xc44] ;  /* 0x000c440001077983 */ /* 0x000f280000300800 */
[----:B-1----:R-:W4:Y:S04]  /*365a0*/  LDL.LU R6, [R1+0xc40] ;  /* 0x000c400001067983 */ /* 0x002f280000300800 */
[----:B------:R-:W4:Y:S04]  /*365b0*/  LDL.LU R179, [R1+0xc00] ;  /* 0x000c000001b37983 */ /* 0x000f280000300800 */
[----:B------:R-:W4:Y:S04]  /*365c0*/  LDL.LU R178, [R1+0xc04] ;  /* 0x000c040001b27983 */ /* 0x000f280000300800 */
        /* <DEDUP_REMOVED lines=51> */
[----:B------:R-:W-:Y:S01]  /*36900*/  STL [R1+0x21bc], R137 ;  /* 0x0021bc8901007387 */ /* 0x000fe20000100800 */
[----:B--2---:R-:W-:-:S03]  /*36910*/  IMAD.MOV.U32 R199, RZ, RZ, R163 ;  /* 0x000000ffffc77224 */ /* 0x004fc600078e00a3 */
[----:B------:R-:W-:Y:S01]  /*36920*/  STL [R1+0x21b8], R136 ;  /* 0x0021b88801007387 */ /* 0x000fe20000100800 */
[----:B---3--:R-:W-:-:S03]  /*36930*/  IMAD.MOV.U32 R198, RZ, RZ, R162 ;  /* 0x000000ffffc67224 */ /* 0x008fc600078e00a2 */
[----:B------:R-:W-:Y:S01]  /*36940*/  STL [R1+0x21b4], R139 ;  /* 0x0021b48b01007387 */ /* 0x000fe20000100800 */
[----:B----4-:R-:W-:-:S03]  /*36950*/  IMAD.MOV.U32 R197, RZ, RZ, R161 ;  /* 0x000000ffffc57224 */ /* 0x010fc600078e00a1 */
[----:B------:R-:W-:Y:S01]  /*36960*/  STL [R1+0x21b0], R138 ;  /* 0x0021b08a01007387 */ /* 0x000fe20000100800 */
[----:B------:R-:W-:-:S03]  /*36970*/  IMAD.MOV.U32 R196, RZ, RZ, R160 ;  /* 0x000000ffffc47224 */ /* 0x000fc600078e00a0 */
        /* <DEDUP_REMOVED lines=24> */
[----:B-----5:R0:W-:Y:S01]  /*36b00*/  STL [R1+0x217c], R0 ;  /* 0x00217c0001007387 */ /* 0x0201e20000100800 */
[----:B------:R-:W-:-:S03]  /*36b10*/  IMAD.MOV.U32 R183, RZ, RZ, R11 ;  /* 0x000000ffffb77224 */ /* 0x000fc600078e000b */
[----:B------:R-:W-:Y:S01]  /*36b20*/  STL [R1+0x20fc], R2 ;  /* 0x0020fc0201007387 */ /* 0x000fe20000100800 */
[----:B------:R-:W-:-:S03]  /*36b30*/  IMAD.MOV.U32 R182, RZ, RZ, R10 ;  /* 0x000000ffffb67224 */ /* 0x000fc600078e000a */
[----:B------:R1:W-:Y:S01]  /*36b40*/  STL [R1+0x20f8], R3 ;  /* 0x0020f80301007387 */ /* 0x0003e20000100800 */
[----:B------:R-:W-:Y:S01]  /*36b50*/  IMAD.MOV.U32 R181, RZ, RZ, R9 ;  /* 0x000000ffffb57224 */ /* 0x000fe200078e0009 */
[----:B0-----:R-:W-:Y:S02]  /*36b60*/  F2FP.SATFINITE.E5M2.F32.PACK_AB_MERGE_C R0, R176, R177, RZ ;  /* 0x000000b1b000723e */ /* 0x001fe400048060ff */
[----:B------:R-:W-:Y:S01]  /*36b70*/  STL [R1+0x20f4], R4 ;  /* 0x0020f40401007387 */ /* 0x000fe20000100800 */
[----:B------:R-:W-:-:S03]  /*36b80*/  IMAD.MOV.U32 R180, RZ, RZ, R8 ;  /* 0x000000ffffb47224 */ /* 0x000fc600078e0008 */
[----:B------:R-:W-:Y:S01]  /*36b90*/  STL [R1+0x20f0], R221 ;  /* 0x0020f0dd01007387 */ /* 0x000fe20000100800 */
[----:B------:R-:W-:Y:S01]  /*36ba0*/  IMAD.MOV.U32 R200, RZ, RZ, R7 ;  /* 0x000000ffffc87224 */ /* 0x000fe200078e0007 */
[----:B-1----:R-:W-:Y:S02]  /*36bb0*/  F2FP.SATFINITE.E5M2.F32.PACK_AB_MERGE_C R3, R174, R175, RZ ;  /* 0x000000afae03723e */ /* 0x002fe400048060ff */
[----:B------:R-:W-:Y:S01]  /*36bc0*/  STL [R1+0x20ec], R5 ;  /* 0x0020ec0501007387 */ /* 0x000fe20000100800 */
[----:B------:R-:W-:-:S03]  /*36bd0*/  IMAD.MOV.U32 R201, RZ, RZ, R6 ;  /* 0x000000ffffc97224 */ /* 0x000fc600078e0006 */
[----:B------:R-:W-:Y:S04]  /*36be0*/  STL [R1+0x20e8], R243 ;  /* 0x0020e8f301007387 */ /* 0x000fe80000100800 */
[----:B------:R-:W-:Y:S01]  /*36bf0*/  STL [R1+0x20e4], R242 ;  /* 0x0020e4f201007387 */ /* 0x000fe20000100800 */
[----:B------:R-:W-:-:S03]  /*36c00*/  F2FP.SATFINITE.E5M2.F32.PACK_AB_MERGE_C R2, R178, R179, RZ ;  /* 0x000000b3b202723e */ /* 0x000fc600048060ff */
        /* <DEDUP_REMOVED lines=11> */
[----:B------:R0:W-:Y:S04]  /*36cc0*/  STL [R1+0xe5c], R2 ;  /* 0x000e5c0201007387 */ /* 0x0001e80000100800 */
[----:B------:R1:W-:Y:S04]  /*36cd0*/  STL [R1+0xe58], R0 ;  /* 0x000e580001007387 */ /* 0x0003e80000100800 */
[----:B------:R2:W-:Y:S01]  /*36ce0*/  STL [R1+0xe54], R3 ;  /* 0x000e540301007387 */ /* 0x0005e20000100800 */
[----:B0-----:R-:W-:-:S02]  /*36cf0*/  F2FP.SATFINITE.E5M2.F32.PACK_AB_MERGE_C R2, R172, R173, RZ ;  /* 0x000000adac02723e */ /* 0x001fc400048060ff */
[----:B-1----:R-:W-:-:S03]  /*36d00*/  F2FP.SATFINITE.E5M2.F32.PACK_AB_MERGE_C R0, R170, R171, RZ ;  /* 0x000000abaa00723e */ /* 0x002fc600048060ff */
[----:B------:R0:W-:Y:S01]  /*36d10*/  STL [R1+0xe50], R2 ;  /* 0x000e500201007387 */ /* 0x0001e20000100800 */
[----:B--2---:R-:W-:-:S03]  /*36d20*/  F2FP.SATFINITE.E5M2.F32.PACK_AB_MERGE_C R3, R168, R169, RZ ;  /* 0x000000a9a803723e */ /* 0x004fc600048060ff */
[----:B------:R1:W-:Y:S04]  /*36d30*/  STL [R1+0xe4c], R0 ;  /* 0x000e4c0001007387 */ /* 0x0003e80000100800 */
[----:B------:R-:W-:Y:S01]  /*36d40*/  STL [R1+0xe48], R3 ;  /* 0x000e480301007387 */ /* 0x000fe20000100800 */
[----:B0-----:R-:W-:Y:S02]  /*36d50*/  F2FP.SATFINITE.E5M2.F32.PACK_AB_MERGE_C R2, R166, R167, RZ ;  /* 0x000000a7a602723e */ /* 0x001fe400048060ff */
[----:B-1----:R-:W-:-:S03]  /*36d60*/  F2FP.SATFINITE.E5M2.F32.PACK_AB_MERGE_C R0, R164, R165, RZ ;  /* 0x000000a5a400723e */ /* 0x002fc600048060ff */
[----:B------:R0:W-:Y:S04]  /*36d70*/  STL [R1+0xe44], R2 ;  /* 0x000e440201007387 */ /* 0x0001e80000100800 */
[----:B------:R1:W-:Y:S04]  /*36d80*/  STL [R1+0xe40], R0 ;  /* 0x000e400001007387 */ /* 0x0003e80000100800 */
[----:B------:R-:W2:Y:S04]  /*36d90*/  LDL.LU R179, [R1+0xc98] ;  /* 0x000c980001b37983 */ /* 0x000ea80000300800 */
[----:B------:R-:W2:Y:S04]  /*36da0*/  LDL.LU R178, [R1+0xc9c] ;  /* 0x000c9c0001b27983 */ /* 0x000ea80000300800 */
[----:B------:R-:W3:Y:S04]  /*36db0*/  LDL.LU R177, [R1+0xca0] ;  /* 0x000ca00001b17983 */ /* 0x000ee80000300800 */
[----:B------:R-:W3:Y:S04]  /*36dc0*/  LDL.LU R176, [R1+0xca4] ;  /* 0x000ca40001b07983 */ /* 0x000ee80000300800 */
        /* <DEDUP_REMOVED lines=34> */
[----:B0-----:R-:W-:-:S02]  /*36ff0*/  F2FP.SATFINITE.E5M2.F32.PACK_AB_MERGE_C R2, R200, R201, RZ ;  /* 0x000000c9c802723e */ /* 0x001fc400048060ff */
[----:B-1----:R-:W-:Y:S02]  /*37000*/  F2FP.SATFINITE.E5M2.F32.PACK_AB_MERGE_C R0, R198, R199, RZ ;  /* 0x000000c7c600723e */ /* 0x002fe400048060ff */
[----:B------:R-:W-:Y:S01]  /*37010*/  F2FP.SATFINITE.E5M2.F32.PACK_AB_MERGE_C R3, R196, R197, RZ ;  /* 0x000000c5c403723e */ /* 0x000fe200048060ff */
[----:B------:R0:W-:Y:S04]  /*37020*/  STL [R1+0xe38], R2 ;  /* 0x000e380201007387 */ /* 0x0001e80000100800 */
[----:B------:R1:W-:Y:S04]  /*37030*/  STL [R1+0xe3c], R0 ;  /* 0x000e3c0001007387 */ /* 0x0003e80000100800 */
[----:B------:R1:W-:Y:S01]  /*37040*/  STL [R1+0xe34], R3 ;  /* 0x000e340301007387 */ /* 0x0003e20000100800 */
[----:B0-----:R-:W-:-:S02]  /*37050*/  F2FP.SATFINITE.E5M2.F32.PACK_AB_MERGE_C R2, R194, R195, RZ ;  /* 0x000000c3c202723e */ /* 0x001fc400048060ff */
[----:B-1----:R-:W-:-:S03]  /*37060*/  F2FP.SATFINITE.E5M2.F32.PACK_AB_MERGE_C R0, R192, R193, RZ ;  /* 0x000000c1c000723e */ /* 0x002fc600048060ff */
[----:B------:R0:W-:Y:S01]  /*37070*/  STL [R1+0xe30], R2 ;  /* 0x000e300201007387 */ /* 0x0001e20000100800 */
[----:B------:R-:W-:-:S03]  /*37080*/  F2FP.SATFINITE.E5M2.F32.PACK_AB_MERGE_C R3, R190, R191, RZ ;  /* 0x000000bfbe03723e */ /* 0x000fc600048060ff */
[----:B------:R1:W-:Y:S04]  /*37090*/  STL [R1+0xe2c], R0 ;  /* 0x000e2c0001007387 */ /* 0x0003e80000100800 */
[----:B------:R1:W-:Y:S01]  /*370a0*/  STL [R1+0xe28], R3 ;  /* 0x000e280301007387 */ /* 0x0003e20000100800 */
[----:B0-----:R-:W-:Y:S02]  /*370b0*/  F2FP.SATFINITE.E5M2.F32.PACK_AB_MERGE_C R2, R188, R189, RZ ;  /* 0x000000bdbc02723e */ /* 0x001fe400048060ff */
[----:B-1----:R-:W-:-:S03]  /*370c0*/  F2FP.SATFINITE.E5M2.F32.PACK_AB_MERGE_C R0, R186, R187, RZ ;  /* 0x000000bbba00723e */ /* 0x002fc600048060ff */
[----:B------:R0:W-:Y:S01]  /*370d0*/  STL [R1+0xe24], R2 ;  /* 0x000e240201007387 */ /* 0x0001e20000100800 */
[----:B------:R-:W-:-:S03]  /*370e0*/  F2FP.SATFINITE.E5M2.F32.PACK_AB_MERGE_C R3, R184, R185, RZ ;  /* 0x000000b9b803723e */ /* 0x000fc600048060ff */
[----:B------:R1:W-:Y:S04]  /*370f0*/  STL [R1+0xe20], R0 ;  /* 0x000e200001007387 */ /* 0x0003e80000100800 */
[----:B------:R2:W-:Y:S01]  /*37100*/  STL [R1+0xe1c], R3 ;  /* 0x000e1c0301007387 */ /* 0x0005e20000100800 */
[----:B0-----:R-:W-:Y:S02]  /*37110*/  F2FP.SATFINITE.E5M2.F32.PACK_AB_MERGE_C R2, R182, R183, RZ ;  /* 0x000000b7b602723e */ /* 0x001fe400048060ff */
[----:B-1----:R-:W-:-:S03]  /*37120*/  F2FP.SATFINITE.E5M2.F32.PACK_AB_MERGE_C R0, R180, R181, RZ ;  /* 0x000000b5b400723e */ /* 0x002fc600048060ff */
[----:B------:R3:W-:Y:S04]  /*37130*/  STL [R1+0xe18], R2 ;  /* 0x000e180201007387 */ /* 0x0007e80000100800 */
[----:B------:R4:W-:Y:S01]  /*37140*/  STL [R1+0xe14], R0 ;  /* 0x000e140001007387 */ /* 0x0009e20000100800 */
[----:B--2---:R-:W-:-:S05]  /*37150*/  F2FP.SATFINITE.E5M2.F32.PACK_AB_MERGE_C R3, R178, R179, RZ ;  /* 0x000000b3b203723e */ /* 0x004fca00048060ff */
[----:B------:R0:W-:Y:S01]  /*37160*/  STL [R1+0xe10], R3 ;  /* 0x000e100301007387 */ /* 0x0001e20000100800 */
[----:B---3--:R-:W-:-:S05]  /*37170*/  F2FP.SATFINITE.E5M2.F32.PACK_AB_MERGE_C R2, R176, R177, RZ ;  /* 0x000000b1b002723e */ /* 0x008fca00048060ff */
[----:B------:R1:W-:Y:S01]  /*37180*/  STL [R1+0xe0c], R2 ;  /* 0x000e0c0201007387 */ /* 0x0003e20000100800 */
[----:B----4-:R-:W-:-:S05]  /*37190*/  F2FP.SATFINITE.E5M2.F32.PACK_AB_MERGE_C R0, R174, R175, RZ ;  /* 0x000000afae00723e */ /* 0x010fca00048060ff */
[----:B------:R2:W-:Y:S01]  /*371a0*/  STL [R1+0xe08], R0 ;  /* 0x000e080001007387 */ /* 0x0005e20000100800 */
[----:B0-----:R-:W-:-:S05]  /*371b0*/  F2FP.SATFINITE.E5M2.F32.PACK_AB_MERGE_C R3, R172, R173, RZ ;  /* 0x000000adac03723e */ /* 0x001fca00048060ff */
[----:B------:R0:W-:Y:S01]  /*371c0*/  STL [R1+0xe04], R3 ;  /* 0x000e040301007387 */ /* 0x0001e20000100800 */
[----:B-1----:R-:W-:-:S05]  /*371d0*/  F2FP.SATFINITE.E5M2.F32.PACK_AB_MERGE_C R2, R170, R171, RZ ;  /* 0x000000abaa02723e */ /* 0x002fca00048060ff */
[----:B------:R1:W-:Y:S01]  /*371e0*/  STL [R1+0xe00], R2 ;  /* 0x000e000201007387 */ /* 0x0003e20000100800 */
[----:B--2---:R-:W-:-:S05]  /*371f0*/  F2FP.SATFINITE.E5M2.F32.PACK_AB_MERGE_C R0, R168, R169, RZ ;  /* 0x000000a9a800723e */ /* 0x004fca00048060ff */
        /* <DEDUP_REMOVED lines=17> */
[----:B--2---:R-:W-:Y:S02]  /*37310*/  F2FP.SATFINITE.E5M2.F32.PACK_AB_MERGE_C R0, R22, R23, RZ ;  /* 0x000000171600723e */ /* 0x004fe400048060ff */
[----:B------:R-:W-:-:S05]  /*37320*/  F2FP.SATFINITE.E5M2.F32.PACK_AB_MERGE_C R235, R12, R13, RZ ;  /* 0x0000000d0ceb723e */ /* 0x000fca00048060ff */
[----:B------:R-:W-:Y:S01]  /*37330*/  STL [R1+0x2158], R235 ;  /* 0x002158eb01007387 */ /* 0x000fe20000100800 */
[----:B0-----:R-:W-:-:S03]  /*37340*/  F2FP.SATFINITE.E5M2.F32.PACK_AB_MERGE_C R3, R10, R11, RZ ;  /* 0x0000000b0a03723e */ /* 0x001fc600048060ff */
[----:B------:R0:W-:Y:S04]  /*37350*/  STL [R1+0xc80], R0 ;  /* 0x000c800001007387 */ /* 0x0001e80000100800 */
[----:B------:R2:W-:Y:S01]  /*37360*/  STL [R1+0xc70], R3 ;  /* 0x000c700301007387 */ /* 0x0005e20000100800 */
[----:B-1----:R-:W-:-:S03]  /*37370*/  F2FP.SATFINITE.E5M2.F32.PACK_AB_MERGE_C R2, R8, R9, RZ ;  /* 0x000000090802723e */ /* 0x002fc600048060ff */
[----:B------:R-:W2:Y:S04]  /*37380*/  LDL.LU R203, [R1+0xd30] ;  /* 0x000d300001cb7983 */ /* 0x000ea80000300800 */
[----:B------:R1:W-:Y:S01]  /*37390*/  STL [R1+0xc68], R2 ;  /* 0x000c680201007387 */ /* 0x0003e20000100800 */
[----:B0-----:R-:W-:-:S03]  /*373a0*/  F2FP.SATFINITE.E5M2.F32.PACK_AB_MERGE_C R0, R6, R7, RZ ;  /* 0x000000070600723e */ /* 0x001fc600048060ff */
[----:B------:R-:W2:Y:S04]  /*373b0*/  LDL.LU R202, [R1+0xd34] ;  /* 0x000d340001ca7983 */ /* 0x000ea80000300800 */
[----:B------:R0:W-:Y:S04]  /*373c0*/  STL [R1+0xc64], R0 ;  /* 0x000c640001007387 */ /* 0x0001e80000100800 */
[----:B------:R-:W1:Y:S04]  /*373d0*/  LDL.LU R201, [R1+0xd38] ;  /* 0x000d380001c97983 */ /* 0x000e680000300800 */
[----:B------:R-:W1:Y:S04]  /*373e0*/  LDL.LU R200, [R1+0xd3c] ;  /* 0x000d3c0001c87983 */ /* 0x000e680000300800 */
[----:B------:R-:W0:Y:S04]  /*373f0*/  LDL.LU R199, [R1+0xd40] ;  /* 0x000d400001c77983 */ /* 0x000e280000300800 */
[----:B------:R-:W0:Y:S04]  /*37400*/  LDL.LU R198, [R1+0xd44] ;  /* 0x000d440001c67983 */ /* 0x000e280000300800 */
        /* <DEDUP_REMOVED lines=56> */
[----:B--2---:R-:W-:-:S05]  /*37790*/  F2FP.SATFINITE.E5M2.F32.PACK_AB_MERGE_C R3, R202, R203, RZ ;  /* 0x000000cbca03723e */ /* 0x004fca00048060ff */
[----:B------:R3:W-:Y:S01]  /*377a0*/  STL [R1+0xc60], R3 ;  /* 0x000c600301007387 */ /* 0x0007e20000100800 */
[----:B-1----:R-:W-:-:S05]  /*377b0*/  F2FP.SATFINITE.E5M2.F32.PACK_AB_MERGE_C R2, R200, R201, RZ ;  /* 0x000000c9c802723e */ /* 0x002fca00048060ff */
[----:B------:R4:W-:Y:S01]  /*377c0*/  STL [R1+0xc5c], R2 ;  /* 0x000c5c0201007387 */ /* 0x0009e20000100800 */
[----:B0-----:R-:W-:-:S05]  /*377d0*/  F2FP.SATFINITE.E5M2.F32.PACK_AB_MERGE_C R0, R198, R199, RZ ;  /* 0x000000c7c600723e */ /* 0x001fca00048060ff */
[----:B------:R0:W-:Y:S01]  /*377e0*/  STL [R1+0xc54], R0 ;  /* 0x000c540001007387 */ /* 0x0001e20000100800 */
[----:B---3--:R-:W-:Y:S02]  /*377f0*/  F2FP.SATFINITE.E5M2.F32.PACK_AB_MERGE_C R3, R196, R197, RZ ;  /* 0x000000c5c403723e */ /* 0x008fe400048060ff */
[----:B----4-:R-:W-:-:S03]  /*37800*/  F2FP.SATFINITE.E5M2.F32.PACK_AB_MERGE_C R2, R194, R195, RZ ;  /* 0x000000c3c202723e */ /* 0x010fc600048060ff */
[----:B------:R1:W-:Y:S04]  /*37810*/  STL [R1+0xc58], R3 ;  /* 0x000c580301007387 */ /* 0x0003e80000100800 */
[----:B------:R2:W-:Y:S01]  /*37820*/  STL [R1+0xc50], R2 ;  /* 0x000c500201007387 */ /* 0x0005e20000100800 */
[----:B0-----:R-:W-:-:S05]  /*37830*/  F2FP.SATFINITE.E5M2.F32.PACK_AB_MERGE_C R0, R192, R193, RZ ;  /* 0x000000c1c000723e */ /* 0x001fca00048060ff */
[----:B------:R0:W-:Y:S01]  /*37840*/  STL [R1+0xc4c], R0 ;  /* 0x000c4c0001007387 */ /* 0x0001e20000100800 */
[----:B-1----:R-:W-:Y:S02]  /*37850*/  F2FP.SATFINITE.E5M2.F32.PACK_AB_MERGE_C R3, R190, R191, RZ ;  /* 0x000000bfbe03723e */ /* 0x002fe400048060ff */
[----:B--2---:R-:W-:-:S03]  /*37860*/  F2FP.SATFINITE.E5M2.F32.PACK_AB_MERGE_C R2, R188, R189, RZ ;  /* 0x000000bdbc02723e */ /* 0x004fc600048060ff */
        /* <DEDUP_REMOVED lines=30> */
[----:B------:R-:W-:Y:S04]  /*37a50*/  STL [R1+0xc0c], R3 ;  /* 0x000c0c0301007387 */ /* 0x000fe80000100800 */
[----:B------:R1:W-:Y:S01]  /*37a60*/  STL [R1+0xc08], R2 ;  /* 0x000c080201007387 */ /* 0x0003e20000100800 */
[----:B0-----:R-:W-:-:S05]  /*37a70*/  F2FP.SATFINITE.E5M2.F32.PACK_AB_MERGE_C R0, R156, R157, RZ ;  /* 0x0000009d9c00723e */ /* 0x001fca00048060ff */
[----:B------:R0:W-:Y:S01]  /*37a80*/  STL [R1+0xc04], R0 ;  /* 0x000c040001007387 */ /* 0x0001e20000100800 */
[----:B-1----:R-:W-:-:S05]  /*37a90*/  F2FP.SATFINITE.E5M2.F32.PACK_AB_MERGE_C R2, R22, R23, RZ ;  /* 0x000000171602723e */ /* 0x002fca00048060ff */
[----:B------:R1:W-:Y:S01]  /*37aa0*/  STL [R1+0xcf4], R2 ;  /* 0x000cf40201007387 */ /* 0x0003e20000100800 */
[----:B0-----:R-:W-:-:S05]  /*37ab0*/  F2FP.SATFINITE.E5M2.F32.PACK_AB_MERGE_C R0, R12, R13, RZ ;  /* 0x0000000d0c00723e */ /* 0x001fca00048060ff */
[----:B------:R0:W-:Y:S01]  /*37ac0*/  STL [R1+0xcfc], R0 ;  /* 0x000cfc0001007387 */ /* 0x0001e20000100800 */
[----:B------:R-:W-:-:S05]  /*37ad0*/  F2FP.SATFINITE.E5M2.F32.PACK_AB_MERGE_C R3, R10, R11, RZ ;  /* 0x0000000b0a03723e */ /* 0x000fca00048060ff */
[----:B------:R-:W-:Y:S01]  /*37ae0*/  STL [R1+0xcf0], R3 ;  /* 0x000cf00301007387 */ /* 0x000fe20000100800 */
[----:B-1----:R-:W-:-:S03]  /*37af0*/  F2FP.SATFINITE.E5M2.F32.PACK_AB_MERGE_C R2, R8, R9, RZ ;  /* 0x000000090802723e */ /* 0x002fc600048060ff */
[----:B------:R-:W2:Y:S04]  /*37b00*/  LDL.LU R204, [R1+0xa28] ;  /* 0x000a280001cc7983 */ /* 0x000ea80000300800 */
[----:B------:R-:W-:Y:S01]  /*37b10*/  STL [R1+0xcf8], R2 ;  /* 0x000cf80201007387 */ /* 0x000fe20000100800 */
[----:B0-----:R-:W-:-:S03]  /*37b20*/  F2FP.SATFINITE.E5M2.F32.PACK_AB_MERGE_C R0, R6, R7, RZ ;  /* 0x000000070600723e */ /* 0x001fc600048060ff */
[----:B------:R-:W2:Y:S04]  /*37b30*/  LDL.LU R202, [R1+0xa2c] ;  /* 0x000a2c0001ca7983 */ /* 0x000ea80000300800 */
[----:B------:R2:W-:Y:S04]  /*37b40*/  STL [R1+0xcd8], R0 ;  /* 0x000cd80001007387 */ /* 0x0005e80000100800 */
        /* <DEDUP_REMOVED lines=42> */
[----:B------:R-:W-:-:S03]  /*37df0*/  F2FP.SATFINITE.E5M2.F32.PACK_AB_MERGE_C R4, R154, R155, RZ ;  /* 0x0000009b9a04723e */ /* 0x000fc600048060ff */
[----:B------:R-:W4:Y:S04]  /*37e00*/  LDL.LU R159, [R1+0xad8] ;  /* 0x000ad800019f7983 */ /* 0x000f280000300800 */
[----:B------:R-:W4:Y:S01]  /*37e10*/  LDL.LU R158, [R1+0xadc] ;  /* 0x000adc00019e7983 */ /* 0x000f220000300800 */
[----:B------:R-:W-:-:S03]  /*37e20*/  F2FP.SATFINITE.E5M2.F32.PACK_AB_MERGE_C R203, R152, R153, RZ ;  /* 0x0000009998cb723e */ /* 0x000fc600048060ff */
        /* <DEDUP_REMOVED lines=73> */
[----:B------:R-:W-:Y:S01]  /*382c0*/  STL [R1+0xaec], R3 ;  /* 0x000aec0301007387 */ /* 0x000fe20000100800 */
[----:B--2---:R-:W-:-:S03]  /*382d0*/  F2FP.SATFINITE.E5M2.F32.PACK_AB_MERGE_C R2, R8, R9, RZ ;  /* 0x000000090802723e */ /* 0x004fc600048060ff */
[----:B------:R-:W2:Y:S04]  /*382e0*/  LDL.LU R204, [R1+0xb20] ;  /* 0x000b200001cc7983 */ /* 0x000ea80000300800 */
[----:B------:R2:W-:Y:S01]  /*382f0*/  STL [R1+0xa64], R2 ;  /* 0x000a640201007387 */ /* 0x0005e20000100800 */
[----:B0-----:R-:W-:-:S03]  /*38300*/  F2FP.SATFINITE.E5M2.F32.PACK_AB_MERGE_C R0, R6, R7, RZ ;  /* 0x000000070600723e */ /* 0x001fc600048060ff */
[----:B------:R-:W2:Y:S04]  /*38310*/  LDL.LU R202, [R1+0xb24] ;  /* 0x000b240001ca7983 */ /* 0x000ea80000300800 */
[----:B------:R0:W-:Y:S04]  /*38320*/  STL [R1+0xae8], R0 ;  /* 0x000ae80001007387 */ /* 0x0001e80000100800 */
        /* <DEDUP_REMOVED lines=62> */
[----:B0-----:R-:W-:-:S05]  /*38710*/  F2FP.SATFINITE.E5M2.F32.PACK_AB_MERGE_C R0, R200, R201, RZ ;  /* 0x000000c9c800723e */ /* 0x001fca00048060ff */
        /* <DEDUP_REMOVED lines=177> */
[----:B--2---:R-:W-:-:S03]  /*39230*/  F2FP.SATFINITE.E5M2.F32.PACK_AB_MERGE_C R2, R8, R9, RZ ;  /* 0x000000090802723e */ /* 0x004fc600048060ff */
[----:B------:R-:W1:Y:S04]  /*39240*/  LDL.LU R205, [R1+0x910] ;  /* 0x0009100001cd7983 */ /* 0x000e680000300800 */
[----:B------:R2:W-:Y:S01]  /*39250*/  STL [R1+0x874], R2 ;  /* 0x0008740201007387 */ /* 0x0005e20000100800 */
[----:B0-----:R-:W-:-:S03]  /*39260*/  F2FP.SATFINITE.E5M2.F32.PACK_AB_MERGE_C R0, R6, R7, RZ ;  /* 0x000000070600723e */ /* 0x001fc600048060ff */
[----:B------:R-:W1:Y:S04]  /*39270*/  LDL.LU R204, [R1+0x914] ;  /* 0x0009140001cc7983 */ /* 0x000e680000300800 */
[----:B------:R0:W-:Y:S04]  /*39280*/  STL [R1+0x870], R0 ;  /* 0x0008700001007387 */ /* 0x0001e80000100800 */
[----:B------:R-:W2:Y:S04]  /*39290*/  LDL.LU R202, [R1+0x918] ;  /* 0x0009180001ca7983 */ /* 0x000ea80000300800 */
[----:B------:R-:W2:Y:S04]  /*392a0*/  LDL.LU R200, [R1+0x91c] ;  /* 0x00091c0001c87983 */ /* 0x000ea80000300800 */
        /* <DEDUP_REMOVED lines=58> */
[----:B-1----:R-:W-:-:S05]  /*39650*/  F2FP.SATFINITE.E5M2.F32.PACK_AB_MERGE_C R3, R204, R205, RZ ;  /* 0x000000cdcc03723e */ /* 0x002fca00048060ff */
[----:B------:R3:W-:Y:S01]  /*39660*/  STL [R1+0x86c], R3 ;  /* 0x00086c0301007387 */ /* 0x0007e20000100800 */
[----:B--2---:R-:W-:Y:S02]  /*39670*/  F2FP.SATFINITE.E5M2.F32.PACK_AB_MERGE_C R2, R200, R202, RZ ;  /* 0x000000cac802723e */ /* 0x004fe400048060ff */
[----:B0-----:R-:W-:-:S03]  /*39680*/  F2FP.SATFINITE.E5M2.F32.PACK_AB_MERGE_C R0, R198, R199, RZ ;  /* 0x000000c7c600723e */ /* 0x001fc600048060ff */
[----:B------:R4:W-:Y:S04]  /*39690*/  STL [R1+0x868], R2 ;  /* 0x0008680201007387 */ /* 0x0009e80000100800 */
[----:B------:R0:W-:Y:S01]  /*396a0*/  STL [R1+0x864], R0 ;  /* 0x0008640001007387 */ /* 0x0001e20000100800 */
[----:B---3--:R-:W-:Y:S02]  /*396b0*/  F2FP.SATFINITE.E5M2.F32.PACK_AB_MERGE_C R3, R196, R197, RZ ;  /* 0x000000c5c403723e */ /* 0x008fe400048060ff */
[----:B----4-:R-:W-:-:S03]  /*396c0*/  F2FP.SATFINITE.E5M2.F32.PACK_AB_MERGE_C R2, R194, R195, RZ ;  /* 0x000000c3c202723e */ /* 0x010fc600048060ff */
[----:B------:R1:W-:Y:S01]  /*396d0*/  STL [R1+0x860], R3 ;  /* 0x0008600301007387 */ /* 0x0003e20000100800 */
[----:B0-----:R-:W-:-:S03]  /*396e0*/  F2FP.SATFINITE.E5M2.F32.PACK_AB_MERGE_C R0, R192, R193, RZ ;  /* 0x000000c1c000723e */ /* 0x001fc600048060ff */
[----:B------:R0:W-:Y:S04]  /*396f0*/  STL [R1+0x85c], R2 ;  /* 0x00085c0201007387 */ /* 0x0001e80000100800 */
[----:B------:R2:W-:Y:S01]  /*39700*/  STL [R1+0x858], R0 ;  /* 0x0008580001007387 */ /* 0x0005e20000100800 */
[----:B-1----:R-:W-:Y:S02]  /*39710*/  F2FP.SATFINITE.E5M2.F32.PACK_AB_MERGE_C R3, R190, R191, RZ ;  /* 0x000000bfbe03723e */ /* 0x002fe400048060ff */
[----:B0-----:R-:W-:-:S03]  /*39720*/  F2FP.SATFINITE.E5M2.F32.PACK_AB_MERGE_C R2, R188, R189, RZ ;  /* 0x000000bdbc02723e */ /* 0x001fc600048060ff */
[----:B------:R0:W-:Y:S01]  /*39730*/  STL [R1+0x850], R3 ;  /* 0x0008500301007387 */ /* 0x0001e20000100800 */
[----:B--2---:R-:W-:-:S03]  /*39740*/  F2FP.SATFINITE.E5M2.F32.PACK_AB_MERGE_C R0, R186, R187, RZ ;  /* 0x000000bbba00723e */ /* 0x004fc600048060ff */
[----:B------:R1:W-:Y:S04]  /*39750*/  STL [R1+0x854], R2 ;  /* 0x0008540201007387 */ /* 0x0003e80000100800 */
[----:B------:R2:W-:Y:S01]  /*39760*/  STL [R1+0x84c], R0 ;  /* 0x00084c0001007387 */ /* 0x0005e20000100800 */
[----:B0-----:R-:W-:Y:S02]  /*39770*/  F2FP.SATFINITE.E5M2.F32.PACK_AB_MERGE_C R3, R184, R185, RZ ;  /* 0x000000b9b803723e */ /* 0x001fe400048060ff */
[----:B-1----:R-:W-:-:S03]  /*39780*/  F2FP.SATFINITE.E5M2.F32.PACK_AB_MERGE_C R2, R182, R183, RZ ;  /* 0x000000b7b602723e */ /* 0x002fc600048060ff */
        /* <DEDUP_REMOVED lines=30> */
[----:B------:R-:W-:Y:S01]  /*39970*/  STL [R1+0x80c], R3 ;  /* 0x00080c0301007387 */ /* 0x000fe20000100800 */
[----:B--2---:R-:W-:-:S03]  /*39980*/  F2FP.SATFINITE.E5M2.F32.PACK_AB_MERGE_C R0, R22, R23, RZ ;  /* 0x000000171600723e */ /* 0x004fc600048060ff */
[----:B------:R-:W-:Y:S04]  /*39990*/  STL [R1+0x808], R2 ;  /* 0x0008080201007387 */ /* 0x000fe80000100800 */
[----:B------:R0:W-:Y:S04]  /*399a0*/  STL [R1+0x804], R0 ;  /* 0x0008040001007387 */ /* 0x0001e80000100800 */
[----:B------:R-:W2:Y:S04]  /*399b0*/  LDL.LU R204, [R1+0x608] ;  /* 0x0006080001cc7983 */ /* 0x000ea80000300800 */
[----:B------:R-:W2:Y:S01]  /*399c0*/  LDL.LU R200, [R1+0x60c] ;  /* 0x00060c0001c87983 */ /* 0x000ea20000300800 */
[----:B0-----:R-:W-:-:S05]  /*399d0*/  F2FP.SATFINITE.E5M2.F32.PACK_AB_MERGE_C R0, R6, R7, RZ ;  /* 0x000000070600723e */ /* 0x001fca00048060ff */
        /* <DEDUP_REMOVED lines=115> */
[----:B------:R-:W-:Y:S01]  /*3a110*/  STL [R1+0x6b4], R2 ;  /* 0x0006b40201007387 */ /* 0x000fe20000100800 */
[----:B0-----:R-:W-:Y:S02]  /*3a120*/  F2FP.SATFINITE.E5M2.F32.PACK_AB_MERGE_C R0, R10, R11, RZ ;  /* 0x0000000b0a00723e */ /* 0x001fe400048060ff */
[----:B------:R-:W-:-:S05]  /*3a130*/  F2FP.SATFINITE.E5M2.F32.PACK_AB_MERGE_C R238, R8, R9, RZ ;  /* 0x0000000908ee723e */ /* 0x000fca00048060ff */
        /* <DEDUP_REMOVED lines=8> */
[----:B------:R-:W0:Y:S04]  /*3a1c0*/  LDL.LU R179, [R1+0x708] ;  /* 0x0007080001b37983 */ /* 0x000e280000300800 */
[----:B------:R-:W0:Y:S04]  /*3a1d0*/  LDL.LU R178, [R1+0x70c] ;  /* 0x00070c0001b27983 */ /* 0x000e280000300800 */
        /* <DEDUP_REMOVED lines=39> */
[----:B------:R-:W-:Y:S01]  /*3a450*/  STL [R1+0x64c], R2 ;  /* 0x00064c0201007387 */ /* 0x000fe20000100800 */
[----:B0-----:R-:W-:Y:S02]  /*3a460*/  F2FP.SATFINITE.E5M2.F32.PACK_AB_MERGE_C R0, R178, R179, RZ ;  /* 0x000000b3b200723e */ /* 0x001fe400048060ff */
[----:B----4-:R-:W-:-:S05]  /*3a470*/  F2FP.SATFINITE.E5M2.F32.PACK_AB_MERGE_C R237, R176, R177, RZ ;  /* 0x000000b1b0ed723e */ /* 0x010fca00048060ff */
[----:B------:R0:W-:Y:S04]  /*3a480*/  STL [R1+0x2154], R237 ;  /* 0x002154ed01007387 */ /* 0x0001e80000100800 */
[----:B------:R1:W-:Y:S01]  /*3a490*/  STL [R1+0x6c0], R0 ;  /* 0x0006c00001007387 */ /* 0x0003e20000100800 */
[----:B0-----:R-:W-:Y:S02]  /*3a4a0*/  F2FP.SATFINITE.E5M2.F32.PACK_AB_MERGE_C R237, R172, R173, RZ ;  /* 0x000000adaced723e */ /* 0x001fe400048060ff */
[----:B-1----:R-:W-:-:S03]  /*3a4b0*/  F2FP.SATFINITE.E5M2.F32.PACK_AB_MERGE_C R0, R174, R175, RZ ;  /* 0x000000afae00723e */ /* 0x002fc600048060ff */
[----:B------:R0:W-:Y:S01]  /*3a4c0*/  STL [R1+0x215c], R237 ;  /* 0x00215ced01007387 */ /* 0x0001e20000100800 */
[----:B------:R-:W-:-:S03]  /*3a4d0*/  F2FP.SATFINITE.E5M2.F32.PACK_AB_MERGE_C R236, R170, R171, RZ ;  /* 0x000000abaaec723e */ /* 0x000fc600048060ff */
[----:B------:R1:W-:Y:S01]  /*3a4e0*/  STL [R1+0x6b8], R0 ;  /* 0x0006b80001007387 */ /* 0x0003e20000100800 */
[----:B0-----:R-:W-:-:S03]  /*3a4f0*/  F2FP.SATFINITE.E5M2.F32.PACK_AB_MERGE_C R237, R168, R169, RZ ;  /* 0x000000a9a8ed723e */ /* 0x001fc600048060ff */
[----:B------:R0:W-:Y:S01]  /*3a500*/  STL [R1+0x2160], R236 ;  /* 0x002160ec01007387 */ /* 0x0001e20000100800 */
[----:B------:R-:W-:-:S03]  /*3a510*/  F2FP.SATFINITE.E5M2.F32.PACK_AB_MERGE_C R235, R166, R167, RZ ;  /* 0x000000a7a6eb723e */ /* 0x000fc600048060ff */
[----:B------:R-:W-:Y:S01]  /*3a520*/  STL [R1+0x2164], R237 ;  /* 0x002164ed01007387 */ /* 0x000fe20000100800 */
[----:B------:R-:W-:-:S03]  /*3a530*/  F2FP.SATFINITE.E5M2.F32.PACK_AB_MERGE_C R234, R164, R165, RZ ;  /* 0x000000a5a4ea723e */ /* 0x000fc600048060ff */
[----:B------:R-:W-:Y:S04]  /*3a540*/  STL [R1+0x2168], R235 ;  /* 0x002168eb01007387 */ /* 0x000fe80000100800 */
[----:B------:R-:W-:Y:S01]  /*3a550*/  STL [R1+0x216c], R234 ;  /* 0x00216cea01007387 */ /* 0x000fe20000100800 */
[----:B-1----:R-:W-:Y:S02]  /*3a560*/  F2FP.SATFINITE.E5M2.F32.PACK_AB_MERGE_C R0, R162, R163, RZ ;  /* 0x000000a3a200723e */ /* 0x002fe400048060ff */
[----:B------:R-:W-:-:S05]  /*3a570*/  F2FP.SATFINITE.E5M2.F32.PACK_AB_MERGE_C R233, R160, R161, RZ ;  /* 0x000000a1a0e9723e */ /* 0x000fca00048060ff */
[----:B------:R-:W-:Y:S04]  /*3a580*/  STL [R1+0x2170], R233 ;  /* 0x002170e901007387 */ /* 0x000fe80000100800 */
[----:B------:R1:W-:Y:S01]  /*3a590*/  STL [R1+0x6ac], R0 ;  /* 0x0006ac0001007387 */ /* 0x0003e20000100800 */
[----:B0-----:R-:W-:Y:S02]  /*3a5a0*/  F2FP.SATFINITE.E5M2.F32.PACK_AB_MERGE_C R236, R156, R157, RZ ;  /* 0x0000009d9cec723e */ /* 0x001fe400048060ff */
[----:B-1----:R-:W-:-:S03]  /*3a5b0*/  F2FP.SATFINITE.E5M2.F32.PACK_AB_MERGE_C R0, R158, R159, RZ ;  /* 0x0000009f9e00723e */ /* 0x002fc600048060ff */
[----:B------:R-:W-:Y:S01]  /*3a5c0*/  STL [R1+0x2174], R236 ;  /* 0x002174ec01007387 */ /* 0x000fe20000100800 */
[----:B------:R-:W-:-:S03]  /*3a5d0*/  F2FP.SATFINITE.E5M2.F32.PACK_AB_MERGE_C R232, R154, R155, RZ ;  /* 0x0000009b9ae8723e */ /* 0x000fc600048060ff */
[----:B------:R0:W-:Y:S04]  /*3a5e0*/  STL [R1+0x6a4], R0 ;  /* 0x0006a40001007387 */ /* 0x0001e80000100800 */
[----:B------:R-:W-:Y:S01]  /*3a5f0*/  STL [R1+0x2178], R232 ;  /* 0x002178e801007387 */ /* 0x000fe20000100800 */
[----:B------:R-:W-:-:S05]  /*3a600*/  F2FP.SATFINITE.E5M2.F32.PACK_AB_MERGE_C R2, R10, R11, RZ ;  /* 0x0000000b0a02723e */ /* 0x000fca00048060ff */
[----:B------:R-:W-:Y:S04]  /*3a610*/  STL [R1+0x6b0], R2 ;  /* 0x0006b00201007387 */ /* 0x000fe80000100800 */
        /* <DEDUP_REMOVED lines=12> */
[----:B------:R-:W2:Y:S04]  /*3a6e0*/  LDL.LU R197, [R1+0x7c8] ;  /* 0x0007c80001c57983 */ /* 0x000ea80000300800 */
[----:B------:R-:W2:Y:S04]  /*3a6f0*/  LDL.LU R196, [R1+0x7cc] ;  /* 0x0007cc0001c47983 */ /* 0x000ea80000300800 */
[----:B------:R-:W4:Y:S04]  /*3a700*/  LDL.LU R195, [R1+0x7d0] ;  /* 0x0007d00001c37983 */ /* 0x000f280000300800 */
[----:B------:R-:W4:Y:S04]  /*3a710*/  LDL.LU R194, [R1+0x7d4] ;  /* 0x0007d40001c27983 */ /* 0x000f280000300800 */
        /* <DEDUP_REMOVED lines=60> */
[----:B0-----:R-:W-:-:S05]  /*3aae0*/  F2FP.SATFINITE.E5M2.F32.PACK_AB_MERGE_C R0, R182, R183, RZ ;  /* 0x000000b7b600723e */ /* 0x001fca00048060ff */
[----:B------:R0:W-:Y:S01]  /*3aaf0*/  STL [R1+0x688], R0 ;  /* 0x0006880001007387 */ /* 0x0001e20000100800 */
[----:B----4-:R-:W-:Y:S02]  /*3ab00*/  F2FP.SATFINITE.E5M2.F32.PACK_AB_MERGE_C R5, R180, R181, RZ ;  /* 0x000000b5b405723e */ /* 0x010fe400048060ff */
[----:B-1----:R-:W-:-:S03]  /*3ab10*/  F2FP.SATFINITE.E5M2.F32.PACK_AB_MERGE_C R3, R178, R179, RZ ;  /* 0x000000b3b203723e */ /* 0x002fc600048060ff */
        /* <DEDUP_REMOVED lines=39> */
[----:B------:R-:W-:Y:S04]  /*3ad90*/  STL [R1+0x428], R0 ;  /* 0x0004280001007387 */ /* 0x000fe80000100800 */
        /* <DEDUP_REMOVED lines=94> */
[----:B--2---:R-:W-:-:S02]  /*3b380*/  F2FP.SATFINITE.E5M2.F32.PACK_AB_MERGE_C R241, R250, R251, RZ ;  /* 0x000000fbfaf1723e */ /* 0x004fc400048060ff */
[----:B---3--:R-:W-:Y:S02]  /*3b390*/  F2FP.SATFINITE.E5M2.F32.PACK_AB_MERGE_C R242, R247, R249, RZ ;  /* 0x000000f9f7f2723e */ /* 0x008fe400048060ff */
[----:B----4-:R-:W-:Y:S01]  /*3b3a0*/  F2FP.SATFINITE.E5M2.F32.PACK_AB_MERGE_C R240, R244, R246, RZ ;  /* 0x000000f6f4f0723e */ /* 0x010fe200048060ff */
[----:B------:R0:W-:Y:S01]  /*3b3b0*/  STL [R1+0x2138], R241 ;  /* 0x002138f101007387 */ /* 0x0001e20000100800 */
[----:B------:R-:W-:-:S03]  /*3b3c0*/  F2FP.SATFINITE.E5M2.F32.PACK_AB_MERGE_C R239, R230, R231, RZ ;  /* 0x000000e7e6ef723e */ /* 0x000fc600048060ff */
[----:B------:R-:W-:Y:S01]  /*3b3d0*/  STL [R1+0x213c], R242 ;  /* 0x00213cf201007387 */ /* 0x000fe20000100800 */
[----:B0-----:R-:W-:-:S03]  /*3b3e0*/  F2FP.SATFINITE.E5M2.F32.PACK_AB_MERGE_C R241, R228, R229, RZ ;  /* 0x000000e5e4f1723e */ /* 0x001fc600048060ff */
[----:B------:R0:W-:Y:S04]  /*3b3f0*/  STL [R1+0x2140], R240 ;  /* 0x002140f001007387 */ /* 0x0001e80000100800 */
[----:B------:R-:W-:Y:S04]  /*3b400*/  STL [R1+0x2144], R239 ;  /* 0x002144ef01007387 */ /* 0x000fe80000100800 */
        /* <DEDUP_REMOVED lines=11> */
[----:B------:R-:W4:Y:S01]  /*3b4c0*/  LDL.LU R91, [R1+0x228] ;  /* 0x00022800015b7983 */ /* 0x000f220000300800 */
[----:B0-----:R-:W-:-:S03]  /*3b4d0*/  F2FP.SATFINITE.E5M2.F32.PACK_AB_MERGE_C R240, R226, R227, RZ ;  /* 0x000000e3e2f0723e */ /* 0x001fc600048060ff */
[----:B------:R-:W4:Y:S04]  /*3b4e0*/  LDL.LU R229, [R1+0x22c] ;  /* 0x00022c0001e57983 */ /* 0x000f280000300800 */
[----:B------:R-:W4:Y:S04]  /*3b4f0*/  LDL.LU R0, [R1+0x230] ;  /* 0x0002300001007983 */ /* 0x000f280000300800 */
[----:B------:R-:W4:Y:S04]  /*3b500*/  LDL.LU R228, [R1+0x234] ;  /* 0x0002340001e47983 */ /* 0x000f280000300800 */
[----:B------:R-:W4:Y:S01]  /*3b510*/  LDL.LU R150, [R1+0x238] ;  /* 0x0002380001967983 */ /* 0x000f220000300800 */
[----:B-1----:R-:W-:-:S03]  /*3b520*/  F2FP.SATFINITE.E5M2.F32.PACK_AB_MERGE_C R241, R222, R223, RZ ;  /* 0x000000dfdef1723e */ /* 0x002fc600048060ff */
        /* <DEDUP_REMOVED lines=149> */
[----:B------:R-:W4:Y:S04]  /*3be80*/  LDL.LU R95, [R1] ;  /* 0x00000000015f7983 */ /* 0x000f280000300800 */
[----:B------:R-:W4:Y:S04]  /*3be90*/  LDL.LU R92, [R1+0x4] ;  /* 0x00000400015c7983 */ /* 0x000f280000300800 */
[----:B------:R-:W4:Y:S04]  /*3bea0*/  LDL.LU R93, [R1+0x8] ;  /* 0x00000800015d7983 */ /* 0x000f280000300800 */
[----:B------:R-:W4:Y:S01]  /*3beb0*/  LDL.LU R90, [R1+0xc] ;  /* 0x00000c00015a7983 */ /* 0x000f220000300800 */
[----:B--2---:R-:W-:-:S02]  /*3bec0*/  F2FP.SATFINITE.E5M2.F32.PACK_AB_MERGE_C R3, R3, R84, RZ ;  /* 0x000000540303723e */ /* 0x004fc400048060ff */
[----:B---3--:R-:W-:Y:S01]  /*3bed0*/  F2FP.SATFINITE.E5M2.F32.PACK_AB_MERGE_C R5, R5, R87, RZ ;  /* 0x000000570505723e */ /* 0x008fe200048060ff */
[----:B------:R-:W2:Y:S01]  /*3bee0*/  LDL.LU R84, [R1+0x2288] ;  /* 0x0022880001547983 */ /* 0x000ea20000300800 */
[----:B----4-:R-:W-:Y:S02]  /*3bef0*/  F2FP.SATFINITE.E5M2.F32.PACK_AB_MERGE_C R252, R252, R86, RZ ;  /* 0x00000056fcfc723e */ /* 0x010fe400048060ff */
[----:B------:R-:W-:Y:S01]  /*3bf00*/  F2FP.SATFINITE.E5M2.F32.PACK_AB_MERGE_C R251, R251, R89, RZ ;  /* 0x00000059fbfb723e */ /* 0x000fe200048060ff */
[----:B------:R-:W3:Y:S01]  /*3bf10*/  LDL.LU R87, [R1+0x2284] ;  /* 0x0022840001577983 */ /* 0x000ee20000300800 */
[----:B------:R-:W-:-:S03]  /*3bf20*/  F2FP.SATFINITE.E5M2.F32.PACK_AB_MERGE_C R250, R250, R88, RZ ;  /* 0x00000058fafa723e */ /* 0x000fc600048060ff */
[----:B------:R-:W3:Y:S01]  /*3bf30*/  LDL.LU R86, [R1+0x2280] ;  /* 0x0022800001567983 */ /* 0x000ee20000300800 */
[----:B------:R-:W-:-:S03]  /*3bf40*/  F2FP.SATFINITE.E5M2.F32.PACK_AB_MERGE_C R229, R229, R91, RZ ;  /* 0x0000005be5e5723e */ /* 0x000fc600048060ff */
[----:B------:R-:W4:Y:S01]  /*3bf50*/  LDL.LU R89, [R1+0x227c] ;  /* 0x00227c0001597983 */ /* 0x000f220000300800 */
[----:B------:R-:W-:-:S03]  /*3bf60*/  F2FP.SATFINITE.E5M2.F32.PACK_AB_MERGE_C R228, R228, R0, RZ ;  /* 0x00000000e4e4723e */ /* 0x000fc600048060ff */
[----:B------:R-:W4:Y:S01]  /*3bf70*/  LDL.LU R88, [R1+0x2278] ;  /* 0x0022780001587983 */ /* 0x000f220000300800 */
[----:B------:R-:W-:-:S03]  /*3bf80*/  F2FP.SATFINITE.E5M2.F32.PACK_AB_MERGE_C R227, R227, R150, RZ ;  /* 0x00000096e3e3723e */ /* 0x000fc600048060ff */
[----:B------:R-:W4:Y:S01]  /*3bf90*/  LDL.LU R91, [R1+0x2274] ;  /* 0x00227400015b7983 */ /* 0x000f220000300800 */
[----:B------:R-:W-:-:S03]  /*3bfa0*/  F2FP.SATFINITE.E5M2.F32.PACK_AB_MERGE_C R226, R226, R151, RZ ;  /* 0x00000097e2e2723e */ /* 0x000fc600048060ff */
[----:B------:R-:W2:Y:S01]  /*3bfb0*/  LDL.LU R0, [R1+0x10] ;  /* 0x0000100001007983 */ /* 0x000ea20000300800 */
[----:B------:R-:W-:Y:S02]  /*3bfc0*/  F2FP.SATFINITE.E5M2.F32.PACK_AB_MERGE_C R223, R223, R148, RZ ;  /* 0x00000094dfdf723e */ /* 0x000fe400048060ff */
[----:B------:R-:W-:Y:S02]  /*3bfd0*/  F2FP.SATFINITE.E5M2.F32.PACK_AB_MERGE_C R222, R222, R149, RZ ;  /* 0x00000095dede723e */ /* 0x000fe400048060ff */
[----:B------:R-:W-:Y:S02]  /*3bfe0*/  F2FP.SATFINITE.E5M2.F32.PACK_AB_MERGE_C R219, R219, R146, RZ ;  /* 0x00000092dbdb723e */ /* 0x000fe400048060ff */
[----:B------:R-:W-:Y:S02]  /*3bff0*/  F2FP.SATFINITE.E5M2.F32.PACK_AB_MERGE_C R218, R218, R147, RZ ;  /* 0x00000093dada723e */ /* 0x000fe400048060ff */
[----:B------:R-:W-:Y:S02]  /*3c000*/  F2FP.SATFINITE.E5M2.F32.PACK_AB_MERGE_C R217, R217, R144, RZ ;  /* 0x00000090d9d9723e */ /* 0x000fe400048060ff */
[----:B------:R-:W-:-:S02]  /*3c010*/  F2FP.SATFINITE.E5M2.F32.PACK_AB_MERGE_C R230, R230, R145, RZ ;  /* 0x00000091e6e6723e */ /* 0x000fc400048060ff */
        /* <DEDUP_REMOVED lines=43> */
[----:B------:R-:W-:-:S05]  /*3c2d0*/  F2FP.SATFINITE.E5M2.F32.PACK_AB_MERGE_C R92, R92, R95, RZ ;  /* 0x0000005f5c5c723e */ /* 0x000fca00048060ff */
[----:B------:R0:W-:Y:S01]  /*3c2e0*/  STL [R1+0x710], R92 ;  /* 0x0007105c01007387 */ /* 0x0001e20000100800 */
[----:B------:R-:W-:-:S03]  /*3c2f0*/  F2FP.SATFINITE.E5M2.F32.PACK_AB_MERGE_C R90, R90, R93, RZ ;  /* 0x0000005d5a5a723e */ /* 0x000fc600048060ff */
        /* <DEDUP_REMOVED lines=67> */
[----:B-1----:R-:W4:Y:S01]  /*3c730*/  LDL.LU R90, [R1+0x104] ;  /* 0x00010400015a7983 */ /* 0x002f220000300800 */
[----:B--2---:R-:W-:-:S05]  /*3c740*/  F2FP.SATFINITE.E5M2.F32.PACK_AB_MERGE_C R0, R150, R0, RZ ;  /* 0x000000009600723e */ /* 0x004fca00048060ff */
[----:B------:R0:W-:Y:S01]  /*3c750*/  STL [R1+0x718], R0 ;  /* 0x0007180001007387 */ /* 0x0001e20000100800 */
[----:B---3--:R-:W-:Y:S02]  /*3c760*/  F2FP.SATFINITE.E5M2.F32.PACK_AB_MERGE_C R148, R148, R151, RZ ;  /* 0x000000979494723e */ /* 0x008fe400048060ff */
[----:B----4-:R-:W-:-:S03]  /*3c770*/  F2FP.SATFINITE.E5M2.F32.PACK_AB_MERGE_C R146, R146, R149, RZ ;  /* 0x000000959292723e */ /* 0x010fc600048060ff */
[----:B------:R-:W-:Y:S01]  /*3c780*/  STL [R1+0x714], R148 ;  /* 0x0007149401007387 */ /* 0x000fe20000100800 */
[----:B0-----:R-:W-:-:S03]  /*3c790*/  F2FP.SATFINITE.E5M2.F32.PACK_AB_MERGE_C R0, R144, R147, RZ ;  /* 0x000000939000723e */ /* 0x001fc600048060ff */
[----:B------:R-:W-:Y:S04]  /*3c7a0*/  STL [R1+0x728], R146 ;  /* 0x0007289201007387 */ /* 0x000fe80000100800 */
[----:B------:R0:W-:Y:S01]  /*3c7b0*/  STL [R1+0x724], R0 ;  /* 0x0007240001007387 */ /* 0x0001e20000100800 */
[----:B------:R-:W-:Y:S02]  /*3c7c0*/  F2FP.SATFINITE.E5M2.F32.PACK_AB_MERGE_C R142, R142, R145, RZ ;  /* 0x000000918e8e723e */ /* 0x000fe400048060ff */
[----:B------:R-:W-:-:S03]  /*3c7d0*/  F2FP.SATFINITE.E5M2.F32.PACK_AB_MERGE_C R140, R140, R143, RZ ;  /* 0x0000008f8c8c723e */ /* 0x000fc600048060ff */
        /* <DEDUP_REMOVED lines=46> */
[----:B------:R-:W-:-:S05]  /*3cac0*/  F2FP.SATFINITE.E5M2.F32.PACK_AB_MERGE_C R94, R94, R97, RZ ;  /* 0x000000615e5e723e */ /* 0x000fca00048060ff */
[----:B------:R-:W-:Y:S01]  /*3cad0*/  STL [R1+0x7f8], R94 ;  /* 0x0007f85e01007387 */ /* 0x000fe20000100800 */
[----:B------:R-:W-:Y:S02]  /*3cae0*/  F2FP.SATFINITE.E5M2.F32.PACK_AB_MERGE_C R92, R92, R95, RZ ;  /* 0x0000005f5c5c723e */ /* 0x000fe400048060ff */
[----:B0-----:R-:W-:Y:S02]  /*3caf0*/  F2FP.SATFINITE.E5M2.F32.PACK_AB_MERGE_C R0, R90, R93, RZ ;  /* 0x0000005d5a00723e */ /* 0x001fe400048060ff */
[----:B------:R-:W2:Y:S04]  /*3cb00*/  LDL.LU R90, [R1+0x108] ;  /* 0x00010800015a7983 */ /* 0x000ea80000300800 */
[----:B------:R0:W-:Y:S04]  /*3cb10*/  STL [R1+0x7f4], R92 ;  /* 0x0007f45c01007387 */ /* 0x0001e80000100800 */
[----:B------:R-:W2:Y:S04]  /*3cb20*/  LDL.LU R93, [R1+0x10c] ;  /* 0x00010c00015d7983 */ /* 0x000ea80000300800 */
[----:B------:R1:W-:Y:S04]  /*3cb30*/  STL [R1+0x8f4], R0 ;  /* 0x0008f40001007387 */ /* 0x0003e80000100800 */
[----:B0-----:R-:W3:Y:S04]  /*3cb40*/  LDL.LU R92, [R1+0x110] ;  /* 0x00011000015c7983 */ /* 0x001ee80000300800 */
        /* <DEDUP_REMOVED lines=58> */
[----:B-1----:R-:W4:Y:S01]  /*3cef0*/  LDL.LU R0, [R1+0x1fc] ;  /* 0x0001fc0001007983 */ /* 0x002f220000300800 */
[----:B--2---:R-:W-:-:S03]  /*3cf00*/  F2FP.SATFINITE.E5M2.F32.PACK_AB_MERGE_C R93, R93, R90, RZ ;  /* 0x0000005a5d5d723e */ /* 0x004fc600048060ff */
[----:B------:R-:W2:Y:S04]  /*3cf10*/  LDL.LU R90, [R1+0x2270] ;  /* 0x00227000015a7983 */ /* 0x000ea80000300800 */
[----:B------:R0:W-:Y:S01]  /*3cf20*/  STL [R1+0x8f0], R93 ;  /* 0x0008f05d01007387 */ /* 0x0001e20000100800 */
[----:B---3--:R-:W-:-:S03]  /*3cf30*/  F2FP.SATFINITE.E5M2.F32.PACK_AB_MERGE_C R95, R95, R92, RZ ;  /* 0x0000005c5f5f723e */ /* 0x008fc600048060ff */
[----:B0-----:R-:W3:Y:S01]  /*3cf40*/  LDL.LU R93, [R1+0x226c] ;  /* 0x00226c00015d7983 */ /* 0x001ee20000300800 */
[----:B----4-:R-:W-:-:S03]  /*3cf50*/  F2FP.SATFINITE.E5M2.F32.PACK_AB_MERGE_C R97, R97, R94, RZ ;  /* 0x0000005e6161723e */ /* 0x010fc600048060ff */
[----:B------:R-:W3:Y:S04]  /*3cf60*/  LDL.LU R92, [R1+0x2268] ;  /* 0x00226800015c7983 */ /* 0x000ee80000300800 */
[----:B------:R0:W-:Y:S01]  /*3cf70*/  STL [R1+0x904], R95 ;  /* 0x0009045f01007387 */ /* 0x0001e20000100800 */
[----:B------:R-:W-:-:S03]  /*3cf80*/  F2FP.SATFINITE.E5M2.F32.PACK_AB_MERGE_C R99, R99, R96, RZ ;  /* 0x000000606363723e */ /* 0x000fc600048060ff */
[----:B0-----:R-:W4:Y:S01]  /*3cf90*/  LDL.LU R95, [R1+0x2264] ;  /* 0x00226400015f7983 */ /* 0x001f220000300800 */
[----:B------:R-:W-:-:S03]  /*3cfa0*/  F2FP.SATFINITE.E5M2.F32.PACK_AB_MERGE_C R101, R101, R98, RZ ;  /* 0x000000626565723e */ /* 0x000fc600048060ff */
[----:B------:R-:W4:Y:S04]  /*3cfb0*/  LDL.LU R94, [R1+0x2260] ;  /* 0x00226000015e7983 */ /* 0x000f280000300800 */
[----:B------:R0:W-:Y:S01]  /*3cfc0*/  STL [R1+0x900], R97 ;  /* 0x0009006101007387 */ /* 0x0001e20000100800 */
[----:B------:R-:W-:-:S03]  /*3cfd0*/  F2FP.SATFINITE.E5M2.F32.PACK_AB_MERGE_C R103, R103, R100, RZ ;  /* 0x000000646767723e */ /* 0x000fc600048060ff */
[----:B0-----:R-:W4:Y:S04]  /*3cfe0*/  LDL.LU R97, [R1+0x225c] ;  /* 0x00225c0001617983 */ /* 0x001f280000300800 */
[----:B------:R-:W4:Y:S04]  /*3cff0*/  LDL.LU R96, [R1+0x2258] ;  /* 0x0022580001607983 */ /* 0x000f280000300800 */
[----:B------:R0:W-:Y:S01]  /*3d000*/  STL [R1+0x914], R99 ;  /* 0x0009146301007387 */ /* 0x0001e20000100800 */
[----:B------:R-:W-:Y:S02]  /*3d010*/  F2FP.SATFINITE.E5M2.F32.PACK_AB_MERGE_C R105, R105, R102, RZ ;  /* 0x000000666969723e */ /* 0x000fe400048060ff */
[----:B------:R-:W-:Y:S01]  /*3d020*/  F2FP.SATFINITE.E5M2.F32.PACK_AB_MERGE_C R107, R107, R104, RZ ;  /* 0x000000686b6b723e */ /* 0x000fe200048060ff */
[----:B0-----:R-:W4:Y:S04]  /*3d030*/  LDL.LU R99, [R1+0x2254] ;  /* 0x0022540001637983 */ /* 0x001f280000300800 */
[----:B------:R-:W4:Y:S04]  /*3d040*/  LDL.LU R98, [R1+0x2250] ;  /* 0x0022500001627983 */ /* 0x000f280000300800 */
[----:B------:R0:W-:Y:S01]  /*3d050*/  STL [R1+0x910], R101 ;  /* 0x0009106501007387 */ /* 0x0001e20000100800 */
[----:B------:R-:W-:-:S03]  /*3d060*/  F2FP.SATFINITE.E5M2.F32.PACK_AB_MERGE_C R109, R109, R106, RZ ;  /* 0x0000006a6d6d723e */ /* 0x000fc600048060ff */
        /* <DEDUP_REMOVED lines=90> */
[----:B------:R0:W-:Y:S04]  /*3d610*/  STL [R1+0x9a4], R147 ;  /* 0x0009a49301007387 */ /* 0x0001e80000100800 */
[----:B0-----:R-:W4:Y:S04]  /*3d620*/  LDL.LU R147, [R1+0x2194] ;  /* 0x0021940001937983 */ /* 0x001f280000300800 */
[----:B------:R-:W4:Y:S04]  /*3d630*/  LDL.LU R146, [R1+0x2190] ;  /* 0x0021900001927983 */ /* 0x000f280000300800 */
[----:B------:R0:W-:Y:S04]  /*3d640*/  STL [R1+0x9a0], R149 ;  /* 0x0009a09501007387 */ /* 0x0001e80000100800 */
[----:B0-----:R-:W4:Y:S04]  /*3d650*/  LDL.LU R149, [R1+0x218c] ;  /* 0x00218c0001957983 */ /* 0x001f280000300800 */
[----:B------:R-:W4:Y:S04]  /*3d660*/  LDL.LU R148, [R1+0x2188] ;  /* 0x0021880001947983 */ /* 0x000f280000300800 */
[----:B------:R0:W-:Y:S04]  /*3d670*/  STL [R1+0x9ac], R151 ;  /* 0x0009ac9701007387 */ /* 0x0001e80000100800 */
[----:B0-----:R-:W4:Y:S04]  /*3d680*/  LDL.LU R151, [R1+0x2184] ;  /* 0x0021840001977983 */ /* 0x001f280000300800 */
[----:B------:R-:W4:Y:S01]  /*3d690*/  LDL.LU R150, [R1+0x2180] ;  /* 0x0021800001967983 */ /* 0x000f220000300800 */
[----:B------:R-:W-:-:S03]  /*3d6a0*/  F2FP.SATFINITE.E5M2.F32.PACK_AB_MERGE_C R25, R29, R28, RZ ;  /* 0x0000001c1d19723e */ /* 0x000fc600048060ff */
[----:B------:R0:W-:Y:S04]  /*3d6b0*/  STL [R1+0x9a8], R0 ;  /* 0x0009a80001007387 */ /* 0x0001e80000100800 */
[----:B0-----:R-:W4:Y:S04]  /*3d6c0*/  LDL.LU R0, [R1+0x217c] ;  /* 0x00217c0001007983 */ /* 0x001f280000300800 */
        /* <DEDUP_REMOVED lines=64> */
[----:B---3--:R-:W-:-:S03]  /*3dad0*/  F2FP.SATFINITE.E5M2.F32.PACK_AB_MERGE_C R26, R93, R92, RZ ;  /* 0x0000005c5d1a723e */ /* 0x008fc600048060ff */
[----:B------:R0:W-:Y:S01]  /*3dae0*/  STL [R1+0x7a4], R24 ;  /* 0x0007a41801007387 */ /* 0x0001e20000100800 */
[----:B----4-:R-:W-:-:S03]  /*3daf0*/  F2FP.SATFINITE.E5M2.F32.PACK_AB_MERGE_C R25, R95, R94, RZ ;  /* 0x0000005e5f19723e */ /* 0x010fc600048060ff */
        /* <DEDUP_REMOVED lines=54> */
[----:B------:R-:W-:Y:S04]  /*3de60*/  STL [R1+0x958], R26 ;  /* 0x0009581a01007387 */ /* 0x000fe80000100800 */
[----:B------:R-:W2:Y:S01]  /*3de70*/  LDL.LU R34, [R1+0xc08] ;  /* 0x000c080001227983 */ /* 0x000ea20000300800 */
[----:B0-----:R-:W-:-:S03]  /*3de80*/  F2FP.SATFINITE.E5M2.F32.PACK_AB_MERGE_C R24, R151, R150, RZ ;  /* 0x000000969718723e */ /* 0x001fc600048060ff */
[----:B------:R-:W-:Y:S04]  /*3de90*/  STL [R1+0x96c], R25 ;  /* 0x00096c1901007387 */ /* 0x000fe80000100800 */
[----:B------:R-:W3:Y:S04]  /*3dea0*/  LDL.LU R33, [R1+0xc04] ;  /* 0x000c040001217983 */ /* 0x000ee80000300800 */
[----:B------:R0:W-:Y:S04]  /*3deb0*/  STL [R1+0x968], R24 ;  /* 0x0009681801007387 */ /* 0x0001e80000100800 */
[----:B------:R-:W4:Y:S04]  /*3dec0*/  LDL.LU R32, [R1+0xa04] ;  /* 0x000a040001207983 */ /* 0x000f280000300800 */
[----:B------:R-:W2:Y:S04]  /*3ded0*/  LDL.LU R31, [R1+0xa00] ;  /* 0x000a0000011f7983 */ /* 0x000ea80000300800 */
[----:B------:R-:W2:Y:S01]  /*3dee0*/  LDL.LU R30, [R1+0x804] ;  /* 0x00080400011e7983 */ /* 0x000ea20000300800 */
[C---:B0-----:R-:W-:Y:S01]  /*3def0*/  VIADD R24, R0.reuse, 0xab ;  /* 0x000000ab00187836 */ /* 0x041fe20000000000 */
[----:B------:R-:W-:Y:S01]  /*3df00*/  LOP3.LUT R29, R207, 0xffff, RZ, 0xc0, !PT ;  /* 0x0000ffffcf1d7812 */ /* 0x000fe200078ec0ff */
[----:B------:R-:W-:Y:S01]  /*3df10*/  VIADD R25, R0, 0xaa ;  /* 0x000000aa00197836 */ /* 0x000fe20000000000 */
[----:B------:R-:W-:-:S02]  /*3df20*/  LOP3.LUT R70, R4, 0xffff, RZ, 0xc0, !PT ;  /* 0x0000ffff04467812 */ /* 0x000fc400078ec0ff */
[----:B------:R-:W-:Y:S02]  /*3df30*/  ISETP.GE.AND P1, PT, R24, UR11, PT ;  /* 0x0000000b18007c0c */ /* 0x000fe4000bf26270 */
[----:B------:R-:W-:Y:S02]  /*3df40*/  LOP3.LUT R72, R205, 0xffff, RZ, 0xc0, !PT ;  /* 0x0000ffffcd487812 */ /* 0x000fe400078ec0ff */
[----:B------:R-:W-:Y:S02]  /*3df50*/  LOP3.LUT R35, R204, 0xffff, RZ, 0xc0, !PT ;  /* 0x0000ffffcc237812 */ /* 0x000fe400078ec0ff */
[----:B------:R-:W-:Y:S01]  /*3df60*/  LOP3.LUT R207, R180, 0xffff, RZ, 0xc0, !PT ;  /* 0x0000ffffb4cf7812 */ /* 0x000fe200078ec0ff */
[----:B------:R-:W-:Y:S01]  /*3df70*/  STL [R1+0x10], R29 ;  /* 0x0000101d01007387 */ /* 0x000fe20000100800 */
[----:B------:R-:W-:Y:S01]  /*3df80*/  LOP3.LUT R24, R179, 0xffff, RZ, 0xc0, !PT ;  /* 0x0000ffffb3187812 */ /* 0x000fe200078ec0ff */
[----:B------:R-:W-:Y:S01]  /*3df90*/  ULDC UR11, c[0x0][0x248] ;  /* 0x00009200000b7ab9 */ /* 0x000fe20000000800 */
[----:B------:R-:W-:Y:S01]  /*3dfa0*/  LOP3.LUT R4, R6, 0xffff, RZ, 0xc0, !PT ;  /* 0x0000ffff06047812 */ /* 0x000fe200078ec0ff */
[----:B------:R-:W-:Y:S01]  /*3dfb0*/  STL [R1+0xc], R35 ;  /* 0x00000c2301007387 */ /* 0x000fe20000100800 */
[----:B------:R-:W-:-:S02]  /*3dfc0*/  LOP3.LUT R203, R203, 0xffff, RZ, 0xc0, !PT ;  /* 0x0000ffffcbcb7812 */ /* 0x000fc400078ec0ff */
[----:B------:R-:W-:Y:S02]  /*3dfd0*/  LOP3.LUT R202, R202, 0xffff, RZ, 0xc0, !PT ;  /* 0x0000ffffcaca7812 */ /* 0x000fe400078ec0ff */
[----:B------:R-:W-:Y:S02]  /*3dfe0*/  PRMT R6, R207, 0x3340, R0 ;  /* 0x00003340cf067816 */ /* 0x000fe40000000000 */
[----:B------:R-:W-:Y:S01]  /*3dff0*/  PRMT R26, R70, 0x3340, R72 ;  /* 0x00003340461a7816 */ /* 0x000fe20000000048 */
[----:B------:R0:W-:Y:S01]  /*3e000*/  STL [R1+0x4], R24 ;  /* 0x0000041801007387 */ /* 0x0001e20000100800 */
[----:B------:R-:W-:Y:S02]  /*3e010*/  LOP3.LUT R201, R201, 0xffff, RZ, 0xc0, !PT ;  /* 0x0000ffffc9c97812 */ /* 0x000fe400078ec0ff */
[----:B------:R-:W-:Y:S02]  /*3e020*/  LOP3.LUT R200, R200, 0xffff, RZ, 0xc0, !PT ;  /* 0x0000ffffc8c87812 */ /* 0x000fe400078ec0ff */
[----:B------:R-:W-:Y:S01]  /*3e030*/  LOP3.LUT R71, R7, 0xffff, RZ, 0xc0, !PT ;  /* 0x0000ffff07477812 */ /* 0x000fe200078ec0ff */
[----:B------:R1:W-:Y:S01]  /*3e040*/  STL [R1+0x2100], R4 ;  /* 0x0021000401007387 */ /* 0x0003e20000100800 */
[----:B------:R-:W-:Y:S01]  /*3e050*/  ISETP.GE.AND P0, PT, R25, UR9, PT ;  /* 0x0000000919007c0c */ /* 0x000fe2000bf06270 */
[----:B------:R-:W-:Y:S01]  /*3e060*/  ULDC UR9, c[0x0][0x248] ;  /* 0x0000920000097ab9 */ /* 0x000fe20000000800 */
[----:B------:R-:W-:-:S02]  /*3e070*/  PRMT R25, R4, 0x3340, R0 ;  /* 0x0000334004197816 */ /* 0x000fc40000000000 */
[----:B------:R-:W-:Y:S02]  /*3e080*/  PRMT R7, R24, 0x3340, R0 ;  /* 0x0000334018077816 */ /* 0x000fe40000000000 */
[----:B------:R-:W-:Y:S02]  /*3e090*/  PRMT R27, R203, 0x3340, R202 ;  /* 0x00003340cb1b7816 */ /* 0x000fe400000000ca */
[----:B0-----:R-:W-:Y:S02]  /*3e0a0*/  PRMT R24, R71, 0x3340, R0 ;  /* 0x0000334047187816 */ /* 0x001fe40000000000 */
[----:B-1----:R-:W-:Y:S02]  /*3e0b0*/  PRMT R4, R26, 0x5410, R6 ;  /* 0x000054101a047816 */ /* 0x002fe40000000006 */
[----:B------:R-:W-:Y:S02]  /*3e0c0*/  PRMT R28, R201, 0x3340, R200 ;  /* 0x00003340c91c7816 */ /* 0x000fe400000000c8 */
[----:B------:R-:W-:Y:S01]  /*3e0d0*/  PRMT R29, R29, 0x3340, R35 ;  /* 0x000033401d1d7816 */ /* 0x000fe20000000023 */
[----:B------:R0:W-:Y:S01]  /*3e0e0*/  STL [R1+0xb34], R4 ;  /* 0x000b340401007387 */ /* 0x0001e20000100800 */
[----:B------:R-:W-:-:S02]  /*3e0f0*/  PRMT R7, R27, 0x5410, R7 ;  /* 0x000054101b077816 */ /* 0x000fc40000000007 */
[----:B------:R-:W-:-:S03]  /*3e100*/  PRMT R6, R28, 0x5410, R24 ;  /* 0x000054101c067816 */ /* 0x000fc60000000018 */
[----:B------:R1:W-:Y:S01]  /*3e110*/  STL [R1+0xb30], R7 ;  /* 0x000b300701007387 */ /* 0x0003e20000100800 */
[----:B0-----:R-:W-:-:S03]  /*3e120*/  PRMT R4, R29, 0x5410, R25 ;  /* 0x000054101d047816 */ /* 0x001fc60000000019 */
[----:B------:R0:W-:Y:S04]  /*3e130*/  STL [R1+0xb2c], R6 ;  /* 0x000b2c0601007387 */ /* 0x0001e80000100800 */
[----:B------:R2:W-:Y:S01]  /*3e140*/  STL [R1+0xb28], R4 ;  /* 0x000b280401007387 */ /* 0x0005e20000100800 */
[----:B------:R-:W-:Y:S02]  /*3e150*/  LOP3.LUT R27, R206, 0xffff, RZ, 0xc0, !PT ;  /* 0x0000ffffce1b7812 */ /* 0x000fe400078ec0ff */
[----:B-1----:R-:W-:Y:S02]  /*3e160*/  LOP3.LUT R7, R181, 0xffff, RZ, 0xc0, !PT ;  /* 0x0000ffffb5077812 */ /* 0x002fe400078ec0ff */
[----:B------:R-:W-:Y:S02]  /*3e170*/  LOP3.LUT R182, R182, 0xffff, RZ, 0xc0, !PT ;  /* 0x0000ffffb6b67812 */ /* 0x000fe400078ec0ff */
[----:B------:R-:W-:-:S02]  /*3e180*/  LOP3.LUT R75, R221, 0xffff, RZ, 0xc0, !PT ;  /* 0x0000ffffdd4b7812 */ /* 0x000fc400078ec0ff */
[----:B0-----:R-:W-:Y:S02]  /*3e190*/  PRMT R6, R182, 0x3340, R0 ;  /* 0x00003340b6067816 */ /* 0x001fe40000000000 */
[----:B------:R-:W-:Y:S02]  /*3e1a0*/  LOP3.LUT R221, R8, 0xffff, RZ, 0xc0, !PT ;  /* 0x0000ffff08dd7812 */ /* 0x000fe400078ec0ff */
[----:B---3--:R-:W-:Y:S02]  /*3e1b0*/  LOP3.LUT R73, R33, 0xffff, RZ, 0xc0, !PT ;  /* 0x0000ffff21497812 */ /* 0x008fe400078ec0ff */
[----:B------:R-:W3:Y:S04]  /*3e1c0*/  LDL.LU R33, [R1+0xc14] ;  /* 0x000c140001217983 */ /* 0x000ee80000300800 */
[----:B------:R-:W3:Y:S01]  /*3e1d0*/  LDL.LU R37, [R1+0xc10] ;  /* 0x000c100001257983 */ /* 0x000ee20000300800 */
[----:B----4-:R-:W-:-:S03]  /*3e1e0*/  LOP3.LUT R74, R32, 0xffff, RZ, 0xc0, !PT ;  /* 0x0000ffff204a7812 */ /* 0x010fc600078ec0ff */
[----:B------:R-:W4:Y:S01]  /*3e1f0*/  LDL.LU R36, [R1+0xc0c] ;  /* 0x000c0c0001247983 */ /* 0x000f220000300800 */
[----:B--2---:R-:W-:-:S03]  /*3e200*/  LOP3.LUT R4, R31, 0xffff, RZ, 0xc0, !PT ;  /* 0x0000ffff1f047812 */ /* 0x004fc600078ec0ff */
[----:B------:R-:W2:Y:S01]  /*3e210*/  LDL.LU R32, [R1+0xa08] ;  /* 0x000a080001207983 */ /* 0x000ea20000300800 */
[----:B------:R-:W-:-:S03]  /*3e220*/  LOP3.LUT R204, R34, 0xffff, RZ, 0xc0, !PT ;  /* 0x0000ffff22cc7812 */ /* 0x000fc600078ec0ff */
[----:B------:R-:W4:Y:S04]  /*3e230*/  LDL.LU R35, [R1+0x810] ;  /* 0x0008100001237983 */ /* 0x000f280000300800 */
[----:B------:R-:W-:Y:S04]  /*3e240*/  STL [R1+0x20], R4 ;  /* 0x0000200401007387 */ /* 0x000fe80000100800 */
[----:B------:R-:W4:Y:S04]  /*3e250*/  LDL.LU R34, [R1+0x80c] ;  /* 0x00080c0001227983 */ /* 0x000f280000300800 */
[----:B------:R-:W4:Y:S01]  /*3e260*/  LDL.LU R31, [R1+0x808] ;  /* 0x00080800011f7983 */ /* 0x000f220000300800 */
[----:B------:R-:W-:-:S03]  /*3e270*/  LOP3.LUT R205, R30, 0xffff, RZ, 0xc0, !PT ;  /* 0x0000ffff1ecd7812 */ /* 0x000fc600078ec0ff */
[----:B------:R-:W-:Y:S01]  /*3e280*/  STL [R1+0x18], R27 ;  /* 0x0000181b01007387 */ /* 0x000fe20000100800 */
[----:B------:R-:W-:Y:S02]  /*3e290*/  PRMT R24, R204, 0x3340, R205 ;  /* 0x00003340cc187816 */ /* 0x000fe400000000cd */
[----:B------:R-:W-:Y:S01]  /*3e2a0*/  PRMT R25, R73, 0x3340, R75 ;  /* 0x0000334049197816 */ /* 0x000fe2000000004b */
[----:B------:R0:W-:Y:S01]  /*3e2b0*/  STL [R1+0x14], R7 ;  /* 0x0000140701007387 */ /* 0x0001e20000100800 */
[----:B------:R-:W-:Y:S02]  /*3e2c0*/  PRMT R6, R24, 0x5410, R6 ;  /* 0x0000541018067816 */ /* 0x000fe40000000006 */
[----:B0-----:R-:W-:Y:S01]  /*3e2d0*/  PRMT R7, R7, 0x3340, R0 ;  /* 0x0000334007077816 */ /* 0x001fe20000000000 */
[----:B------:R-:W-:Y:S03]  /*3e2e0*/  STL [R1+0x2104], R221 ;  /* 0x002104dd01007387 */ /* 0x000fe60000100800 */
[----:B------:R-:W-:Y:S01]  /*3e2f0*/  PRMT R7, R25, 0x5410, R7 ;  /* 0x0000541019077816 */ /* 0x000fe20000000007 */
[----:B------:R0:W-:Y:S04]  /*3e300*/  STL [R1+0xb24], R6 ;  /* 0x000b240601007387 */ /* 0x0001e80000100800 */
[----:B------:R1:W-:Y:S04]  /*3e310*/  STL [R1+0xb20], R7 ;  /* 0x000b200701007387 */ /* 0x0003e80000100800 */
[----:B------:R-:W4:Y:S01]  /*3e320*/  LDL.LU R30, [R1+0xc20] ;  /* 0x000c2000011e7983 */ /* 0x000f220000300800 */
[----:B------:R-:W-:-:S02]  /*3e330*/  LOP3.LUT R76, R245, 0xffff, RZ, 0xc0, !PT ;  /* 0x0000fffff54c7812 */ /* 0x000fc400078ec0ff */
[----:B------:R-:W-:Y:S02]  /*3e340*/  LOP3.LUT R206, R9, 0xffff, RZ, 0xc0, !PT ;  /* 0x0000ffff09ce7812 */ /* 0x000fe400078ec0ff */
[----:B------:R-:W-:Y:S02]  /*3e350*/  PRMT R26, R74, 0x3340, R76 ;  /* 0x000033404a1a7816 */ /* 0x000fe4000000004c */
[--C-:B------:R-:W-:Y:S02]  /*3e360*/  PRMT R8, R206, 0x3340, R0.reuse ;  /* 0x00003340ce087816 */ /* 0x100fe40000000000 */
[----:B------:R-:W-:Y:S02]  /*3e370*/  PRMT R9, R221, 0x3340, R0 ;  /* 0x00003340dd097816 */ /* 0x000fe40000000000 */
[----:B------:R-:W-:Y:S02]  /*3e380*/  PRMT R27, R4, 0x3340, R27 ;  /* 0x00003340041b7816 */ /* 0x000fe4000000001b */
[----:B------:R-:W-:-:S02]  /*3e390*/  PRMT R4, R26, 0x5410, R8 ;  /* 0x000054101a047816 */ /* 0x000fc40000000008 */
[----:B0-----:R-:W-:-:S03]  /*3e3a0*/  PRMT R6, R27, 0x5410, R9 ;  /* 0x000054101b067816 */ /* 0x001fc60000000009 */
[----:B------:R-:W-:Y:S04]  /*3e3b0*/  STL [R1+0xb1c], R4 ;  /* 0x000b1c0401007387 */ /* 0x000fe80000100800 */
[----:B------:R0:W-:Y:S01]  /*3e3c0*/  STL [R1+0xb18], R6 ;  /* 0x000b180601007387 */ /* 0x0001e20000100800 */
[----:B------:R-:W-:Y:S02]  /*3e3d0*/  LOP3.LUT R184, R184, 0xffff, RZ, 0xc0, !PT ;  /* 0x0000ffffb8b87812 */ /* 0x000fe400078ec0ff */
[----:B------:R-:W-:Y:S02]  /*3e3e0*/  LOP3.LUT R183, R183, 0xffff, RZ, 0xc0, !PT ;  /* 0x0000ffffb7b77812 */ /* 0x000fe400078ec0ff */
[----:B------:R-:W-:Y:S02]  /*3e3f0*/  LOP3.LUT R27, R248, 0xffff, RZ, 0xc0, !PT ;  /* 0x0000fffff81b7812 */ /* 0x000fe400078ec0ff */
[----:B------:R-:W-:-:S02]  /*3e400*/  LOP3.LUT R181, R11, 0xffff, RZ, 0xc0, !PT ;  /* 0x0000ffff0bb57812 */ /* 0x000fc400078ec0ff */
[--C-:B-1----:R-:W-:Y:S02]  /*3e410*/  PRMT R7, R183, 0x3340, R0.reuse ;  /* 0x00003340b7077816 */ /* 0x102fe40000000000 */
[--C-:B0-----:R-:W-:Y:S02]  /*3e420*/  PRMT R6, R184, 0x3340, R0.reuse ;  /* 0x00003340b8067816 */ /* 0x101fe40000000000 */
[----:B------:R-:W-:Y:S02]  /*3e430*/  PRMT R8, R181, 0x3340, R0 ;  /* 0x00003340b5087816 */ /* 0x000fe40000000000 */
[----:B------:R-:W-:Y:S02]  /*3e440*/  LOP3.LUT R9, R186, 0xffff, RZ, 0xc0, !PT ;  /* 0x0000ffffba097812 */ /* 0x000fe400078ec0ff */
[----:B---3--:R-:W-:Y:S02]  /*3e450*/  LOP3.LUT R4, R33, 0xffff, RZ, 0xc0, !PT ;  /* 0x0000ffff21047812 */ /* 0x008fe400078ec0ff */
[----:B------:R-:W3:Y:S04]  /*3e460*/  LDL.LU R33, [R1+0xc1c] ;  /* 0x000c1c0001217983 */ /* 0x000ee80000300800 */
[----:B------:R-:W-:Y:S01]  /*3e470*/  STL [R1+0x48], R4 ;  /* 0x0000480401007387 */ /* 0x000fe20000100800 */
[----:B--2---:R-:W-:-:S03]  /*3e480*/  LOP3.LUT R25, R32, 0xffff, RZ, 0xc0, !PT ;  /* 0x0000ffff20197812 */ /* 0x004fc600078ec0ff */
[----:B------:R-:W2:Y:S01]  /*3e490*/  LDL.LU R32, [R1+0xc18] ;  /* 0x000c180001207983 */ /* 0x000ea20000300800 */
[----:B----4-:R-:W-:-:S03]  /*3e4a0*/  LOP3.LUT R26, R35, 0xffff, RZ, 0xc0, !PT ;  /* 0x0000ffff231a7812 */ /* 0x010fc600078ec0ff */
[----:B------:R0:W-:Y:S04]  /*3e4b0*/  STL [R1+0x8], R25 ;  /* 0x0000081901007387 */ /* 0x0001e80000100800 */
[----:B------:R-:W4:Y:S01]  /*3e4c0*/  LDL.LU R38, [R1+0xa0c] ;  /* 0x000a0c0001267983 */ /* 0x000f220000300800 */
[----:B------:R-:W-:-:S03]  /*3e4d0*/  LOP3.LUT R179, R34, 0xffff, RZ, 0xc0, !PT ;  /* 0x0000ffff22b37812 */ /* 0x000fc600078ec0ff */
[----:B------:R1:W-:Y:S01]  /*3e4e0*/  STL [R1+0x3c], R26 ;  /* 0x00003c1a01007387 */ /* 0x0003e20000100800 */
[----:B------:R-:W-:-:S03]  /*3e4f0*/  LOP3.LUT R180, R31, 0xffff, RZ, 0xc0, !PT ;  /* 0x0000ffff1fb47812 */ /* 0x000fc600078ec0ff */
[----:B------:R-:W4:Y:S04]  /*3e500*/  LDL.LU R31, [R1+0x81c] ;  /* 0x00081c00011f7983 */ /* 0x000f280000300800 */
[----:B------:R-:W4:Y:S04]  /*3e510*/  LDL.LU R35, [R1+0x818] ;  /* 0x0008180001237983 */ /* 0x000f280000300800 */
[----:B------:R-:W4:Y:S01]  /*3e520*/  LDL.LU R34, [R1+0x814] ;  /* 0x0008140001227983 */ /* 0x000f220000300800 */
[----:B------:R-:W-:Y:S02]  /*3e530*/  LOP3.LUT R77, R37, 0xffff, RZ, 0xc0, !PT ;  /* 0x0000ffff254d7812 */ /* 0x000fe400078ec0ff */
[----:B------:R-:W-:-:S02]  /*3e540*/  LOP3.LUT R78, R36, 0xffff, RZ, 0xc0, !PT ;  /* 0x0000ffff244e7812 */ /* 0x000fc400078ec0ff */
[----:B------:R-:W-:Y:S02]  /*3e550*/  PRMT R11, R77, 0x3340, R179 ;  /* 0x000033404d0b7816 */ /* 0x000fe400000000b3 */
[----:B------:R-:W-:Y:S02]  /*3e560*/  PRMT R24, R78, 0x3340, R180 ;  /* 0x000033404e187816 */ /* 0x000fe400000000b4 */
[----:B0-----:R-:W-:Y:S02]  /*3e570*/  PRMT R25, R25, 0x3340, R27 ;  /* 0x0000334019197816 */ /* 0x001fe4000000001b */
[----:B-1----:R-:W-:Y:S02]  /*3e580*/  PRMT R26, R4, 0x3340, R26 ;  /* 0x00003340041a7816 */ /* 0x002fe4000000001a */
[----:B------:R-:W-:Y:S02]  /*3e590*/  PRMT R4, R11, 0x5410, R6 ;  /* 0x000054100b047816 */ /* 0x000fe40000000006 */
[----:B------:R-:W-:Y:S01]  /*3e5a0*/  PRMT R7, R24, 0x5410, R7 ;  /* 0x0000541018077816 */ /* 0x000fe20000000007 */
[----:B------:R-:W-:Y:S01]  /*3e5b0*/  STL [R1], R27 ;  /* 0x0000001b01007387 */ /* 0x000fe20000100800 */
[----:B------:R-:W-:-:S03]  /*3e5c0*/  PRMT R6, R25, 0x5410, R8 ;  /* 0x0000541019067816 */ /* 0x000fc60000000008 */
[----:B------:R0:W-:Y:S01]  /*3e5d0*/  STL [R1+0x24], R9 ;  /* 0x0000240901007387 */ /* 0x0001e20000100800 */
[----:B------:R-:W-:-:S03]  /*3e5e0*/  LOP3.LUT R24, R30, 0xffff, RZ, 0xc0, !PT ;  /* 0x0000ffff1e187812 */ /* 0x000fc600078ec0ff */
[----:B------:R1:W-:Y:S04]  /*3e5f0*/  STL [R1+0xb14], R4 ;  /* 0x000b140401007387 */ /* 0x0003e80000100800 */
[----:B------:R-:W-:Y:S04]  /*3e600*/  STL [R1+0xb10], R7 ;  /* 0x000b100701007387 */ /* 0x000fe80000100800 */
[----:B------:R1:W-:Y:S04]  /*3e610*/  STL [R1+0xb0c], R6 ;  /* 0x000b0c0601007387 */ /* 0x0003e80000100800 */
[----:B------:R-:W4:Y:S01]  /*3e620*/  LDL.LU R30, [R1+0xc28] ;  /* 0x000c2800011e7983 */ /* 0x000f220000300800 */
[----:B0-----:R-:W-:-:S04]  /*3e630*/  PRMT R9, R9, 0x3340, R0 ;  /* 0x0000334009097816 */ /* 0x001fc80000000000 */
[----:B-1----:R-:W-:-:S05]  /*3e640*/  PRMT R4, R26, 0x5410, R9 ;  /* 0x000054101a047816 */ /* 0x002fca0000000009 */
[----:B------:R3:W-:Y:S04]  /*3e650*/  STL [R1+0xb08], R4 ;  /* 0x000b080401007387 */ /* 0x0007e80000100800 */
[----:B------:R-:W4:Y:S04]  /*3e660*/  LDL.LU R37, [R1+0xc24] ;  /* 0x000c240001257983 */ /* 0x000f280000300800 */
[----:B------:R-:W-:Y:S04]  /*3e670*/  STL [R1+0xec], R24 ;  /* 0x0000ec1801007387 */ /* 0x000fe80000100800 */
[----:B------:R-:W4:Y:S01]  /*3e680*/  LDL.LU R36, [R1+0xa14] ;  /* 0x000a140001247983 */ /* 0x000f220000300800 */
[----:B------:R-:W-:-:S02]  /*3e690*/  LOP3.LUT R185, R185, 0xffff, RZ, 0xc0, !PT ;  /* 0x0000ffffb9b97812 */ /* 0x000fc400078ec0ff */
[----:B------:R-:W-:Y:S02]  /*3e6a0*/  LOP3.LUT R81, R232, 0xffff, RZ, 0xc0, !PT ;  /* 0x0000ffffe8517812 */ /* 0x000fe400078ec0ff */
[----:B------:R-:W-:Y:S02]  /*3e6b0*/  LOP3.LUT R80, R13, 0xffff, RZ, 0xc0, !PT ;  /* 0x0000ffff0d507812 */ /* 0x000fe400078ec0ff */
[----:B------:R-:W-:Y:S02]  /*3e6c0*/  LOP3.LUT R188, R188, 0xffff, RZ, 0xc0, !PT ;  /* 0x0000ffffbcbc7812 */ /* 0x000fe400078ec0ff */
[--C-:B------:R-:W-:Y:S02]  /*3e6d0*/  PRMT R6, R185, 0x3340, R0.reuse ;  /* 0x00003340b9067816 */ /* 0x100fe40000000000 */
[----:B------:R-:W-:Y:S02]  /*3e6e0*/  PRMT R7, R80, 0x3340, R0 ;  /* 0x0000334050077816 */ /* 0x000fe40000000000 */
[----:B------:R-:W-:-:S02]  /*3e6f0*/  LOP3.LUT R9, R187, 0xffff, RZ, 0xc0, !PT ;  /* 0x0000ffffbb097812 */ /* 0x000fc400078ec0ff */
[----:B------:R-:W-:Y:S02]  /*3e700*/  PRMT R8, R188, 0x3340, R0 ;  /* 0x00003340bc087816 */ /* 0x000fe40000000000 */
[----:B---3--:R-:W-:-:S05]  /*3e710*/  LOP3.LUT R4, R33, 0xffff, RZ, 0xc0, !PT ;  /* 0x0000ffff21047812 */ /* 0x008fca00078ec0ff */
[----:B------:R-:W-:Y:S04]  /*3e720*/  STL [R1+0x104], R4 ;  /* 0x0001040401007387 */ /* 0x000fe80000100800 */
[----:B------:R-:W3:Y:S01]  /*3e730*/  LDL.LU R33, [R1+0xa10] ;  /* 0x000a100001217983 */ /* 0x000ee20000300800 */
[----:B--2---:R-:W-:-:S03]  /*3e740*/  LOP3.LUT R11, R32, 0xffff, RZ, 0xc0, !PT ;  /* 0x0000ffff200b7812 */ /* 0x004fc600078ec0ff */
[----:B------:R-:W2:Y:S04]  /*3e750*/  LDL.LU R32, [R1+0x824] ;  /* 0x0008240001207983 */ /* 0x000ea80000300800 */
[----:B------:R0:W-:Y:S01]  /*3e760*/  STL [R1+0x1c], R11 ;  /* 0x00001c0b01007387 */ /* 0x0001e20000100800 */
[----:B----4-:R-:W-:Y:S02]  /*3e770*/  LOP3.LUT R79, R38, 0xffff, RZ, 0xc0, !PT ;  /* 0x0000ffff264f7812 */ /* 0x010fe400078ec0ff */
[----:B------:R-:W-:Y:S02]  /*3e780*/  LOP3.LUT R26, R31, 0xffff, RZ, 0xc0, !PT ;  /* 0x0000ffff1f1a7812 */ /* 0x000fe400078ec0ff */
[----:B------:R-:W4:Y:S01]  /*3e790*/  LDL.LU R31, [R1+0x820] ;  /* 0x00082000011f7983 */ /* 0x000f220000300800 */
[----:B------:R-:W-:-:S02]  /*3e7a0*/  LOP3.LUT R25, R35, 0xffff, RZ, 0xc0, !PT ;  /* 0x0000ffff23197812 */ /* 0x000fc400078ec0ff */
[----:B------:R-:W-:Y:S01]  /*3e7b0*/  LOP3.LUT R186, R34, 0xffff, RZ, 0xc0, !PT ;  /* 0x0000ffff22ba7812 */ /* 0x000fe200078ec0ff */
[----:B------:R-:W-:Y:S01]  /*3e7c0*/  STL [R1+0xe8], R26 ;  /* 0x0000e81a01007387 */ /* 0x000fe20000100800 */
[----:B------:R-:W-:Y:S02]  /*3e7d0*/  PRMT R13, R79, 0x3340, R81 ;  /* 0x000033404f0d7816 */ /* 0x000fe40000000051 */
[----:B0-----:R-:W-:Y:S01]  /*3e7e0*/  PRMT R11, R11, 0x3340, R186 ;  /* 0x000033400b0b7816 */ /* 0x001fe200000000ba */
[----:B------:R-:W4:Y:S01]  /*3e7f0*/  LDL.LU R232, [R1+0x2178] ;  /* 0x0021780001e87983 */ /* 0x000f220000300800 */
[----:B------:R-:W-:-:S03]  /*3e800*/  PRMT R24, R24, 0x3340, R26 ;  /* 0x0000334018187816 */ /* 0x000fc6000000001a */
[----:B------:R0:W-:Y:S01]  /*3e810*/  STL [R1+0x100], R25 ;  /* 0x0001001901007387 */ /* 0x0001e20000100800 */
[----:B------:R-:W-:-:S03]  /*3e820*/  PRMT R7, R13, 0x5410, R7 ;  /* 0x000054100d077816 */ /* 0x000fc60000000007 */
[----:B------:R1:W-:Y:S01]  /*3e830*/  STL [R1+0xfc], R9 ;  /* 0x0000fc0901007387 */ /* 0x0003e20000100800 */
[----:B0-----:R-:W-:Y:S02]  /*3e840*/  PRMT R25, R4, 0x3340, R25 ;  /* 0x0000334004197816 */ /* 0x001fe40000000019 */
[----:B------:R-:W-:Y:S02]  /*3e850*/  PRMT R4, R11, 0x5410, R6 ;  /* 0x000054100b047816 */ /* 0x000fe40000000006 */
[----:B------:R-:W-:Y:S02]  /*3e860*/  PRMT R6, R24, 0x5410, R8 ;  /* 0x0000541018067816 */ /* 0x000fe40000000008 */
[----:B-1----:R-:W-:Y:S01]  /*3e870*/  PRMT R9, R9, 0x3340, R0 ;  /* 0x0000334009097816 */ /* 0x002fe20000000000 */
[----:B------:R0:W-:Y:S04]  /*3e880*/  STL [R1+0xb04], R4 ;  /* 0x000b040401007387 */ /* 0x0001e80000100800 */
[----:B------:R-:W-:Y:S04]  /*3e890*/  STL [R1+0xb00], R7 ;  /* 0x000b000701007387 */ /* 0x000fe80000100800 */
[----:B------:R-:W4:Y:S01]  /*3e8a0*/  LDL.LU R35, [R1+0xc30] ;  /* 0x000c300001237983 */ /* 0x000f220000300800 */
[----:B0-----:R-:W-:-:S03]  /*3e8b0*/  PRMT R4, R25, 0x5410, R9 ;  /* 0x0000541019047816 */ /* 0x001fc60000000009 */
[----:B------:R-:W-:Y:S04]  /*3e8c0*/  STL [R1+0xafc], R6 ;  /* 0x000afc0601007387 */ /* 0x000fe80000100800 */
[----:B------:R-:W4:Y:S01]  /*3e8d0*/  LDL.LU R34, [R1+0xc2c] ;  /* 0x000c2c0001227983 */ /* 0x000f220000300800 */
[----:B------:R-:W-:-:S03]  /*3e8e0*/  LOP3.LUT R24, R30, 0xffff, RZ, 0xc0, !PT ;  /* 0x0000ffff1e187812 */ /* 0x000fc600078ec0ff */
[----:B------:R0:W-:Y:S04]  /*3e8f0*/  STL [R1+0xaf8], R4 ;  /* 0x000af80401007387 */ /* 0x0001e80000100800 */
[----:B------:R-:W4:Y:S01]  /*3e900*/  LDL.LU R30, [R1+0xa1c] ;  /* 0x000a1c00011e7983 */ /* 0x000f220000300800 */
[----:B0-----:R-:W-:-:S03]  /*3e910*/  LOP3.LUT R4, R37, 0xffff, RZ, 0xc0, !PT ;  /* 0x0000ffff25047812 */ /* 0x001fc600078ec0ff */
[----:B------:R-:W-:Y:S01]  /*3e920*/  STL [R1+0xf8], R24 ;  /* 0x0000f81801007387 */ /* 0x000fe20000100800 */
[----:B------:R-:W-:Y:S02]  /*3e930*/  LOP3.LUT R82, R36, 0xffff, RZ, 0xc0, !PT ;  /* 0x0000ffff24527812 */ /* 0x000fe400078ec0ff */
[----:B------:R-:W-:Y:S01]  /*3e940*/  LOP3.LUT R83, R236, 0xffff, RZ, 0xc0, !PT ;  /* 0x0000ffffec537812 */ /* 0x000fe200078ec0ff */
[----:B------:R0:W-:Y:S01]  /*3e950*/  STL [R1+0xf4], R4 ;  /* 0x0000f40401007387 */ /* 0x0001e20000100800 */
[----:B------:R-:W-:Y:S02]  /*3e960*/  LOP3.LUT R86, R15, 0xffff, RZ, 0xc0, !PT ;  /* 0x0000ffff0f567812 */ /* 0x000fe400078ec0ff */
[----:B------:R-:W-:Y:S02]  /*3e970*/  LOP3.LUT R85, R243, 0xffff, RZ, 0xc0, !PT ;  /* 0x0000fffff3557812 */ /* 0x000fe400078ec0ff */
[----:B------:R-:W-:Y:S02]  /*3e980*/  LOP3.LUT R243, R14, 0xffff, RZ, 0xc0, !PT ;  /* 0x0000ffff0ef37812 */ /* 0x000fe400078ec0ff */
[----:B------:R-:W-:-:S02]  /*3e990*/  LOP3.LUT R190, R190, 0xffff, RZ, 0xc0, !PT ;  /* 0x0000ffffbebe7812 */ /* 0x000fc400078ec0ff */
[----:B------:R-:W-:Y:S02]  /*3e9a0*/  LOP3.LUT R9, R189, 0xffff, RZ, 0xc0, !PT ;  /* 0x0000ffffbd097812 */ /* 0x000fe400078ec0ff */
[--C-:B------:R-:W-:Y:S02]  /*3e9b0*/  PRMT R6, R86, 0x3340, R0.reuse ;  /* 0x0000334056067816 */ /* 0x100fe40000000000 */
[----:B------:R-:W-:Y:S02]  /*3e9c0*/  PRMT R11, R82, 0x3340, R83 ;  /* 0x00003340520b7816 */ /* 0x000fe40000000053 */
[--C-:B------:R-:W-:Y:S02]  /*3e9d0*/  PRMT R7, R243, 0x3340, R0.reuse ;  /* 0x00003340f3077816 */ /* 0x100fe40000000000 */
[----:B------:R-:W-:Y:S02]  /*3e9e0*/  PRMT R8, R190, 0x3340, R0 ;  /* 0x00003340be087816 */ /* 0x000fe40000000000 */
[----:B------:R-:W-:-:S02]  /*3e9f0*/  PRMT R6, R11, 0x5410, R6 ;  /* 0x000054100b067816 */ /* 0x000fc40000000006 */
[----:B---3--:R-:W-:Y:S02]  /*3ea00*/  LOP3.LUT R84, R33, 0xffff, RZ, 0xc0, !PT ;  /* 0x0000ffff21547812 */ /* 0x008fe400078ec0ff */
[----:B------:R-:W3:Y:S01]  /*3ea10*/  LDL.LU R33, [R1+0xa18] ;  /* 0x000a180001217983 */ /* 0x000ee20000300800 */
[----:B--2---:R-:W-:Y:S02]  /*3ea20*/  LOP3.LUT R25, R32, 0xffff, RZ, 0xc0, !PT ;  /* 0x0000ffff20197812 */ /* 0x004fe400078ec0ff */
[----:B------:R-:W-:-:S03]  /*3ea30*/  PRMT R13, R84, 0x3340, R85 ;  /* 0x00003340540d7816 */ /* 0x000fc60000000055 */
[----:B------:R-:W-:Y:S01]  /*3ea40*/  STL [R1+0xf0], R25 ;  /* 0x0000f01901007387 */ /* 0x000fe20000100800 */
[----:B------:R-:W-:-:S03]  /*3ea50*/  PRMT R14, R24, 0x3340, R25 ;  /* 0x00003340180e7816 */ /* 0x000fc60000000019 */
[----:B------:R-:W2:Y:S04]  /*3ea60*/  LDL.LU R32, [R1+0x82c] ;  /* 0x00082c0001207983 */ /* 0x000ea80000300800 */
[----:B------:R-:W2:Y:S01]  /*3ea70*/  LDL.LU R236, [R1+0x2174] ;  /* 0x0021740001ec7983 */ /* 0x000ea20000300800 */
[----:B----4-:R-:W-:-:S03]  /*3ea80*/  LOP3.LUT R187, R31, 0xffff, RZ, 0xc0, !PT ;  /* 0x0000ffff1fbb7812 */ /* 0x010fc600078ec0ff */
[----:B------:R-:W4:Y:S01]  /*3ea90*/  LDL.LU R31, [R1+0x828] ;  /* 0x00082800011f7983 */ /* 0x000f220000300800 */
[----:B------:R-:W-:-:S03]  /*3eaa0*/  PRMT R7, R13, 0x5410, R7 ;  /* 0x000054100d077816 */ /* 0x000fc60000000007 */
[----:B------:R-:W-:Y:S01]  /*3eab0*/  STL [R1+0x2108], R243 ;  /* 0x002108f301007387 */ /* 0x000fe20000100800 */
[----:B------:R-:W-:-:S03]  /*3eac0*/  PRMT R15, R4, 0x3340, R187 ;  /* 0x00003340040f7816 */ /* 0x000fc600000000bb */
[----:B------:R1:W-:Y:S01]  /*3ead0*/  STL [R1+0x10c], R9 ;  /* 0x00010c0901007387 */ /* 0x0003e20000100800 */
[----:B0-----:R-:W-:-:S03]  /*3eae0*/  PRMT R4, R14, 0x5410, R8 ;  /* 0x000054100e047816 */ /* 0x001fc60000000008 */
[----:B------:R0:W-:Y:S01]  /*3eaf0*/  STL [R1+0xaf4], R6 ;  /* 0x000af40601007387 */ /* 0x0001e20000100800 */
[----:B-1----:R-:W-:-:S03]  /*3eb00*/  PRMT R9, R9, 0x3340, R0 ;  /* 0x0000334009097816 */ /* 0x002fc60000000000 */
[----:B------:R-:W-:Y:S01]  /*3eb10*/  STL [R1+0xaf0], R7 ;  /* 0x000af00701007387 */ /* 0x000fe20000100800 */
[----:B0-----:R-:W-:-:S03]  /*3eb20*/  PRMT R6, R15, 0x5410, R9 ;  /* 0x000054100f067816 */ /* 0x001fc60000000009 */
[----:B------:R0:W-:Y:S04]  /*3eb30*/  STL [R1+0xa14], R4 ;  /* 0x000a140401007387 */ /* 0x0001e80000100800 */
[----:B------:R1:W-:Y:S01]  /*3eb40*/  STL [R1+0xa10], R6 ;  /* 0x000a100601007387 */ /* 0x0003e20000100800 */
[----:B0-----:R-:W-:-:S03]  /*3eb50*/  LOP3.LUT R4, R34, 0xffff, RZ, 0xc0, !PT ;  /* 0x0000ffff22047812 */ /* 0x001fc600078ec0ff */
[----:B------:R-:W4:Y:S04]  /*3eb60*/  LDL.LU R34, [R1+0xc38] ;  /* 0x000c380001227983 */ /* 0x000f280000300800 */
[----:B------:R-:W4:Y:S01]  /*3eb70*/  LDL.LU R37, [R1+0xc34] ;  /* 0x000c340001257983 */ /* 0x000f220000300800 */
[----:B------:R-:W-:-:S03]  /*3eb80*/  LOP3.LUT R148, R30, 0xffff, RZ, 0xc0, !PT ;  /* 0x0000ffff1e947812 */ /* 0x000fc600078ec0ff */
[----:B------:R0:W-:Y:S04]  /*3eb90*/  STL [R1+0x108], R4 ;  /* 0x0001080401007387 */ /* 0x0001e80000100800 */
[----:B------:R-:W4:Y:S04]  /*3eba0*/  LDL.LU R36, [R1+0xa24] ;  /* 0x000a240001247983 */ /* 0x000f280000300800 */
[----:B------:R-:W4:Y:S01]  /*3ebb0*/  LDL.LU R30, [R1+0xa20] ;  /* 0x000a2000011e7983 */ /* 0x000f220000300800 */
[----:B------:R-:W-:Y:S02]  /*3ebc0*/  LOP3.LUT R149, R233, 0xffff, RZ, 0xc0, !PT ;  /* 0x0000ffffe9957812 */ /* 0x000fe400078ec0ff */
[----:B------:R-:W-:-:S02]  /*3ebd0*/  LOP3.LUT R145, R17, 0xffff, RZ, 0xc0, !PT ;  /* 0x0000ffff11917812 */ /* 0x000fc400078ec0ff */
[----:B------:R-:W-:Y:S02]  /*3ebe0*/  LOP3.LUT R90, R2, 0xffff, RZ, 0xc0, !PT ;  /* 0x0000ffff025a7812 */ /* 0x000fe400078ec0ff */
[----:B------:R-:W-:Y:S02]  /*3ebf0*/  LOP3.LUT R2, R16, 0xffff, RZ, 0xc0, !PT ;  /* 0x0000ffff10027812 */ /* 0x000fe400078ec0ff */
[----:B------:R-:W-:Y:S02]  /*3ec00*/  LOP3.LUT R87, R35, 0xffff, RZ, 0xc0, !PT ;  /* 0x0000ffff23577812 */ /* 0x000fe400078ec0ff */
[----:B------:R-:W-:Y:S02]  /*3ec10*/  LOP3.LUT R192, R192, 0xffff, RZ, 0xc0, !PT ;  /* 0x0000ffffc0c07812 */ /* 0x000fe400078ec0ff */
[----:B-1----:R-:W-:Y:S02]  /*3ec20*/  PRMT R6, R145, 0x3340, R0 ;  /* 0x0000334091067816 */ /* 0x002fe40000000000 */
[----:B------:R-:W-:-:S02]  /*3ec30*/  PRMT R11, R148, 0x3340, R149 ;  /* 0x00003340940b7816 */ /* 0x000fc40000000095 */
[----:B------:R-:W-:Y:S02]  /*3ec40*/  LOP3.LUT R191, R191, 0xffff, RZ, 0xc0, !PT ;  /* 0x0000ffffbfbf7812 */ /* 0x000fe400078ec0ff */
[--C-:B------:R-:W-:Y:S02]  /*3ec50*/  PRMT R7, R2, 0x3340, R0.reuse ;  /* 0x0000334002077816 */ /* 0x100fe40000000000 */
[--C-:B------:R-:W-:Y:S02]  /*3ec60*/  PRMT R8, R192, 0x3340, R0.reuse ;  /* 0x00003340c0087816 */ /* 0x100fe40000000000 */
[----:B------:R-:W-:Y:S02]  /*3ec70*/  PRMT R9, R191, 0x3340, R0 ;  /* 0x00003340bf097816 */ /* 0x000fe40000000000 */
[----:B---3--:R-:W-:Y:S02]  /*3ec80*/  LOP3.LUT R88, R33, 0xffff, RZ, 0xc0, !PT ;  /* 0x0000ffff21587812 */ /* 0x008fe400078ec0ff */
[----:B------:R-:W3:Y:S02]  /*3ec90*/  LDL.LU R33, [R1+0x834] ;  /* 0x0008340001217983 */ /* 0x000ee40000300800 */
[----:B------:R-:W-:-:S02]  /*3eca0*/  PRMT R13, R88, 0x3340, R90 ;  /* 0x00003340580d7816 */ /* 0x000fc4000000005a */
[----:B--2---:R-:W-:Y:S02]  /*3ecb0*/  LOP3.LUT R89, R32, 0xffff, RZ, 0xc0, !PT ;  /* 0x0000ffff20597812 */ /* 0x004fe400078ec0ff */
[----:B------:R-:W2:Y:S02]  /*3ecc0*/  LDL.LU R32, [R1+0x830] ;  /* 0x0008300001207983 */ /* 0x000ea40000300800 */
[----:B------:R-:W-:Y:S02]  /*3ecd0*/  PRMT R14, R87, 0x3340, R89 ;  /* 0x00003340570e7816 */ /* 0x000fe40000000059 */
[----:B------:R-:W2:Y:S01]  /*3ece0*/  LDL.LU R233, [R1+0x2170] ;  /* 0x0021700001e97983 */ /* 0x000ea20000300800 */
[----:B----4-:R-:W-:-:S03]  /*3ecf0*/  LOP3.LUT R189, R31, 0xffff, RZ, 0xc0, !PT ;  /* 0x0000ffff1fbd7812 */ /* 0x010fc600078ec0ff */
[----:B------:R1:W-:Y:S01]  /*3ed00*/  STL [R1+0x210c], R2 ;  /* 0x00210c0201007387 */ /* 0x0003e20000100800 */
[----:B------:R-:W-:Y:S02]  /*3ed10*/  PRMT R15, R4, 0x3340, R189 ;  /* 0x00003340040f7816 */ /* 0x000fe400000000bd */
[----:B0-----:R-:W-:Y:S02]  /*3ed20*/  PRMT R4, R14, 0x5410, R8 ;  /* 0x000054100e047816 */ /* 0x001fe40000000008 */
[----:B-1----:R-:W-:Y:S02]  /*3ed30*/  PRMT R2, R11, 0x5410, R6 ;  /* 0x000054100b027816 */ /* 0x002fe40000000006 */
[----:B------:R-:W-:-:S03]  /*3ed40*/  PRMT R6, R13, 0x5410, R7 ;  /* 0x000054100d067816 */ /* 0x000fc60000000007 */
[----:B------:R0:W-:Y:S04]  /*3ed50*/  STL [R1+0xa0c], R2 ;  /* 0x000a0c0201007387 */ /* 0x0001e80000100800 */
[----:B------:R-:W-:Y:S04]  /*3ed60*/  STL [R1+0xa08], R6 ;  /* 0x000a080601007387 */ /* 0x000fe80000100800 */
[----:B------:R-:W4:Y:S01]  /*3ed70*/  LDL.LU R35, [R1+0xc40] ;  /* 0x000c400001237983 */ /* 0x000f220000300800 */
[----:B0-----:R-:W-:-:S03]  /*3ed80*/  PRMT R2, R15, 0x5410, R9 ;  /* 0x000054100f027816 */ /* 0x001fc60000000009 */
[----:B------:R-:W-:Y:S04]  /*3ed90*/  STL [R1+0xa04], R4 ;  /* 0x000a040401007387 */ /* 0x000fe80000100800 */
[----:B------:R-:W4:Y:S04]  /*3eda0*/  LDL.LU R31, [R1+0xc3c] ;  /* 0x000c3c00011f7983 */ /* 0x000f280000300800 */
[----:B------:R0:W-:Y:S01]  /*3edb0*/  STL [R1+0xa00], R2 ;  /* 0x000a000201007387 */ /* 0x0001e20000100800 */
[----:B------:R-:W-:-:S03]  /*3edc0*/  LOP3.LUT R91, R34, 0xffff, RZ, 0xc0, !PT ;  /* 0x0000ffff225b7812 */ /* 0x000fc600078ec0ff */
[----:B------:R-:W4:Y:S01]  /*3edd0*/  LDL.LU R34, [R1+0xa2c] ;  /* 0x000a2c0001227983 */ /* 0x000f220000300800 */
[----:B------:R-:W-:-:S03]  /*3ede0*/  LOP3.LUT R146, R30, 0xffff, RZ, 0xc0, !PT ;  /* 0x0000ffff1e927812 */ /* 0x000fc600078ec0ff */
[----:B------:R-:W4:Y:S01]  /*3edf0*/  LDL.LU R30, [R1+0xa28] ;  /* 0x000a2800011e7983 */ /* 0x000f220000300800 */
[----:B0-----:R-:W-:Y:S02]  /*3ee00*/  LOP3.LUT R2, R36, 0xffff, RZ, 0xc0, !PT ;  /* 0x0000ffff24027812 */ /* 0x001fe400078ec0ff */
[----:B------:R-:W-:Y:S02]  /*3ee10*/  LOP3.LUT R4, R234, 0xffff, RZ, 0xc0, !PT ;  /* 0x0000ffffea047812 */ /* 0x000fe400078ec0ff */
[----:B------:R-:W-:Y:S01]  /*3ee20*/  LOP3.LUT R147, R235, 0xffff, RZ, 0xc0, !PT ;  /* 0x0000ffffeb937812 */ /* 0x000fe200078ec0ff */
[----:B------:R0:W-:Y:S01]  /*3ee30*/  STL [R1+0x118], R2 ;  /* 0x0001180201007387 */ /* 0x0001e20000100800 */
[----:B------:R-:W-:Y:S02]  /*3ee40*/  LOP3.LUT R141, R19, 0xffff, RZ, 0xc0, !PT ;  /* 0x0000ffff138d7812 */ /* 0x000fe400078ec0ff */
[----:B------:R-:W-:Y:S01]  /*3ee50*/  LOP3.LUT R7, R194, 0xffff, RZ, 0xc0, !PT ;  /* 0x0000ffffc2077812 */ /* 0x000fe200078ec0ff */
[----:B------:R-:W4:Y:S01]  /*3ee60*/  LDL.LU R36, [R1+0x83c] ;  /* 0x00083c0001247983 */ /* 0x000f220000300800 */
[----:B------:R-:W-:-:S02]  /*3ee70*/  PRMT R6, R141, 0x3340, R0 ;  /* 0x000033408d067816 */ /* 0x000fc40000000000 */
[----:B------:R-:W-:Y:S02]  /*3ee80*/  PRMT R11, R146, 0x3340, R147 ;  /* 0x00003340920b7816 */ /* 0x000fe40000000093 */
[----:B------:R-:W-:Y:S02]  /*3ee90*/  LOP3.LUT R92, R37, 0xffff, RZ, 0xc0, !PT ;  /* 0x0000ffff255c7812 */ /* 0x000fe400078ec0ff */
[----:B------:R-:W-:Y:S02]  /*3eea0*/  LOP3.LUT R193, R193, 0xffff, RZ, 0xc0, !PT ;  /* 0x0000ffffc1c17812 */ /* 0x000fe400078ec0ff */
[----:B------:R-:W-:Y:S02]  /*3eeb0*/  LOP3.LUT R142, R21, 0xffff, RZ, 0xc0, !PT ;  /* 0x0000ffff158e7812 */ /* 0x000fe400078ec0ff */
[----:B------:R-:W-:Y:S02]  /*3eec0*/  PRMT R15, R2, 0x3340, R4 ;  /* 0x00003340020f7816 */ /* 0x000fe40000000004 */
[----:B0-----:R-:W-:-:S02]  /*3eed0*/  PRMT R2, R11, 0x5410, R6 ;  /* 0x000054100b027816 */ /* 0x001fc40000000006 */
[--C-:B------:R-:W-:Y:S02]  /*3eee0*/  PRMT R8, R193, 0x3340, R0.reuse ;  /* 0x00003340c1087816 */ /* 0x100fe40000000000 */
[----:B------:R-:W-:Y:S02]  /*3eef0*/  PRMT R9, R142, 0x3340, R0 ;  /* 0x000033408e097816 */ /* 0x000fe40000000000 */
[----:B---3--:R-:W-:Y:S02]  /*3ef00*/  LOP3.LUT R93, R33, 0xffff, RZ, 0xc0, !PT ;  /* 0x0000ffff215d7812 */ /* 0x008fe400078ec0ff */
[----:B------:R-:W3:Y:S04]  /*3ef10*/  LDL.LU R33, [R1+0x838] ;  /* 0x0008380001217983 */ /* 0x000ee80000300800 */
[----:B------:R-:W3:Y:S01]  /*3ef20*/  LDL.LU R234, [R1+0x216c] ;  /* 0x00216c0001ea7983 */ /* 0x000ee20000300800 */
[----:B------:R-:W-:-:S03]  /*3ef30*/  PRMT R13, R91, 0x3340, R93 ;  /* 0x000033405b0d7816 */ /* 0x000fc6000000005d */
[----:B------:R-:W3:Y:S01]  /*3ef40*/  LDL.LU R235, [R1+0x2168] ;  /* 0x0021680001eb7983 */ /* 0x000ee20000300800 */
[----:B--2---:R-:W-:-:S03]  /*3ef50*/  LOP3.LUT R94, R32, 0xffff, RZ, 0xc0, !PT ;  /* 0x0000ffff205e7812 */ /* 0x004fc600078ec0ff */
[----:B------:R-:W-:Y:S04]  /*3ef60*/  STL [R1+0x114], R4 ;  /* 0x0001140401007387 */ /* 0x000fe80000100800 */
[----:B------:R0:W-:Y:S01]  /*3ef70*/  STL [R1+0x110], R7 ;  /* 0x0001100701007387 */ /* 0x0001e20000100800 */
[----:B------:R-:W-:-:S03]  /*3ef80*/  PRMT R14, R92, 0x3340, R94 ;  /* 0x000033405c0e7816 */ /* 0x000fc6000000005e */
[----:B------:R1:W-:Y:S01]  /*3ef90*/  STL [R1+0x9fc], R2 ;  /* 0x0009fc0201007387 */ /* 0x0003e20000100800 */
[----:B0-----:R-:W-:Y:S02]  /*3efa0*/  PRMT R7, R7, 0x3340, R0 ;  /* 0x0000334007077816 */ /* 0x001fe40000000000 */
[----:B------:R-:W-:Y:S02]  /*3efb0*/  PRMT R4, R14, 0x5410, R8 ;  /* 0x000054100e047816 */ /* 0x000fe40000000008 */
[----:B------:R-:W-:Y:S02]  /*3efc0*/  PRMT R6, R13, 0x5410, R7 ;  /* 0x000054100d067816 */ /* 0x000fe40000000007 */
[----:B-1----:R-:W-:-:S03]  /*3efd0*/  PRMT R2, R15, 0x5410, R9 ;  /* 0x000054100f027816 */ /* 0x002fc60000000009 */
[----:B------:R-:W-:Y:S04]  /*3efe0*/  STL [R1+0x9f8], R6 ;  /* 0x0009f80601007387 */ /* 0x000fe80000100800 */
[----:B------:R-:W2:Y:S04]  /*3eff0*/  LDL.LU R32, [R1+0xc48] ;  /* 0x000c480001207983 */ /* 0x000ea80000300800 */
[----:B------:R-:W-:Y:S01]  /*3f000*/  STL [R1+0x9f4], R4 ;  /* 0x0009f40401007387 */ /* 0x000fe20000100800 */
[----:B----4-:R-:W-:-:S03]  /*3f010*/  LOP3.LUT R95, R35, 0xffff, RZ, 0xc0, !PT ;  /* 0x0000ffff235f7812 */ /* 0x010fc600078ec0ff */
[----:B------:R0:W-:Y:S01]  /*3f020*/  STL [R1+0x9f0], R2 ;  /* 0x0009f00201007387 */ /* 0x0001e20000100800 */
[----:B------:R-:W-:-:S03]  /*3f030*/  LOP3.LUT R13, R31, 0xffff, RZ, 0xc0, !PT ;  /* 0x0000ffff1f0d7812 */ /* 0x000fc600078ec0ff */
[----:B------:R-:W4:Y:S04]  /*3f040*/  LDL.LU R31, [R1+0xc44] ;  /* 0x000c4400011f7983 */ /* 0x000f280000300800 */
[----:B------:R-:W4:Y:S04]  /*3f050*/  LDL.LU R35, [R1+0xa34] ;  /* 0x000a340001237983 */ /* 0x000f280000300800 */
[----:B------:R-:W-:Y:S01]  /*3f060*/  STL [R1+0x120], R13 ;  /* 0x0001200d01007387 */ /* 0x000fe20000100800 */
[----:B------:R-:W-:-:S03]  /*3f070*/  LOP3.LUT R14, R34, 0xffff, RZ, 0xc0, !PT ;  /* 0x0000ffff220e7812 */ /* 0x000fc600078ec0ff */
[----:B------:R-:W4:Y:S04]  /*3f080*/  LDL.LU R34, [R1+0xa30] ;  /* 0x000a300001227983 */ /* 0x000f280000300800 */
[----:B------:R1:W-:Y:S01]  /*3f090*/  STL [R1+0x11c], R14 ;  /* 0x00011c0e01007387 */ /* 0x0003e20000100800 */
[----:B0-----:R-:W-:-:S03]  /*3f0a0*/  LOP3.LUT R2, R30, 0xffff, RZ, 0xc0, !PT ;  /* 0x0000ffff1e027812 */ /* 0x001fc600078ec0ff */
[----:B------:R-:W4:Y:S01]  /*3f0b0*/  LDL.LU R30, [R1+0x844] ;  /* 0x00084400011e7983 */ /* 0x000f220000300800 */
[----:B------:R-:W-:Y:S02]  /*3f0c0*/  LOP3.LUT R98, R237, 0xffff, RZ, 0xc0, !PT ;  /* 0x0000ffffed627812 */ /* 0x000fe400078ec0ff */
[----:B------:R-:W-:Y:S01]  /*3f0d0*/  LOP3.LUT R140, R196, 0xffff, RZ, 0xc0, !PT ;  /* 0x0000ffffc48c7812 */ /* 0x000fe200078ec0ff */
[----:B------:R0:W-:Y:S01]  /*3f0e0*/  STL [R1+0x140], R2 ;  /* 0x0001400201007387 */ /* 0x0001e20000100800 */
[----:B------:R-:W-:Y:S02]  /*3f0f0*/  LOP3.LUT R138, R195, 0xffff, RZ, 0xc0, !PT ;  /* 0x0000ffffc38a7812 */ /* 0x000fe400078ec0ff */
[----:B------:R-:W-:Y:S01]  /*3f100*/  LOP3.LUT R96, R36, 0xffff, RZ, 0xc0, !PT ;  /* 0x0000ffff24607812 */ /* 0x000fe200078ec0ff */
[----:B------:R-:W4:Y:S01]  /*3f110*/  LDL.LU R237, [R1+0x2164] ;  /* 0x0021640001ed7983 */ /* 0x000f220000300800 */
[----:B------:R-:W-:Y:S02]  /*3f120*/  LOP3.LUT R220, R220, 0xffff, RZ, 0xc0, !PT ;  /* 0x0000ffffdcdc7812 */ /* 0x000fe400078ec0ff */
[----:B------:R-:W-:-:S02]  /*3f130*/  LOP3.LUT R139, R23, 0xffff, RZ, 0xc0, !PT ;  /* 0x0000ffff178b7812 */ /* 0x000fc400078ec0ff */
[----:B------:R-:W-:Y:S02]  /*3f140*/  PRMT R6, R140, 0x3340, R0 ;  /* 0x000033408c067816 */ /* 0x000fe40000000000 */
[----:B------:R-:W-:Y:S02]  /*3f150*/  PRMT R11, R95, 0x3340, R96 ;  /* 0x000033405f0b7816 */ /* 0x000fe40000000060 */
[----:B------:R-:W-:Y:S02]  /*3f160*/  LOP3.LUT R4, R22, 0xffff, RZ, 0xc0, !PT ;  /* 0x0000ffff16047812 */ /* 0x000fe400078ec0ff */
[--C-:B------:R-:W-:Y:S02]  /*3f170*/  PRMT R7, R138, 0x3340, R0.reuse ;  /* 0x000033408a077816 */ /* 0x100fe40000000000 */
[----:B------:R-:W-:Y:S02]  /*3f180*/  PRMT R8, R139, 0x3340, R0 ;  /* 0x000033408b087816 */ /* 0x000fe40000000000 */
[----:B-1----:R-:W-:-:S02]  /*3f190*/  PRMT R14, R14, 0x3340, R98 ;  /* 0x000033400e0e7816 */ /* 0x002fc40000000062 */
[----:B------:R-:W-:Y:S02]  /*3f1a0*/  PRMT R15, R2, 0x3340, R220 ;  /* 0x00003340020f7816 */ /* 0x000fe400000000dc */
[----:B0-----:R-:W-:Y:S02]  /*3f1b0*/  PRMT R2, R11, 0x5410, R6 ;  /* 0x000054100b027816 */ /* 0x001fe40000000006 */
[----:B------:R-:W-:Y:S02]  /*3f1c0*/  PRMT R9, R4, 0x3340, R0 ;  /* 0x0000334004097816 */ /* 0x000fe40000000000 */
[----:B---3--:R-:W-:Y:S02]  /*3f1d0*/  LOP3.LUT R97, R33, 0xffff, RZ, 0xc0, !PT ;  /* 0x0000ffff21617812 */ /* 0x008fe400078ec0ff */
[----:B------:R-:W3:Y:S02]  /*3f1e0*/  LDL.LU R33, [R1+0x840] ;  /* 0x0008400001217983 */ /* 0x000ee40000300800 */
[----:B------:R-:W-:-:S02]  /*3f1f0*/  PRMT R13, R13, 0x3340, R97 ;  /* 0x000033400d0d7816 */ /* 0x000fc40000000061 */
[----:B------:R0:W-:Y:S02]  /*3f200*/  STL [R1+0x2110], R4 ;  /* 0x0021100401007387 */ /* 0x0001e40000100800 */
[----:B------:R-:W-:Y:S02]  /*3f210*/  PRMT R6, R13, 0x5410, R7 ;  /* 0x000054100d067816 */ /* 0x000fe40000000007 */
[----:B------:R1:W-:Y:S01]  /*3f220*/  STL [R1+0x9ec], R2 ;  /* 0x0009ec0201007387 */ /* 0x0003e20000100800 */
[----:B0-----:R-:W-:-:S03]  /*3f230*/  PRMT R4, R14, 0x5410, R8 ;  /* 0x000054100e047816 */ /* 0x001fc60000000008 */
[----:B------:R-:W-:Y:S01]  /*3f240*/  STL [R1+0x9e8], R6 ;  /* 0x0009e80601007387 */ /* 0x000fe20000100800 */
[----:B-1----:R-:W-:-:S03]  /*3f250*/  PRMT R2, R15, 0x5410, R9 ;  /* 0x000054100f027816 */ /* 0x002fc60000000009 */
[----:B------:R-:W-:Y:S04]  /*3f260*/  STL [R1+0x9e4], R4 ;  /* 0x0009e40401007387 */ /* 0x000fe80000100800 */
[----:B------:R-:W3:Y:S04]  /*3f270*/  LDL.LU R36, [R1+0xc54] ;  /* 0x000c540001247983 */ /* 0x000ee80000300800 */
[----:B------:R0:W-:Y:S01]  /*3f280*/  STL [R1+0x9e0], R2 ;  /* 0x0009e00201007387 */ /* 0x0001e20000100800 */
[----:B--2---:R-:W-:-:S03]  /*3f290*/  LOP3.LUT R99, R32, 0xffff, RZ, 0xc0, !PT ;  /* 0x0000ffff20637812 */ /* 0x004fc600078ec0ff */
[----:B------:R-:W2:Y:S01]  /*3f2a0*/  LDL.LU R32, [R1+0xc50] ;  /* 0x000c500001207983 */ /* 0x000ea20000300800 */
[----:B----4-:R-:W-:-:S03]  /*3f2b0*/  LOP3.LUT R13, R31, 0xffff, RZ, 0xc0, !PT ;  /* 0x0000ffff1f0d7812 */ /* 0x010fc600078ec0ff */
[----:B------:R-:W4:Y:S01]  /*3f2c0*/  LDL.LU R31, [R1+0xc4c] ;  /* 0x000c4c00011f7983 */ /* 0x000f220000300800 */
[----:B------:R-:W-:-:S03]  /*3f2d0*/  LOP3.LUT R100, R35, 0xffff, RZ, 0xc0, !PT ;  /* 0x0000ffff23647812 */ /* 0x000fc600078ec0ff */
[----:B------:R1:W-:Y:S04]  /*3f2e0*/  STL [R1+0x134], R13 ;  /* 0x0001340d01007387 */ /* 0x0003e80000100800 */
        /* <DEDUP_REMOVED lines=11> */
[----:B------:R-:W-:Y:S01]  /*3f3a0*/  PRMT R11, R99, 0x3340, R101 ;  /* 0x00003340630b7816 */ /* 0x000fe20000000065 */
[----:B------:R-:W4:Y:S01]  /*3f3b0*/  LDL.LU R236, [R1+0x2160] ;  /* 0x0021600001ec7983 */ /* 0x000f220000300800 */
[----:B------:R-:W-:Y:S02]  /*3f3c0*/  LOP3.LUT R153, R153, 0xffff, RZ, 0xc0, !PT ;  /* 0x0000ffff99997812 */ /* 0x000fe400078ec0ff */
[----:B------:R-:W-:Y:S02]  /*3f3d0*/  LOP3.LUT R221, R152, 0xffff, RZ, 0xc0, !PT ;  /* 0x0000ffff98dd7812 */ /* 0x000fe400078ec0ff */
[----:B------:R-:W-:Y:S02]  /*3f3e0*/  PRMT R7, R232, 0x3340, R0 ;  /* 0x00003340e8077816 */ /* 0x000fe40000000000 */
[----:B------:R-:W-:Y:S02]  /*3f3f0*/  PRMT R15, R2, 0x3340, R4 ;  /* 0x00003340020f7816 */ /* 0x000fe40000000004 */
[----:B------:R-:W-:-:S02]  /*3f400*/  PRMT R8, R153, 0x3340, R0 ;  /* 0x0000334099087816 */ /* 0x000fc40000000000 */
[----:B------:R-:W-:Y:S02]  /*3f410*/  PRMT R9, R221, 0x3340, R0 ;  /* 0x00003340dd097816 */ /* 0x000fe40000000000 */
[----:B---3--:R-:W-:Y:S02]  /*3f420*/  LOP3.LUT R14, R33, 0xffff, RZ, 0xc0, !PT ;  /* 0x0000ffff210e7812 */ /* 0x008fe400078ec0ff */
[----:B------:R-:W3:Y:S02]  /*3f430*/  LDL.LU R33, [R1+0x848] ;  /* 0x0008480001217983 */ /* 0x000ee40000300800 */
[----:B-1----:R-:W-:Y:S02]  /*3f440*/  PRMT R13, R13, 0x3340, R14 ;  /* 0x000033400d0d7816 */ /* 0x002fe4000000000e */
[----:B------:R1:W-:Y:S04]  /*3f450*/  STL [R1+0x12c], R14 ;  /* 0x00012c0e01007387 */ /* 0x0003e80000100800 */
[----:B------:R1:W-:Y:S01]  /*3f460*/  STL [R1+0x128], R4 ;  /* 0x0001280401007387 */ /* 0x0003e20000100800 */
[----:B0-----:R-:W-:-:S02]  /*3f470*/  PRMT R2, R13, 0x5410, R7 ;  /* 0x000054100d027816 */ /* 0x001fc40000000007 */
[----:B-1----:R-:W-:Y:S02]  /*3f480*/  PRMT R14, R100, 0x3340, R136 ;  /* 0x00003340640e7816 */ /* 0x002fe40000000088 */
[----:B------:R-:W-:Y:S01]  /*3f490*/  PRMT R4, R11, 0x5410, R6 ;  /* 0x000054100b047816 */ /* 0x000fe20000000006 */
[----:B------:R-:W-:Y:S01]  /*3f4a0*/  STL [R1+0x2114], R221 ;  /* 0x002114dd01007387 */ /* 0x000fe20000100800 */
[----:B------:R-:W-:-:S03]  /*3f4b0*/  PRMT R6, R14, 0x5410, R8 ;  /* 0x000054100e067816 */ /* 0x000fc60000000008 */
[----:B------:R0:W-:Y:S04]  /*3f4c0*/  STL [R1+0x9dc], R4 ;  /* 0x0009dc0401007387 */ /* 0x0001e80000100800 */
[----:B------:R1:W-:Y:S01]  /*3f4d0*/  STL [R1+0x9d8], R2 ;  /* 0x0009d80201007387 */ /* 0x0003e20000100800 */
[----:B0-----:R-:W-:-:S03]  /*3f4e0*/  PRMT R4, R15, 0x5410, R9 ;  /* 0x000054100f047816 */ /* 0x001fc60000000009 */
[----:B------:R-:W-:Y:S01]  /*3f4f0*/  STL [R1+0x9d4], R6 ;  /* 0x0009d40601007387 */ /* 0x000fe20000100800 */
[----:B-1----:R-:W-:-:S03]  /*3f500*/  LOP3.LUT R2, R36, 0xffff, RZ, 0xc0, !PT ;  /* 0x0000ffff24027812 */ /* 0x002fc600078ec0ff */
[----:B------:R0:W-:Y:S01]  /*3f510*/  STL [R1+0x9d0], R4 ;  /* 0x0009d00401007387 */ /* 0x0001e20000100800 */
[----:B--2---:R-:W-:-:S03]  /*3f520*/  LOP3.LUT R102, R32, 0xffff, RZ, 0xc0, !PT ;  /* 0x0000ffff20667812 */ /* 0x004fc600078ec0ff */
[----:B------:R-:W2:Y:S04]  /*3f530*/  LDL.LU R32, [R1+0xc60] ;  /* 0x000c600001207983 */ /* 0x000ea80000300800 */
[----:B------:R-:W-:Y:S04]  /*3f540*/  STL [R1+0x14c], R2 ;  /* 0x00014c0201007387 */ /* 0x000fe80000100800 */
[----:B------:R-:W2:Y:S01]  /*3f550*/  LDL.LU R38, [R1+0xc5c] ;  /* 0x000c5c0001267983 */ /* 0x000ea20000300800 */
[----:B----4-:R-:W-:-:S03]  /*3f560*/  LOP3.LUT R103, R31, 0xffff, RZ, 0xc0, !PT ;  /* 0x0000ffff1f677812 */ /* 0x010fc600078ec0ff */
[----:B------:R-:W4:Y:S01]  /*3f570*/  LDL.LU R31, [R1+0xc58] ;  /* 0x000c5800011f7983 */ /* 0x000f220000300800 */
[----:B0-----:R-:W-:-:S03]  /*3f580*/  LOP3.LUT R4, R30, 0xffff, RZ, 0xc0, !PT ;  /* 0x0000ffff1e047812 */ /* 0x001fc600078ec0ff */
[----:B------:R-:W4:Y:S01]  /*3f590*/  LDL.LU R30, [R1+0xa3c] ;  /* 0x000a3c00011e7983 */ /* 0x000f220000300800 */
[----:B------:R-:W-:Y:S02]  /*3f5a0*/  LOP3.LUT R14, R35, 0xffff, RZ, 0xc0, !PT ;  /* 0x0000ffff230e7812 */ /* 0x000fe400078ec0ff */
[----:B------:R-:W-:-:S03]  /*3f5b0*/  LOP3.LUT R134, R208, 0xffff, RZ, 0xc0, !PT ;  /* 0x0000ffffd0867812 */ /* 0x000fc600078ec0ff */
[----:B------:R0:W-:Y:S01]  /*3f5c0*/  STL [R1+0x144], R14 ;  /* 0x0001440e01007387 */ /* 0x0001e20000100800 */
[----:B------:R-:W-:-:S03]  /*3f5d0*/  LOP3.LUT R104, R34, 0xffff, RZ, 0xc0, !PT ;  /* 0x0000ffff22687812 */ /* 0x000fc600078ec0ff */
[----:B------:R1:W-:Y:S01]  /*3f5e0*/  STL [R1+0x148], R4 ;  /* 0x0001480401007387 */ /* 0x0003e20000100800 */
[----:B------:R-:W-:-:S03]  /*3f5f0*/  LOP3.LUT R135, R199, 0xffff, RZ, 0xc0, !PT ;  /* 0x0000ffffc7877812 */ /* 0x000fc600078ec0ff */
[----:B------:R-:W4:Y:S01]  /*3f600*/  LDL.LU R35, [R1+0x85c] ;  /* 0x00085c0001237983 */ /* 0x000f220000300800 */
[----:B------:R-:W-:-:S03]  /*3f610*/  LOP3.LUT R233, R233, 0xffff, RZ, 0xc0, !PT ;  /* 0x0000ffffe9e97812 */ /* 0x000fc600078ec0ff */
[----:B------:R-:W4:Y:S01]  /*3f620*/  LDL.LU R37, [R1+0x858] ;  /* 0x0008580001257983 */ /* 0x000f220000300800 */
[----:B------:R-:W-:Y:S02]  /*3f630*/  LOP3.LUT R155, R155, 0xffff, RZ, 0xc0, !PT ;  /* 0x0000ffff9b9b7812 */ /* 0x000fe400078ec0ff */
[----:B------:R-:W-:Y:S01]  /*3f640*/  LOP3.LUT R9, R210, 0xffff, RZ, 0xc0, !PT ;  /* 0x0000ffffd2097812 */ /* 0x000fe200078ec0ff */
[----:B------:R-:W4:Y:S01]  /*3f650*/  LDL.LU R34, [R1+0x854] ;  /* 0x0008540001227983 */ /* 0x000f220000300800 */
[----:B------:R-:W-:Y:S02]  /*3f660*/  PRMT R6, R134, 0x3340, R0 ;  /* 0x0000334086067816 */ /* 0x000fe40000000000 */
[----:B------:R-:W-:Y:S02]  /*3f670*/  PRMT R11, R102, 0x3340, R104 ;  /* 0x00003340660b7816 */ /* 0x000fe40000000068 */
[----:B------:R-:W-:Y:S02]  /*3f680*/  PRMT R7, R135, 0x3340, R0 ;  /* 0x0000334087077816 */ /* 0x000fe40000000000 */
[----:B------:R-:W-:Y:S01]  /*3f690*/  PRMT R15, R2, 0x3340, R4 ;  /* 0x00003340020f7816 */ /* 0x000fe20000000004 */
[----:B------:R1:W-:Y:S01]  /*3f6a0*/  STL [R1+0x154], R9 ;  /* 0x0001540901007387 */ /* 0x0003e20000100800 */
[----:B------:R-:W-:-:S02]  /*3f6b0*/  PRMT R8, R155, 0x3340, R0 ;  /* 0x000033409b087816 */ /* 0x000fc40000000000 */
[----:B0-----:R-:W-:Y:S02]  /*3f6c0*/  PRMT R14, R14, 0x3340, R233 ;  /* 0x000033400e0e7816 */ /* 0x001fe400000000e9 */
[----:B------:R-:W-:Y:S02]  /*3f6d0*/  PRMT R2, R11, 0x5410, R6 ;  /* 0x000054100b027816 */ /* 0x000fe40000000006 */
[----:B-1----:R-:W-:Y:S02]  /*3f6e0*/  PRMT R4, R14, 0x5410, R8 ;  /* 0x000054100e047816 */ /* 0x002fe40000000008 */
[----:B------:R-:W-:Y:S01]  /*3f6f0*/  PRMT R9, R9, 0x3340, R0 ;  /* 0x0000334009097816 */ /* 0x000fe20000000000 */
[----:B------:R0:W-:Y:S03]  /*3f700*/  STL [R1+0x9cc], R2 ;  /* 0x0009cc0201007387 */ /* 0x0001e60000100800 */
[----:B0-----:R-:W-:-:S02]  /*3f710*/  PRMT R2, R15, 0x5410, R9 ;  /* 0x000054100f027816 */ /* 0x001fc40000000009 */
[----:B---3--:R-:W-:-:S04]  /*3f720*/  LOP3.LUT R133, R33, 0xffff, RZ, 0xc0, !PT ;  /* 0x0000ffff21857812 */ /* 0x008fc800078ec0ff */
[----:B------:R-:W-:-:S04]  /*3f730*/  PRMT R13, R103, 0x3340, R133 ;  /* 0x00003340670d7816 */ /* 0x000fc80000000085 */
[----:B------:R-:W-:-:S05]  /*3f740*/  PRMT R6, R13, 0x5410, R7 ;  /* 0x000054100d067816 */ /* 0x000fca0000000007 */
[----:B------:R-:W-:Y:S04]  /*3f750*/  STL [R1+0x9c8], R6 ;  /* 0x0009c80601007387 */ /* 0x000fe80000100800 */
[----:B------:R-:W3:Y:S04]  /*3f760*/  LDL.LU R36, [R1+0xc68] ;  /* 0x000c680001247983 */ /* 0x000ee80000300800 */
[----:B------:R-:W-:Y:S04]  /*3f770*/  STL [R1+0x9c4], R4 ;  /* 0x0009c40401007387 */ /* 0x000fe80000100800 */
[----:B------:R-:W3:Y:S04]  /*3f780*/  LDL.LU R33, [R1+0xc64] ;  /* 0x000c640001217983 */ /* 0x000ee80000300800 */
[----:B------:R0:W-:Y:S01]  /*3f790*/  STL [R1+0x9c0], R2 ;  /* 0x0009c00201007387 */ /* 0x0001e20000100800 */
[----:B--2---:R-:W-:-:S03]  /*3f7a0*/  LOP3.LUT R14, R32, 0xffff, RZ, 0xc0, !PT ;  /* 0x0000ffff200e7812 */ /* 0x004fc600078ec0ff */
[----:B------:R-:W2:Y:S01]  /*3f7b0*/  LDL.LU R32, [R1+0xa48] ;  /* 0x000a480001207983 */ /* 0x000ea20000300800 */
[----:B0-----:R-:W-:-:S03]  /*3f7c0*/  LOP3.LUT R2, R38, 0xffff, RZ, 0xc0, !PT ;  /* 0x0000ffff26027812 */ /* 0x001fc600078ec0ff */
[----:B------:R0:W-:Y:S01]  /*3f7d0*/  STL [R1+0x158], R14 ;  /* 0x0001580e01007387 */ /* 0x0001e20000100800 */
[----:B----4-:R-:W-:-:S03]  /*3f7e0*/  LOP3.LUT R105, R31, 0xffff, RZ, 0xc0, !PT ;  /* 0x0000ffff1f697812 */ /* 0x010fc600078ec0ff */
[----:B------:R-:W4:Y:S04]  /*3f7f0*/  LDL.LU R31, [R1+0xa44] ;  /* 0x000a4400011f7983 */ /* 0x000f280000300800 */
[----:B------:R-:W-:Y:S01]  /*3f800*/  STL [R1+0x164], R2 ;  /* 0x0001640201007387 */ /* 0x000fe20000100800 */
[----:B------:R-:W-:-:S03]  /*3f810*/  LOP3.LUT R106, R30, 0xffff, RZ, 0xc0, !PT ;  /* 0x0000ffff1e6a7812 */ /* 0x000fc600078ec0ff */
[----:B------:R-:W4:Y:S01]  /*3f820*/  LDL.LU R30, [R1+0x864] ;  /* 0x00086400011e7983 */ /* 0x000f220000300800 */
[----:B------:R-:W-:Y:S02]  /*3f830*/  LOP3.LUT R107, R211, 0xffff, RZ, 0xc0, !PT ;  /* 0x0000ffffd36b7812 */ /* 0x000fe400078ec0ff */
[----:B------:R-:W-:Y:S02]  /*3f840*/  LOP3.LUT R132, R234, 0xffff, RZ, 0xc0, !PT ;  /* 0x0000ffffea847812 */ /* 0x000fe400078ec0ff */
[----:B------:R-:W-:Y:S02]  /*3f850*/  LOP3.LUT R157, R157, 0xffff, RZ, 0xc0, !PT ;  /* 0x0000ffff9d9d7812 */ /* 0x000fe400078ec0ff */
[----:B------:R-:W-:Y:S02]  /*3f860*/  LOP3.LUT R8, R215, 0xffff, RZ, 0xc0, !PT ;  /* 0x0000ffffd7087812 */ /* 0x000fe400078ec0ff */
[----:B------:R-:W-:Y:S02]  /*3f870*/  LOP3.LUT R15, R35, 0xffff, RZ, 0xc0, !PT ;  /* 0x0000ffff230f7812 */ /* 0x000fe400078ec0ff */
[----:B------:R-:W4:Y:S01]  /*3f880*/  LDL.LU R35, [R1+0x860] ;  /* 0x0008600001237983 */ /* 0x000f220000300800 */
[----:B------:R-:W-:-:S02]  /*3f890*/  LOP3.LUT R4, R37, 0xffff, RZ, 0xc0, !PT ;  /* 0x0000ffff25047812 */ /* 0x000fc400078ec0ff */
[----:B------:R-:W-:Y:S01]  /*3f8a0*/  LOP3.LUT R108, R34, 0xffff, RZ, 0xc0, !PT ;  /* 0x0000ffff226c7812 */ /* 0x000fe200078ec0ff */
[----:B------:R1:W-:Y:S01]  /*3f8b0*/  STL [R1+0x150], R15 ;  /* 0x0001500f01007387 */ /* 0x0003e20000100800 */
[----:B------:R-:W-:Y:S02]  /*3f8c0*/  PRMT R6, R107, 0x3340, R0 ;  /* 0x000033406b067816 */ /* 0x000fe40000000000 */
[----:B------:R-:W-:Y:S01]  /*3f8d0*/  PRMT R11, R105, 0x3340, R108 ;  /* 0x00003340690b7816 */ /* 0x000fe2000000006c */
[----:B------:R-:W-:Y:S01]  /*3f8e0*/  STL [R1+0x160], R4 ;  /* 0x0001600401007387 */ /* 0x000fe20000100800 */
[----:B------:R-:W-:Y:S02]  /*3f8f0*/  PRMT R7, R157, 0x3340, R0 ;  /* 0x000033409d077816 */ /* 0x000fe40000000000 */
[----:B------:R-:W-:Y:S01]  /*3f900*/  PRMT R13, R106, 0x3340, R132 ;  /* 0x000033406a0d7816 */ /* 0x000fe20000000084 */
[----:B------:R1:W-:Y:S01]  /*3f910*/  STL [R1+0x15c], R8 ;  /* 0x00015c0801007387 */ /* 0x0003e20000100800 */
[----:B------:R-:W-:-:S02]  /*3f920*/  LOP3.LUT R234, R213, 0xffff, RZ, 0xc0, !PT ;  /* 0x0000ffffd5ea7812 */ /* 0x000fc400078ec0ff */
[----:B0-----:R-:W-:Y:S02]  /*3f930*/  PRMT R14, R14, 0x3340, R15 ;  /* 0x000033400e0e7816 */ /* 0x001fe4000000000f */
[----:B-1----:R-:W-:Y:S02]  /*3f940*/  PRMT R15, R2, 0x3340, R4 ;  /* 0x00003340020f7816 */ /* 0x002fe40000000004 */
[----:B------:R-:W-:Y:S02]  /*3f950*/  PRMT R2, R11, 0x5410, R6 ;  /* 0x000054100b027816 */ /* 0x000fe40000000006 */
[--C-:B------:R-:W-:Y:S02]  /*3f960*/  PRMT R8, R8, 0x3340, R0.reuse ;  /* 0x0000334008087816 */ /* 0x100fe40000000000 */
[----:B------:R-:W-:Y:S02]  /*3f970*/  PRMT R6, R13, 0x5410, R7 ;  /* 0x000054100d067816 */ /* 0x000fe40000000007 */
[----:B------:R-:W-:-:S02]  /*3f980*/  PRMT R9, R234, 0x3340, R0 ;  /* 0x00003340ea097816 */ /* 0x000fc40000000000 */
[----:B------:R-:W-:Y:S01]  /*3f990*/  PRMT R4, R14, 0x5410, R8 ;  /* 0x000054100e047816 */ /* 0x000fe20000000008 */
[----:B------:R0:W-:Y:S04]  /*3f9a0*/  STL [R1+0x9bc], R2 ;  /* 0x0009bc0201007387 */ /* 0x0001e80000100800 */
[----:B------:R-:W-:Y:S04]  /*3f9b0*/  STL [R1+0x9b8], R6 ;  /* 0x0009b80601007387 */ /* 0x000fe80000100800 */
[----:B------:R-:W4:Y:S01]  /*3f9c0*/  LDL.LU R34, [R1+0xc70] ;  /* 0x000c700001227983 */ /* 0x000f220000300800 */
[----:B0-----:R-:W-:-:S03]  /*3f9d0*/  PRMT R2, R15, 0x5410, R9 ;  /* 0x000054100f027816 */ /* 0x001fc60000000009 */
[----:B------:R3:W-:Y:S04]  /*3f9e0*/  STL [R1+0x9b4], R4 ;  /* 0x0009b40401007387 */ /* 0x0007e80000100800 */
[----:B------:R0:W-:Y:S01]  /*3f9f0*/  STL [R1+0x9b0], R2 ;  /* 0x0009b00201007387 */ /* 0x0001e20000100800 */
[----:B------:R-:W-:Y:S02]  /*3fa00*/  LOP3.LUT R110, R237, 0xffff, RZ, 0xc0, !PT ;  /* 0x0000ffffed6e7812 */ /* 0x000fe400078ec0ff */
[----:B---3--:R-:W-:Y:S02]  /*3fa10*/  LOP3.LUT R4, R33, 0xffff, RZ, 0xc0, !PT ;  /* 0x0000ffff21047812 */ /* 0x008fe400078ec0ff */
[----:B------:R-:W3:Y:S01]  /*3fa20*/  LDL.LU R33, [R1+0xa58] ;  /* 0x000a580001217983 */ /* 0x000ee20000300800 */
[----:B--2---:R-:W-:-:S03]  /*3fa30*/  LOP3.LUT R109, R32, 0xffff, RZ, 0xc0, !PT ;  /* 0x0000ffff206d7812 */ /* 0x004fc600078ec0ff */
[----:B------:R-:W2:Y:S04]  /*3fa40*/  LDL.LU R32, [R1+0xa54] ;  /* 0x000a540001207983 */ /* 0x000ea80000300800 */
[----:B------:R-:W-:Y:S01]  /*3fa50*/  STL [R1+0x17c], R4 ;  /* 0x00017c0401007387 */ /* 0x000fe20000100800 */
[----:B----4-:R-:W-:-:S03]  /*3fa60*/  LOP3.LUT R112, R31, 0xffff, RZ, 0xc0, !PT ;  /* 0x0000ffff1f707812 */ /* 0x010fc600078ec0ff */
[----:B------:R-:W4:Y:S01]  /*3fa70*/  LDL.LU R31, [R1+0x86c] ;  /* 0x00086c00011f7983 */ /* 0x000f220000300800 */
[----:B------:R-:W-:-:S03]  /*3fa80*/  LOP3.LUT R127, R30, 0xffff, RZ, 0xc0, !PT ;  /* 0x0000ffff1e7f7812 */ /* 0x000fc600078ec0ff */
[----:B------:R-:W4:Y:S04]  /*3fa90*/  LDL.LU R30, [R1+0x868] ;  /* 0x00086800011e7983 */ /* 0x000f280000300800 */
[----:B------:R-:W4:Y:S01]  /*3faa0*/  LDL.LU R237, [R1+0x215c] ;  /* 0x00215c0001ed7983 */ /* 0x000f220000300800 */
[----:B------:R-:W-:Y:S02]  /*3fab0*/  LOP3.LUT R159, R159, 0xffff, RZ, 0xc0, !PT ;  /* 0x0000ffff9f9f7812 */ /* 0x000fe400078ec0ff */
[----:B0-----:R-:W-:Y:S02]  /*3fac0*/  LOP3.LUT R2, R158, 0xffff, RZ, 0xc0, !PT ;  /* 0x0000ffff9e027812 */ /* 0x001fe400078ec0ff */
[----:B------:R-:W-:Y:S02]  /*3fad0*/  LOP3.LUT R128, R235, 0xffff, RZ, 0xc0, !PT ;  /* 0x0000ffffeb807812 */ /* 0x000fe400078ec0ff */
[----:B------:R-:W-:Y:S01]  /*3fae0*/  LOP3.LUT R15, R35, 0xffff, RZ, 0xc0, !PT ;  /* 0x0000ffff230f7812 */ /* 0x000fe200078ec0ff */
[----:B------:R-:W4:Y:S01]  /*3faf0*/  LDL.LU R235, [R1+0x2158] ;  /* 0x0021580001eb7983 */ /* 0x000f220000300800 */
[----:B------:R-:W-:-:S02]  /*3fb00*/  LOP3.LUT R9, R224, 0xffff, RZ, 0xc0, !PT ;  /* 0x0000ffffe0097812 */ /* 0x000fc400078ec0ff */
[----:B------:R-:W-:Y:S02]  /*3fb10*/  PRMT R6, R159, 0x3340, R0 ;  /* 0x000033409f067816 */ /* 0x000fe40000000000 */
[----:B------:R-:W-:Y:S01]  /*3fb20*/  PRMT R11, R109, 0x3340, R110 ;  /* 0x000033406d0b7816 */ /* 0x000fe2000000006e */
[----:B------:R-:W-:Y:S01]  /*3fb30*/  STL [R1+0x170], R15 ;  /* 0x0001700f01007387 */ /* 0x000fe20000100800 */
[----:B------:R-:W-:Y:S02]  /*3fb40*/  LOP3.LUT R111, R36, 0xffff, RZ, 0xc0, !PT ;  /* 0x0000ffff246f7812 */ /* 0x000fe400078ec0ff */
[----:B------:R-:W-:Y:S01]  /*3fb50*/  LOP3.LUT R129, R225, 0xffff, RZ, 0xc0, !PT ;  /* 0x0000ffffe1817812 */ /* 0x000fe200078ec0ff */
[----:B------:R0:W-:Y:S01]  /*3fb60*/  STL [R1+0x2118], R2 ;  /* 0x0021180201007387 */ /* 0x0001e20000100800 */
[----:B------:R-:W-:Y:S02]  /*3fb70*/  PRMT R7, R2, 0x3340, R0 ;  /* 0x0000334002077816 */ /* 0x000fe40000000000 */
[----:B------:R-:W-:Y:S01]  /*3fb80*/  PRMT R13, R112, 0x3340, R128 ;  /* 0x00003340700d7816 */ /* 0x000fe20000000080 */
[----:B------:R1:W-:Y:S01]  /*3fb90*/  STL [R1+0x16c], R9 ;  /* 0x00016c0901007387 */ /* 0x0003e20000100800 */
[----:B------:R-:W-:-:S02]  /*3fba0*/  PRMT R8, R129, 0x3340, R0 ;  /* 0x0000334081087816 */ /* 0x000fc40000000000 */
[----:B------:R-:W-:Y:S02]  /*3fbb0*/  PRMT R14, R111, 0x3340, R127 ;  /* 0x000033406f0e7816 */ /* 0x000fe4000000007f */
[----:B0-----:R-:W-:Y:S02]  /*3fbc0*/  PRMT R2, R11, 0x5410, R6 ;  /* 0x000054100b027816 */ /* 0x001fe40000000006 */
[----:B------:R-:W-:Y:S02]  /*3fbd0*/  PRMT R15, R4, 0x3340, R15 ;  /* 0x00003340040f7816 */ /* 0x000fe4000000000f */
[----:B-1----:R-:W-:Y:S01]  /*3fbe0*/  PRMT R9, R9, 0x3340, R0 ;  /* 0x0000334009097816 */ /* 0x002fe20000000000 */
[----:B------:R0:W-:Y:S01]  /*3fbf0*/  STL [R1+0x860], R2 ;  /* 0x0008600201007387 */ /* 0x0001e20000100800 */
[----:B------:R-:W-:Y:S02]  /*3fc00*/  PRMT R6, R13, 0x5410, R7 ;  /* 0x000054100d067816 */ /* 0x000fe40000000007 */
[----:B------:R-:W-:-:S03]  /*3fc10*/  PRMT R4, R14, 0x5410, R8 ;  /* 0x000054100e047816 */ /* 0x000fc60000000008 */
[----:B------:R-:W-:Y:S01]  /*3fc20*/  STL [R1+0x85c], R6 ;  /* 0x00085c0601007387 */ /* 0x000fe20000100800 */
[----:B0-----:R-:W-:-:S03]  /*3fc30*/  PRMT R2, R15, 0x5410, R9 ;  /* 0x000054100f027816 */ /* 0x001fc60000000009 */
[----:B------:R0:W-:Y:S01]  /*3fc40*/  STL [R1+0x858], R4 ;  /* 0x0008580401007387 */ /* 0x0001e20000100800 */
[----:B------:R-:W-:-:S03]  /*3fc50*/  LOP3.LUT R225, R34, 0xffff, RZ, 0xc0, !PT ;  /* 0x0000ffff22e17812 */ /* 0x000fc600078ec0ff */
[----:B------:R1:W-:Y:S04]  /*3fc60*/  STL [R1+0x854], R2 ;  /* 0x0008540201007387 */ /* 0x0003e80000100800 */
[----:B------:R-:W4:Y:S04]  /*3fc70*/  LDL.LU R37, [R1+0xc84] ;  /* 0x000c840001257983 */ /* 0x000f280000300800 */
[----:B------:R-:W4:Y:S04]  /*3fc80*/  LDL.LU R34, [R1+0xc80] ;  /* 0x000c800001227983 */ /* 0x000f280000300800 */
[----:B------:R-:W4:Y:S04]  /*3fc90*/  LDL.LU R36, [R1+0xa68] ;  /* 0x000a680001247983 */ /* 0x000f280000300800 */
[----:B------:R-:W4:Y:S01]  /*3fca0*/  LDL.LU R35, [R1+0xa64] ;  /* 0x000a640001237983 */ /* 0x000f220000300800 */
[----:B------:R-:W-:-:S02]  /*3fcb0*/  LOP3.LUT R161, R161, 0xffff, RZ, 0xc0, !PT ;  /* 0x0000ffffa1a17812 */ /* 0x000fc400078ec0ff */
[----:B------:R-:W-:Y:S02]  /*3fcc0*/  LOP3.LUT R123, R236, 0xffff, RZ, 0xc0, !PT ;  /* 0x0000ffffec7b7812 */ /* 0x000fe400078ec0ff */
[----:B0-----:R-:W-:Y:S02]  /*3fcd0*/  LOP3.LUT R4, R160, 0xffff, RZ, 0xc0, !PT ;  /* 0x0000ffffa0047812 */ /* 0x001fe400078ec0ff */
[--C-:B------:R-:W-:Y:S02]  /*3fce0*/  PRMT R6, R161, 0x3340, R0.reuse ;  /* 0x00003340a1067816 */ /* 0x100fe40000000000 */
[----:B------:R-:W-:Y:S02]  /*3fcf0*/  PRMT R7, R4, 0x3340, R0 ;  /* 0x0000334004077816 */ /* 0x000fe40000000000 */
[----:B---3--:R-:W-:Y:S02]  /*3fd00*/  LOP3.LUT R113, R33, 0xffff, RZ, 0xc0, !PT ;  /* 0x0000ffff21717812 */ /* 0x008fe400078ec0ff */
[----:B------:R-:W3:Y:S01]  /*3fd10*/  LDL.LU R33, [R1+0x874] ;  /* 0x0008740001217983 */ /* 0x000ee20000300800 */
[----:B--2---:R-:W-:-:S04]  /*3fd20*/  LOP3.LUT R115, R32, 0xffff, RZ, 0xc0, !PT ;  /* 0x0000ffff20737812 */ /* 0x004fc800078ec0ff */
[----:B------:R-:W-:Y:S02]  /*3fd30*/  PRMT R13, R115, 0x3340, R123 ;  /* 0x00003340730d7816 */ /* 0x000fe4000000007b */
[----:B----4-:R-:W-:Y:S02]  /*3fd40*/  LOP3.LUT R122, R31, 0xffff, RZ, 0xc0, !PT ;  /* 0x0000ffff1f7a7812 */ /* 0x010fe400078ec0ff */
[----:B------:R-:W-:Y:S02]  /*3fd50*/  LOP3.LUT R224, R30, 0xffff, RZ, 0xc0, !PT ;  /* 0x0000ffff1ee07812 */ /* 0x000fe400078ec0ff */
[----:B------:R-:W-:Y:S02]  /*3fd60*/  LOP3.LUT R114, R237, 0xffff, RZ, 0xc0, !PT ;  /* 0x0000ffffed727812 */ /* 0x000fe400078ec0ff */
[----:B------:R-:W2:Y:S04]  /*3fd70*/  LDL.LU R237, [R1+0x2154] ;  /* 0x0021540001ed7983 */ /* 0x000ea80000300800 */
[----:B------:R-:W4:Y:S04]  /*3fd80*/  LDL.LU R32, [R1+0x870] ;  /* 0x0008700001207983 */ /* 0x000f280000300800 */
[----:B------:R-:W2:Y:S01]  /*3fd90*/  LDL.LU R30, [R1+0x64c] ;  /* 0x00064c00011e7983 */ /* 0x000ea20000300800 */
[----:B------:R-:W-:-:S04]  /*3fda0*/  PRMT R11, R113, 0x3340, R114 ;  /* 0x00003340710b7816 */ /* 0x000fc80000000072 */
[----:B-1----:R-:W-:Y:S02]  /*3fdb0*/  PRMT R2, R11, 0x5410, R6 ;  /* 0x000054100b027816 */ /* 0x002fe40000000006 */
[----:B------:R-:W-:Y:S01]  /*3fdc0*/  PRMT R6, R13, 0x5410, R7 ;  /* 0x000054100d067816 */ /* 0x000fe20000000007 */
[----:B------:R0:W-:Y:S04]  /*3fdd0*/  STL [R1+0x211c], R4 ;  /* 0x00211c0401007387 */ /* 0x0001e80000100800 */
[----:B------:R1:W-:Y:S04]  /*3fde0*/  STL [R1+0x850], R2 ;  /* 0x0008500201007387 */ /* 0x0003e80000100800 */
[----:B------:R-:W-:Y:S04]  /*3fdf0*/  STL [R1+0x84c], R6 ;  /* 0x00084c0601007387 */ /* 0x000fe80000100800 */
[----:B------:R-:W2:Y:S01]  /*3fe00*/  LDL.LU R31, [R1+0xc94] ;  /* 0x000c9400011f7983 */ /* 0x000ea20000300800 */
[----:B------:R-:W-:-:S02]  /*3fe10*/  LOP3.LUT R235, R235, 0xffff, RZ, 0xc0, !PT ;  /* 0x0000ffffebeb7812 */ /* 0x000fc400078ec0ff */
[----:B------:R-:W-:Y:S02]  /*3fe20*/  LOP3.LUT R124, R244, 0xffff, RZ, 0xc0, !PT ;  /* 0x0000fffff47c7812 */ /* 0x000fe400078ec0ff */
[----:B------:R-:W-:Y:S02]  /*3fe30*/  LOP3.LUT R236, R231, 0xffff, RZ, 0xc0, !PT ;  /* 0x0000ffffe7ec7812 */ /* 0x000fe400078ec0ff */
[----:B------:R-:W-:Y:S02]  /*3fe40*/  PRMT R8, R124, 0x3340, R0 ;  /* 0x000033407c087816 */ /* 0x000fe40000000000 */
[----:B------:R-:W-:Y:S02]  /*3fe50*/  PRMT R14, R235, 0x3340, R122 ;  /* 0x00003340eb0e7816 */ /* 0x000fe4000000007a */
[----:B------:R-:W-:Y:S02]  /*3fe60*/  PRMT R9, R236, 0x3340, R0 ;  /* 0x00003340ec097816 */ /* 0x000fe40000000000 */
[----:B------:R-:W-:-:S02]  /*3fe70*/  PRMT R15, R225, 0x3340, R224 ;  /* 0x00003340e10f7816 */ /* 0x000fc400000000e0 */
[----:B0-----:R-:W-:Y:S02]  /*3fe80*/  PRMT R4, R14, 0x5410, R8 ;  /* 0x000054100e047816 */ /* 0x001fe40000000008 */
[----:B-1----:R-:W-:-:S03]  /*3fe90*/  PRMT R2, R15, 0x5410, R9 ;  /* 0x000054100f027816 */ /* 0x002fc60000000009 */
[----:B------:R-:W-:Y:S01]  /*3fea0*/  STL [R1+0x848], R4 ;  /* 0x0008480401007387 */ /* 0x000fe20000100800 */
[----:B------:R-:W-:-:S03]  /*3feb0*/  LOP3.LUT R13, R37, 0xffff, RZ, 0xc0, !PT ;  /* 0x0000ffff250d7812 */ /* 0x000fc600078ec0ff */
[----:B------:R0:W-:Y:S01]  /*3fec0*/  STL [R1+0x844], R2 ;  /* 0x0008440201007387 */ /* 0x0001e20000100800 */
[----:B------:R-:W-:-:S03]  /*3fed0*/  LOP3.LUT R14, R34, 0xffff, RZ, 0xc0, !PT ;  /* 0x0000ffff220e7812 */ /* 0x000fc600078ec0ff */
[----:B------:R-:W2:Y:S01]  /*3fee0*/  LDL.LU R34, [R1+0xc90] ;  /* 0x000c900001227983 */ /* 0x000ea20000300800 */
[----:B0-----:R-:W-:-:S03]  /*3fef0*/  LOP3.LUT R2, R36, 0xffff, RZ, 0xc0, !PT ;  /* 0x0000ffff24027812 */ /* 0x001fc600078ec0ff */
[----:B------:R0:W-:Y:S04]  /*3ff00*/  STL [R1+0x184], R13 ;  /* 0x0001840d01007387 */ /* 0x0001e80000100800 */
[----:B------:R1:W-:Y:S01]  /*3ff10*/  STL [R1+0x180], R14 ;  /* 0x0001800e01007387 */ /* 0x0003e20000100800 */
[----:B------:R-:W-:Y:S02]  /*3ff20*/  LOP3.LUT R116, R35, 0xffff, RZ, 0xc0, !PT ;  /* 0x0000ffff23747812 */ /* 0x000fe400078ec0ff */
[----:B------:R-:W-:Y:S02]  /*3ff30*/  LOP3.LUT R163, R163, 0xffff, RZ, 0xc0, !PT ;  /* 0x0000ffffa3a37812 */ /* 0x000fe400078ec0ff */
[----:B------:R-:W-:Y:S02]  /*3ff40*/  LOP3.LUT R120, R247, 0xffff, RZ, 0xc0, !PT ;  /* 0x0000fffff7787812 */ /* 0x000fe400078ec0ff */
[----:B------:R-:W-:-:S02]  /*3ff50*/  LOP3.LUT R121, R246, 0xffff, RZ, 0xc0, !PT ;  /* 0x0000fffff6797812 */ /* 0x000fc400078ec0ff */
[----:B------:R-:W-:Y:S02]  /*3ff60*/  LOP3.LUT R9, R165, 0xffff, RZ, 0xc0, !PT ;  /* 0x0000ffffa5097812 */ /* 0x000fe400078ec0ff */
[--C-:B------:R-:W-:Y:S02]  /*3ff70*/  PRMT R6, R163, 0x3340, R0.reuse ;  /* 0x00003340a3067816 */ /* 0x100fe40000000000 */
[--C-:B------:R-:W-:Y:S02]  /*3ff80*/  PRMT R7, R120, 0x3340, R0.reuse ;  /* 0x0000334078077816 */ /* 0x100fe40000000000 */
[----:B------:R-:W-:Y:S02]  /*3ff90*/  PRMT R8, R121, 0x3340, R0 ;  /* 0x0000334079087816 */ /* 0x000fe40000000000 */
[----:B---3--:R-:W-:Y:S02]  /*3ffa0*/  LOP3.LUT R118, R33, 0xffff, RZ, 0xc0, !PT ;  /* 0x0000ffff21767812 */ /* 0x008fe400078ec0ff */
[----:B------:R-:W3:Y:S04]  /*3ffb0*/  LDL.LU R33, [R1+0xa78] ;  /* 0x000a780001217983 */ /* 0x000ee80000300800 */
[----:B------:R1:W-:Y:S04]  /*3ffc0*/  STL [R1+0x198], R2 ;  /* 0x0001980201007387 */ /* 0x0003e80000100800 */
[----:B------:R-:W3:Y:S04]  /*3ffd0*/  LDL.LU R38, [R1+0xa74] ;  /* 0x000a740001267983 */ /* 0x000ee80000300800 */
[----:B------:R-:W3:Y:S01]  /*3ffe0*/  LDL.LU R37, [R1+0x884] ;  /* 0x0008840001257983 */ /* 0x000ee20000300800 */
[----:B0-----:R-:W-:-:S02]  /*3fff0*/  PRMT R13, R13, 0x3340, R118 ;  /* 0x000033400d0d7816 */ /* 0x001fc40000000076 */
[----:B----4-:R-:W-:Y:S02]  /*40000*/  LOP3.LUT R119, R32, 0xffff, RZ, 0xc0, !PT ;  /* 0x0000ffff20777812 */ /* 0x010fe400078ec0ff */
[----:B------:R-:W4:Y:S01]  /*40010*/  LDL.LU R32, [R1+0x880] ;  /* 0x0008800001207983 */ /* 0x000f220000300800 */
[----:B--2---:R-:W-:Y:S02]  /*40020*/  LOP3.LUT R4, R30, 0xffff, RZ, 0xc0, !PT ;  /* 0x0000ffff1e047812 */ /* 0x004fe400078ec0ff */
[----:B------:R-:W-:-:S03]  /*40030*/  LOP3.LUT R117, R237, 0xffff, RZ, 0xc0, !PT ;  /* 0x0000ffffed757812 */ /* 0x000fc600078ec0ff */
[----:B------:R0:W-:Y:S04]  /*40040*/  STL [R1+0x194], R4 ;  /* 0x0001940401007387 */ /* 0x0001e80000100800 */
[----:B------:R-:W2:Y:S04]  /*40050*/  LDL.LU R237, [R1+0x2150] ;  /* 0x0021500001ed7983 */ /* 0x000ea80000300800 */
[----:B------:R-:W2:Y:S01]  /*40060*/  LDL.LU R30, [R1+0x660] ;  /* 0x00066000011e7983 */ /* 0x000ea20000300800 */
[----:B------:R-:W-:Y:S02]  /*40070*/  PRMT R11, R116, 0x3340, R117 ;  /* 0x00003340740b7816 */ /* 0x000fe40000000075 */
[----:B------:R-:W-:Y:S01]  /*40080*/  PRMT R15, R2, 0x3340, R4 ;  /* 0x00003340020f7816 */ /* 0x000fe20000000004 */
[----:B------:R0:W-:Y:S01]  /*40090*/  STL [R1+0x190], R9 ;  /* 0x0001900901007387 */ /* 0x0001e20000100800 */
[----:B-1----:R-:W-:-:S02]  /*400a0*/  PRMT R14, R14, 0x3340, R119 ;  /* 0x000033400e0e7816 */ /* 0x002fc40000000077 */
[----:B------:R-:W-:Y:S02]  /*400b0*/  PRMT R2, R11, 0x5410, R6 ;  /* 0x000054100b027816 */ /* 0x000fe40000000006 */
[----:B------:R-:W-:Y:S02]  /*400c0*/  PRMT R6, R13, 0x5410, R7 ;  /* 0x000054100d067816 */ /* 0x000fe40000000007 */
[----:B0-----:R-:W-:Y:S02]  /*400d0*/  PRMT R4, R14, 0x5410, R8 ;  /* 0x000054100e047816 */ /* 0x001fe40000000008 */
[----:B------:R-:W-:Y:S01]  /*400e0*/  PRMT R9, R9, 0x3340, R0 ;  /* 0x0000334009097816 */ /* 0x000fe20000000000 */
[----:B------:R0:W-:Y:S01]  /*400f0*/  STL [R1+0x840], R2 ;  /* 0x0008400201007387 */ /* 0x0001e20000100800 */
[----:B------:R-:W-:-:S03]  /*40100*/  LOP3.LUT R11, R31, 0xffff, RZ, 0xc0, !PT ;  /* 0x0000ffff1f0b7812 */ /* 0x000fc600078ec0ff */
[----:B------:R-:W-:Y:S01]  /*40110*/  STL [R1+0x83c], R6 ;  /* 0x00083c0601007387 */ /* 0x000fe20000100800 */
[----:B0-----:R-:W-:-:S03]  /*40120*/  PRMT R2, R15, 0x5410, R9 ;  /* 0x000054100f027816 */ /* 0x001fc60000000009 */
[----:B------:R-:W-:Y:S04]  /*40130*/  STL [R1+0x838], R4 ;  /* 0x0008380401007387 */ /* 0x000fe80000100800 */
[----:B------:R-:W2:Y:S04]  /*40140*/  LDL.LU R36, [R1+0xca4] ;  /* 0x000ca40001247983 */ /* 0x000ea80000300800 */
[----:B------:R0:W-:Y:S04]  /*40150*/  STL [R1+0x834], R2 ;  /* 0x0008340201007387 */ /* 0x0001e80000100800 */
[----:B------:R-:W2:Y:S01]  /*40160*/  LDL.LU R31, [R1+0xca0] ;  /* 0x000ca000011f7983 */ /* 0x000ea20000300800 */
[----:B------:R-:W-:-:S03]  /*40170*/  LOP3.LUT R13, R34, 0xffff, RZ, 0xc0, !PT ;  /* 0x0000ffff220d7812 */ /* 0x000fc600078ec0ff */
[----:B------:R1:W-:Y:S04]  /*40180*/  STL [R1+0x18c], R11 ;  /* 0x00018c0b01007387 */ /* 0x0003e80000100800 */
[----:B------:R-:W2:Y:S04]  /*40190*/  LDL.LU R35, [R1+0xa88] ;  /* 0x000a880001237983 */ /* 0x000ea80000300800 */
[----:B------:R-:W2:Y:S04]  /*401a0*/  LDL.LU R34, [R1+0xa84] ;  /* 0x000a840001227983 */ /* 0x000ea80000300800 */
[----:B------:R2:W-:Y:S01]  /*401b0*/  STL [R1+0x188], R13 ;  /* 0x0001880d01007387 */ /* 0x0005e20000100800 */
[----:B------:R-:W-:-:S02]  /*401c0*/  LOP3.LUT R69, R238, 0xffff, RZ, 0xc0, !PT ;  /* 0x0000ffffee457812 */ /* 0x000fc400078ec0ff */
[----:B------:R-:W-:Y:S02]  /*401d0*/  LOP3.LUT R7, R249, 0xffff, RZ, 0xc0, !PT ;  /* 0x0000fffff9077812 */ /* 0x000fe400078ec0ff */
[----:B------:R-:W-:Y:S02]  /*401e0*/  LOP3.LUT R8, R167, 0xffff, RZ, 0xc0, !PT ;  /* 0x0000ffffa7087812 */ /* 0x000fe400078ec0ff */
[----:B0-----:R-:W-:Y:S02]  /*401f0*/  LOP3.LUT R2, R166, 0xffff, RZ, 0xc0, !PT ;  /* 0x0000ffffa6027812 */ /* 0x001fe400078ec0ff */
[--C-:B------:R-:W-:Y:S02]  /*40200*/  PRMT R6, R69, 0x3340, R0.reuse ;  /* 0x0000334045067816 */ /* 0x100fe40000000000 */
[----:B------:R-:W-:Y:S02]  /*40210*/  PRMT R9, R2, 0x3340, R0 ;  /* 0x0000334002097816 */ /* 0x000fe40000000000 */
[----:B---3--:R-:W-:-:S02]  /*40220*/  LOP3.LUT R65, R33, 0xffff, RZ, 0xc0, !PT ;  /* 0x0000ffff21417812 */ /* 0x008fc400078ec0ff */
[----:B------:R-:W3:Y:S01]  /*40230*/  LDL.LU R33, [R1+0x894] ;  /* 0x0008940001217983 */ /* 0x000ee20000300800 */
[----:B------:R-:W-:Y:S02]  /*40240*/  LOP3.LUT R4, R38, 0xffff, RZ, 0xc0, !PT ;  /* 0x0000ffff26047812 */ /* 0x000fe400078ec0ff */
[----:B------:R-:W-:-:S04]  /*40250*/  LOP3.LUT R66, R37, 0xffff, RZ, 0xc0, !PT ;  /* 0x0000ffff25427812 */ /* 0x000fc800078ec0ff */
[----:B-1----:R-:W-:Y:S02]  /*40260*/  PRMT R11, R11, 0x3340, R66 ;  /* 0x000033400b0b7816 */ /* 0x002fe40000000042 */
[----:B----4-:R-:W-:Y:S02]  /*40270*/  LOP3.LUT R67, R32, 0xffff, RZ, 0xc0, !PT ;  /* 0x0000ffff20437812 */ /* 0x010fe400078ec0ff */
[----:B------:R-:W4:Y:S04]  /*40280*/  LDL.LU R32, [R1+0x890] ;  /* 0x0008900001207983 */ /* 0x000f280000300800 */
[----:B------:R-:W-:Y:S01]  /*40290*/  STL [R1+0x1a8], R4 ;  /* 0x0001a80401007387 */ /* 0x000fe20000100800 */
[----:B--2---:R-:W-:-:S03]  /*402a0*/  LOP3.LUT R68, R30, 0xffff, RZ, 0xc0, !PT ;  /* 0x0000ffff1e447812 */ /* 0x004fc600078ec0ff */
[----:B------:R-:W2:Y:S01]  /*402b0*/  LDL.LU R30, [R1+0x668] ;  /* 0x00066800011e7983 */ /* 0x000ea20000300800 */
[----:B------:R-:W-:-:S03]  /*402c0*/  LOP3.LUT R237, R237, 0xffff, RZ, 0xc0, !PT ;  /* 0x0000ffffeded7812 */ /* 0x000fc600078ec0ff */
[----:B------:R-:W2:Y:S01]  /*402d0*/  LDL.LU R238, [R1+0x214c] ;  /* 0x00214c0001ee7983 */ /* 0x000ea20000300800 */
[----:B------:R-:W-:-:S03]  /*402e0*/  PRMT R13, R13, 0x3340, R67 ;  /* 0x000033400d0d7816 */ /* 0x000fc60000000043 */
[----:B------:R0:W-:Y:S01]  /*402f0*/  STL [R1+0x1a0], R7 ;  /* 0x0001a00701007387 */ /* 0x0001e20000100800 */
[----:B------:R-:W-:-:S03]  /*40300*/  PRMT R14, R65, 0x3340, R68 ;  /* 0x00003340410e7816 */ /* 0x000fc60000000044 */
[----:B------:R1:W-:Y:S01]  /*40310*/  STL [R1+0x19c], R8 ;  /* 0x00019c0801007387 */ /* 0x0003e20000100800 */
[----:B------:R-:W-:-:S03]  /*40320*/  PRMT R15, R4, 0x3340, R237 ;  /* 0x00003340040f7816 */ /* 0x000fc600000000ed */
[----:B------:R1:W-:Y:S01]  /*40330*/  STL [R1+0x2120], R2 ;  /* 0x0021200201007387 */ /* 0x0003e20000100800 */
[--C-:B0-----:R-:W-:Y:S02]  /*40340*/  PRMT R7, R7, 0x3340, R0.reuse ;  /* 0x0000334007077816 */ /* 0x101fe40000000000 */
[----:B-1----:R-:W-:Y:S02]  /*40350*/  PRMT R8, R8, 0x3340, R0 ;  /* 0x0000334008087816 */ /* 0x002fe40000000000 */
[----:B------:R-:W-:Y:S02]  /*40360*/  PRMT R2, R11, 0x5410, R6 ;  /* 0x000054100b027816 */ /* 0x000fe40000000006 */
[----:B------:R-:W-:Y:S02]  /*40370*/  PRMT R6, R13, 0x5410, R7 ;  /* 0x000054100d067816 */ /* 0x000fe40000000007 */
[----:B------:R-:W-:Y:S01]  /*40380*/  PRMT R4, R14, 0x5410, R8 ;  /* 0x000054100e047816 */ /* 0x000fe20000000008 */
[----:B------:R0:W-:Y:S04]  /*40390*/  STL [R1+0x830], R2 ;  /* 0x0008300201007387 */ /* 0x0001e80000100800 */
[----:B------:R-:W-:Y:S01]  /*403a0*/  STL [R1+0x82c], R6 ;  /* 0x00082c0601007387 */ /* 0x000fe20000100800 */
[----:B------:R-:W-:-:S02]  /*403b0*/  LOP3.LUT R57, R31, 0xffff, RZ, 0xc0, !PT ;  /* 0x0000ffff1f397812 */ /* 0x000fc400078ec0ff */
[----:B0-----:R-:W-:Y:S01]  /*403c0*/  PRMT R2, R15, 0x5410, R9 ;  /* 0x000054100f027816 */ /* 0x001fe20000000009 */
[----:B------:R-:W-:Y:S04]  /*403d0*/  STL [R1+0x828], R4 ;  /* 0x0008280401007387 */ /* 0x000fe80000100800 */
[----:B------:R0:W-:Y:S04]  /*403e0*/  STL [R1+0x824], R2 ;  /* 0x0008240201007387 */ /* 0x0001e80000100800 */
[----:B------:R-:W2:Y:S01]  /*403f0*/  LDL.LU R31, [R1+0xcb8] ;  /* 0x000cb800011f7983 */ /* 0x000ea20000300800 */
[----:B------:R-:W-:-:S03]  /*40400*/  LOP3.LUT R58, R35, 0xffff, RZ, 0xc0, !PT ;  /* 0x0000ffff233a7812 */ /* 0x000fc600078ec0ff */
[----:B------:R-:W2:Y:S01]  /*40410*/  LDL.LU R35, [R1+0xcb4] ;  /* 0x000cb40001237983 */ /* 0x000ea20000300800 */
[----:B0-----:R-:W-:-:S03]  /*40420*/  LOP3.LUT R2, R34, 0xffff, RZ, 0xc0, !PT ;  /* 0x0000ffff22027812 */ /* 0x001fc600078ec0ff */
[----:B------:R-:W2:Y:S04]  /*40430*/  LDL.LU R34, [R1+0xcb0] ;  /* 0x000cb00001227983 */ /* 0x000ea80000300800 */
[----:B------:R-:W-:Y:S01]  /*40440*/  STL [R1+0x1b8], R2 ;  /* 0x0001b80201007387 */ /* 0x000fe20000100800 */
        /* <DEDUP_REMOVED lines=9> */
[----:B------:R-:W3:Y:S02]  /*404e0*/  LDL.LU R33, [R1+0xa94] ;  /* 0x000a940001217983 */ /* 0x000ee40000300800 */
[----:B------:R-:W-:-:S02]  /*404f0*/  PRMT R11, R63, 0x3340, R64 ;  /* 0x000033403f0b7816 */ /* 0x000fc40000000040 */
[----:B----4-:R-:W-:Y:S02]  /*40500*/  LOP3.LUT R59, R32, 0xffff, RZ, 0xc0, !PT ;  /* 0x0000ffff203b7812 */ /* 0x010fe400078ec0ff */
[----:B------:R-:W4:Y:S04]  /*40510*/  LDL.LU R32, [R1+0x8a8] ;  /* 0x0008a80001207983 */ /* 0x000f280000300800 */
[----:B------:R-:W4:Y:S04]  /*40520*/  LDL.LU R241, [R1+0x2148] ;  /* 0x0021480001f17983 */ /* 0x000f280000300800 */
[----:B------:R-:W4:Y:S01]  /*40530*/  LDL.LU R239, [R1+0x2144] ;  /* 0x0021440001ef7983 */ /* 0x000f220000300800 */
[----:B--2---:R-:W-:-:S03]  /*40540*/  LOP3.LUT R60, R30, 0xffff, RZ, 0xc0, !PT ;  /* 0x0000ffff1e3c7812 */ /* 0x004fc600078ec0ff */
[----:B------:R-:W2:Y:S04]  /*40550*/  LDL.LU R30, [R1+0x8a4] ;  /* 0x0008a400011e7983 */ /* 0x000ea80000300800 */
[----:B------:R-:W2:Y:S01]  /*40560*/  LDL.LU R39, [R1+0x8a0] ;  /* 0x0008a00001277983 */ /* 0x000ea20000300800 */
[----:B------:R-:W-:-:S03]  /*40570*/  LOP3.LUT R238, R238, 0xffff, RZ, 0xc0, !PT ;  /* 0x0000ffffeeee7812 */ /* 0x000fc600078ec0ff */
[----:B------:R-:W2:Y:S01]  /*40580*/  LDL.LU R38, [R1+0x674] ;  /* 0x0006740001267983 */ /* 0x000ea20000300800 */
[----:B------:R-:W-:-:S03]  /*40590*/  PRMT R13, R57, 0x3340, R59 ;  /* 0x00003340390d7816 */ /* 0x000fc6000000003b */
[----:B------:R0:W-:Y:S01]  /*405a0*/  STL [R1+0x1b0], R7 ;  /* 0x0001b00701007387 */ /* 0x0001e20000100800 */
[----:B------:R-:W-:-:S03]  /*405b0*/  PRMT R14, R58, 0x3340, R60 ;  /* 0x000033403a0e7816 */ /* 0x000fc6000000003c */
[----:B------:R1:W-:Y:S01]  /*405c0*/  STL [R1+0x2124], R4 ;  /* 0x0021240401007387 */ /* 0x0003e20000100800 */
[----:B------:R-:W-:Y:S02]  /*405d0*/  PRMT R15, R2, 0x3340, R238 ;  /* 0x00003340020f7816 */ /* 0x000fe400000000ee */
[----:B0-----:R-:W-:Y:S02]  /*405e0*/  PRMT R7, R7, 0x3340, R0 ;  /* 0x0000334007077816 */ /* 0x001fe40000000000 */
[----:B-1----:R-:W-:Y:S02]  /*405f0*/  PRMT R4, R11, 0x5410, R6 ;  /* 0x000054100b047816 */ /* 0x002fe40000000006 */
[----:B------:R-:W-:Y:S02]  /*40600*/  PRMT R2, R13, 0x5410, R7 ;  /* 0x000054100d027816 */ /* 0x000fe40000000007 */
[----:B------:R-:W-:Y:S01]  /*40610*/  PRMT R6, R14, 0x5410, R8 ;  /* 0x000054100e067816 */ /* 0x000fe20000000008 */
[----:B------:R0:W-:Y:S04]  /*40620*/  STL [R1+0x820], R4 ;  /* 0x0008200401007387 */ /* 0x0001e80000100800 */
[----:B------:R1:W-:Y:S01]  /*40630*/  STL [R1+0x81c], R2 ;  /* 0x00081c0201007387 */ /* 0x0003e20000100800 */
[----:B0-----:R-:W-:-:S03]  /*40640*/  PRMT R4, R15, 0x5410, R9 ;  /* 0x000054100f047816 */ /* 0x001fc60000000009 */
[----:B------:R0:W-:Y:S04]  /*40650*/  STL [R1+0x818], R6 ;  /* 0x0008180601007387 */ /* 0x0001e80000100800 */
[----:B------:R-:W2:Y:S01]  /*40660*/  LDL.LU R37, [R1+0xe04] ;  /* 0x000e040001257983 */ /* 0x000ea20000300800 */
[----:B-1----:R-:W-:-:S03]  /*40670*/  LOP3.LUT R2, R31, 0xffff, RZ, 0xc0, !PT ;  /* 0x0000ffff1f027812 */ /* 0x002fc600078ec0ff */
[----:B------:R4:W-:Y:S04]  /*40680*/  STL [R1+0x814], R4 ;  /* 0x0008140401007387 */ /* 0x0009e80000100800 */
[----:B------:R-:W2:Y:S01]  /*40690*/  LDL.LU R31, [R1+0xe00] ;  /* 0x000e0000011f7983 */ /* 0x000ea20000300800 */
[----:B------:R-:W-:-:S03]  /*406a0*/  LOP3.LUT R13, R34, 0xffff, RZ, 0xc0, !PT ;  /* 0x0000ffff220d7812 */ /* 0x000fc600078ec0ff */
[----:B------:R-:W-:Y:S01]  /*406b0*/  STL [R1+0x1cc], R2 ;  /* 0x0001cc0201007387 */ /* 0x000fe20000100800 */
[----:B------:R-:W-:-:S03]  /*406c0*/  LOP3.LUT R54, R35, 0xffff, RZ, 0xc0, !PT ;  /* 0x0000ffff23367812 */ /* 0x000fc600078ec0ff */
[----:B------:R-:W2:Y:S04]  /*406d0*/  LDL.LU R36, [R1+0xcc0] ;  /* 0x000cc00001247983 */ /* 0x000ea80000300800 */
[----:B------:R1:W-:Y:S04]  /*406e0*/  STL [R1+0x1ac], R13 ;  /* 0x0001ac0d01007387 */ /* 0x0003e80000100800 */
[----:B------:R-:W2:Y:S04]  /*406f0*/  LDL.LU R35, [R1+0xaa4] ;  /* 0x000aa40001237983 */ /* 0x000ea80000300800 */
[----:B------:R-:W2:Y:S01]  /*40700*/  LDL.LU R34, [R1+0xa40] ;  /* 0x000a400001227983 */ /* 0x000ea20000300800 */
[----:B------:R-:W-:-:S02]  /*40710*/  LOP3.LUT R56, R240, 0xffff, RZ, 0xc0, !PT ;  /* 0x0000fffff0387812 */ /* 0x000fc400078ec0ff */
[----:B------:R-:W-:Y:S02]  /*40720*/  LOP3.LUT R49, R242, 0xffff, RZ, 0xc0, !PT ;  /* 0x0000fffff2317812 */ /* 0x000fe400078ec0ff */
[--C-:B0-----:R-:W-:Y:S02]  /*40730*/  PRMT R6, R56, 0x3340, R0.reuse ;  /* 0x0000334038067816 */ /* 0x101fe40000000000 */
[----:B------:R-:W-:Y:S02]  /*40740*/  LOP3.LUT R51, R171, 0xffff, RZ, 0xc0, !PT ;  /* 0x0000ffffab337812 */ /* 0x000fe400078ec0ff */
[--C-:B------:R-:W-:Y:S02]  /*40750*/  PRMT R7, R49, 0x3340, R0.reuse ;  /* 0x0000334031077816 */ /* 0x100fe40000000000 */
[----:B------:R-:W-:Y:S02]  /*40760*/  PRMT R8, R51, 0x3340, R0 ;  /* 0x0000334033087816 */ /* 0x000fe40000000000 */
[----:B---3--:R-:W-:-:S02]  /*40770*/  LOP3.LUT R46, R33, 0xffff, RZ, 0xc0, !PT ;  /* 0x0000ffff212e7812 */ /* 0x008fc400078ec0ff */
[----:B------:R-:W3:Y:S01]  /*40780*/  LDL.LU R33, [R1+0x8b4] ;  /* 0x0008b40001217983 */ /* 0x000ee20000300800 */
[----:B----4-:R-:W-:-:S05]  /*40790*/  LOP3.LUT R4, R32, 0xffff, RZ, 0xc0, !PT ;  /* 0x0000ffff20047812 */ /* 0x010fca00078ec0ff */
[----:B------:R0:W-:Y:S04]  /*407a0*/  STL [R1+0x1c8], R4 ;  /* 0x0001c80401007387 */ /* 0x0001e80000100800 */
[----:B------:R-:W4:Y:S01]  /*407b0*/  LDL.LU R32, [R1+0x8b0] ;  /* 0x0008b00001207983 */ /* 0x000f220000300800 */
[----:B--2---:R-:W-:-:S03]  /*407c0*/  LOP3.LUT R55, R30, 0xffff, RZ, 0xc0, !PT ;  /* 0x0000ffff1e377812 */ /* 0x004fc600078ec0ff */
[----:B------:R-:W2:Y:S04]  /*407d0*/  LDL.LU R30, [R1+0x684] ;  /* 0x00068400011e7983 */ /* 0x000ea80000300800 */
[----:B------:R-:W2:Y:S01]  /*407e0*/  LDL.LU R240, [R1+0x2140] ;  /* 0x0021400001f07983 */ /* 0x000ea20000300800 */
[----:B------:R-:W-:-:S03]  /*407f0*/  LOP3.LUT R47, R39, 0xffff, RZ, 0xc0, !PT ;  /* 0x0000ffff272f7812 */ /* 0x000fc600078ec0ff */
[----:B------:R-:W2:Y:S01]  /*40800*/  LDL.LU R242, [R1+0x213c] ;  /* 0x00213c0001f27983 */ /* 0x000ea20000300800 */
[----:B------:R-:W-:Y:S02]  /*40810*/  PRMT R11, R54, 0x3340, R55 ;  /* 0x00003340360b7816 */ /* 0x000fe40000000037 */
[----:B------:R-:W-:Y:S02]  /*40820*/  LOP3.LUT R48, R38, 0xffff, RZ, 0xc0, !PT ;  /* 0x0000ffff26307812 */ /* 0x000fe400078ec0ff */
[----:B------:R-:W-:Y:S02]  /*40830*/  LOP3.LUT R239, R239, 0xffff, RZ, 0xc0, !PT ;  /* 0x0000ffffefef7812 */ /* 0x000fe400078ec0ff */
[----:B------:R-:W-:Y:S02]  /*40840*/  PRMT R15, R2, 0x3340, R4 ;  /* 0x00003340020f7816 */ /* 0x000fe40000000004 */
[----:B-1----:R-:W-:Y:S02]  /*40850*/  PRMT R13, R13, 0x3340, R47 ;  /* 0x000033400d0d7816 */ /* 0x002fe4000000002f */
[----:B0-----:R-:W-:-:S02]  /*40860*/  PRMT R4, R11, 0x5410, R6 ;  /* 0x000054100b047816 */ /* 0x001fc40000000006 */
[----:B------:R-:W-:Y:S02]  /*40870*/  PRMT R14, R46, 0x3340, R48 ;  /* 0x000033402e0e7816 */ /* 0x000fe40000000030 */
[----:B------:R-:W-:Y:S01]  /*40880*/  PRMT R9, R239, 0x3340, R0 ;  /* 0x00003340ef097816 */ /* 0x000fe20000000000 */
[----:B------:R0:W-:Y:S01]  /*40890*/  STL [R1+0x810], R4 ;  /* 0x0008100401007387 */ /* 0x0001e20000100800 */
[----:B------:R-:W-:Y:S02]  /*408a0*/  PRMT R6, R13, 0x5410, R7 ;  /* 0x000054100d067816 */ /* 0x000fe40000000007 */
[----:B------:R-:W-:-:S03]  /*408b0*/  PRMT R2, R14, 0x5410, R8 ;  /* 0x000054100e027816 */ /* 0x000fc60000000008 */
[----:B------:R-:W-:Y:S01]  /*408c0*/  STL [R1+0x80c], R6 ;  /* 0x00080c0601007387 */ /* 0x000fe20000100800 */
[----:B0-----:R-:W-:-:S03]  /*408d0*/  PRMT R4, R15, 0x5410, R9 ;  /* 0x000054100f047816 */ /* 0x001fc60000000009 */
[----:B------:R0:W-:Y:S04]  /*408e0*/  STL [R1+0x808], R2 ;  /* 0x0008080201007387 */ /* 0x0001e80000100800 */
[----:B------:R-:W-:Y:S01]  /*408f0*/  STL [R1+0x804], R4 ;  /* 0x0008040401007387 */ /* 0x000fe20000100800 */
[----:B------:R-:W-:-:S03]  /*40900*/  LOP3.LUT R14, R37, 0xffff, RZ, 0xc0, !PT ;  /* 0x0000ffff250e7812 */ /* 0x000fc600078ec0ff */
[----:B------:R-:W2:Y:S01]  /*40910*/  LDL.LU R37, [R1+0xe0c] ;  /* 0x000e0c0001257983 */ /* 0x000ea20000300800 */
[----:B0-----:R-:W-:-:S03]  /*40920*/  LOP3.LUT R2, R31, 0xffff, RZ, 0xc0, !PT ;  /* 0x0000ffff1f027812 */ /* 0x001fc600078ec0ff */
[----:B------:R-:W2:Y:S04]  /*40930*/  LDL.LU R31, [R1+0xe08] ;  /* 0x000e0800011f7983 */ /* 0x000ea80000300800 */
[----:B------:R0:W-:Y:S04]  /*40940*/  STL [R1+0x1d8], R14 ;  /* 0x0001d80e01007387 */ /* 0x0001e80000100800 */
[----:B------:R-:W-:Y:S01]  /*40950*/  STL [R1+0x1d4], R2 ;  /* 0x0001d40201007387 */ /* 0x000fe20000100800 */
[----:B------:R-:W-:Y:S02]  /*40960*/  LOP3.LUT R13, R35, 0xffff, RZ, 0xc0, !PT ;  /* 0x0000ffff230d7812 */ /* 0x000fe400078ec0ff */
[----:B------:R-:W-:-:S03]  /*40970*/  LOP3.LUT R15, R34, 0xffff, RZ, 0xc0, !PT ;  /* 0x0000ffff220f7812 */ /* 0x000fc600078ec0ff */
[----:B------:R-:W-:Y:S04]  /*40980*/  STL [R1+0x1bc], R13 ;  /* 0x0001bc0d01007387 */ /* 0x000fe80000100800 */
[----:B------:R1:W-:Y:S01]  /*40990*/  STL [R1+0x1d0], R15 ;  /* 0x0001d00f01007387 */ /* 0x0003e20000100800 */
[----:B------:R-:W-:Y:S02]  /*409a0*/  LOP3.LUT R42, R36, 0xffff, RZ, 0xc0, !PT ;  /* 0x0000ffff242a7812 */ /* 0x000fe400078ec0ff */
[----:B------:R-:W-:Y:S02]  /*409b0*/  LOP3.LUT R41, R241, 0xffff, RZ, 0xc0, !PT ;  /* 0x0000fffff1297812 */ /* 0x000fe400078ec0ff */
[----:B------:R-:W-:Y:S02]  /*409c0*/  LOP3.LUT R38, R173, 0xffff, RZ, 0xc0, !PT ;  /* 0x0000ffffad267812 */ /* 0x000fe400078ec0ff */
[----:B------:R-:W-:-:S02]  /*409d0*/  PRMT R6, R41, 0x3340, R0 ;  /* 0x0000334029067816 */ /* 0x000fc40000000000 */
[----:B0-----:R-:W-:Y:S02]  /*409e0*/  PRMT R14, R14, 0x3340, R15 ;  /* 0x000033400e0e7816 */ /* 0x001fe4000000000f */
[----:B------:R-:W-:Y:S02]  /*409f0*/  PRMT R7, R38, 0x3340, R0 ;  /* 0x0000334026077816 */ /* 0x000fe40000000000 */
[----:B---3--:R-:W-:Y:S02]  /*40a00*/  LOP3.LUT R4, R33, 0xffff, RZ, 0xc0, !PT ;  /* 0x0000ffff21047812 */ /* 0x008fe400078ec0ff */
[----:B------:R-:W3:Y:S04]  /*40a10*/  LDL.LU R33, [R1+0xc6c] ;  /* 0x000c6c0001217983 */ /* 0x000ee80000300800 */
[----:B------:R0:W-:Y:S04]  /*40a20*/  STL [R1+0x1c0], R4 ;  /* 0x0001c00401007387 */ /* 0x0001e80000100800 */
[----:B------:R-:W3:Y:S01]  /*40a30*/  LDL.LU R34, [R1+0xab4] ;  /* 0x000ab40001227983 */ /* 0x000ee20000300800 */
[----:B-1----:R-:W-:-:S02]  /*40a40*/  PRMT R15, R2, 0x3340, R4 ;  /* 0x00003340020f7816 */ /* 0x002fc40000000004 */
[----:B----4-:R-:W-:Y:S02]  /*40a50*/  LOP3.LUT R43, R32, 0xffff, RZ, 0xc0, !PT ;  /* 0x0000ffff202b7812 */ /* 0x010fe400078ec0ff */
[----:B------:R-:W4:Y:S01]  /*40a60*/  LDL.LU R32, [R1+0xa50] ;  /* 0x000a500001207983 */ /* 0x000f220000300800 */
[----:B--2---:R-:W-:-:S03]  /*40a70*/  LOP3.LUT R40, R30, 0xffff, RZ, 0xc0, !PT ;  /* 0x0000ffff1e287812 */ /* 0x004fc600078ec0ff */
[----:B------:R-:W2:Y:S01]  /*40a80*/  LDL.LU R30, [R1+0xa4c] ;  /* 0x000a4c00011e7983 */ /* 0x000ea20000300800 */
[----:B------:R-:W-:-:S03]  /*40a90*/  PRMT R11, R42, 0x3340, R43 ;  /* 0x000033402a0b7816 */ /* 0x000fc6000000002b */
[----:B------:R-:W2:Y:S01]  /*40aa0*/  LDL.LU R241, [R1+0x2138] ;  /* 0x0021380001f17983 */ /* 0x000ea20000300800 */
[----:B------:R-:W-:-:S03]  /*40ab0*/  LOP3.LUT R39, R242, 0xffff, RZ, 0xc0, !PT ;  /* 0x0000fffff2277812 */ /* 0x000fc600078ec0ff */
[----:B------:R-:W2:Y:S01]  /*40ac0*/  LDL.LU R242, [R1+0x2134] ;  /* 0x0021340001f27983 */ /* 0x000ea20000300800 */
[----:B------:R-:W-:-:S03]  /*40ad0*/  LOP3.LUT R240, R240, 0xffff, RZ, 0xc0, !PT ;  /* 0x0000fffff0f07812 */ /* 0x000fc600078ec0ff */
[----:B------:R-:W2:Y:S04]  /*40ae0*/  LDL.LU R35, [R1+0x690] ;  /* 0x0006900001237983 */ /* 0x000ea80000300800 */
[----:B------:R-:W2:Y:S01]  /*40af0*/  LDL.LU R36, [R1+0x68c] ;  /* 0x00068c0001247983 */ /* 0x000ea20000300800 */
[----:B------:R-:W-:-:S03]  /*40b00*/  PRMT R13, R13, 0x3340, R40 ;  /* 0x000033400d0d7816 */ /* 0x000fc60000000028 */
[----:B------:R-:W2:Y:S01]  /*40b10*/  LDL.LU R50, [R1+0x428] ;  /* 0x0004280001327983 */ /* 0x000ea20000300800 */
[----:B0-----:R-:W-:Y:S02]  /*40b20*/  PRMT R4, R11, 0x5410, R6 ;  /* 0x000054100b047816 */ /* 0x001fe40000000006 */
[--C-:B------:R-:W-:Y:S02]  /*40b30*/  PRMT R8, R39, 0x3340, R0.reuse ;  /* 0x0000334027087816 */ /* 0x100fe40000000000 */
[----:B------:R-:W-:Y:S01]  /*40b40*/  PRMT R9, R240, 0x3340, R0 ;  /* 0x00003340f0097816 */ /* 0x000fe20000000000 */
[----:B------:R0:W-:Y:S01]  /*40b50*/  STL [R1+0x800], R4 ;  /* 0x0008000401007387 */ /* 0x0001e20000100800 */
[----:B------:R-:W-:Y:S02]  /*40b60*/  PRMT R6, R13, 0x5410, R7 ;  /* 0x000054100d067816 */ /* 0x000fe40000000007 */
[----:B------:R-:W-:-:S03]  /*40b70*/  PRMT R2, R14, 0x5410, R8 ;  /* 0x000054100e027816 */ /* 0x000fc60000000008 */
[----:B------:R-:W-:Y:S01]  /*40b80*/  STL [R1+0x684], R6 ;  /* 0x0006840601007387 */ /* 0x000fe20000100800 */
[----:B0-----:R-:W-:-:S03]  /*40b90*/  PRMT R4, R15, 0x5410, R9 ;  /* 0x000054100f047816 */ /* 0x001fc60000000009 */
[----:B------:R0:W-:Y:S04]  /*40ba0*/  STL [R1+0x668], R2 ;  /* 0x0006680201007387 */ /* 0x0001e80000100800 */
[----:B------:R2:W-:Y:S01]  /*40bb0*/  STL [R1+0x674], R4 ;  /* 0x0006740401007387 */ /* 0x0005e20000100800 */
[----:B------:R-:W-:-:S03]  /*40bc0*/  LOP3.LUT R14, R37, 0xffff, RZ, 0xc0, !PT ;  /* 0x0000ffff250e7812 */ /* 0x000fc600078ec0ff */
[----:B------:R-:W2:Y:S04]  /*40bd0*/  LDL.LU R52, [R1+0xe14] ;  /* 0x000e140001347983 */ /* 0x000ea80000300800 */
[----:B------:R-:W2:Y:S01]  /*40be0*/  LDL.LU R45, [R1+0xe10] ;  /* 0x000e1000012d7983 */ /* 0x000ea20000300800 */
[----:B0-----:R-:W-:-:S03]  /*40bf0*/  LOP3.LUT R2, R31, 0xffff, RZ, 0xc0, !PT ;  /* 0x0000ffff1f027812 */ /* 0x001fc600078ec0ff */
[----:B------:R-:W-:Y:S04]  /*40c00*/  STL [R1+0x1f0], R14 ;  /* 0x0001f00e01007387 */ /* 0x000fe80000100800 */
[----:B------:R-:W2:Y:S04]  /*40c10*/  LDL.LU R31, [R1+0xc7c] ;  /* 0x000c7c00011f7983 */ /* 0x000ea80000300800 */
[----:B------:R-:W-:Y:S04]  /*40c20*/  STL [R1+0x1ec], R2 ;  /* 0x0001ec0201007387 */ /* 0x000fe80000100800 */
[----:B------:R-:W2:Y:S04]  /*40c30*/  LDL.LU R44, [R1+0xc78] ;  /* 0x000c7800012c7983 */ /* 0x000ea80000300800 */
[----:B------:R-:W2:Y:S04]  /*40c40*/  LDL.LU R125, [R1+0xa60] ;  /* 0x000a6000017d7983 */ /* 0x000ea80000300800 */
[----:B------:R-:W2:Y:S01]  /*40c50*/  LDL.LU R53, [R1+0xa5c] ;  /* 0x000a5c0001357983 */ /* 0x000ea20000300800 */
[----:B------:R-:W-:-:S02]  /*40c60*/  LOP3.LUT R7, R174, 0xffff, RZ, 0xc0, !PT ;  /* 0x0000ffffae077812 */ /* 0x000fc400078ec0ff */
[----:B------:R-:W-:-:S04]  /*40c70*/  LOP3.LUT R37, R175, 0xffff, RZ, 0xc0, !PT ;  /* 0x0000ffffaf257812 */ /* 0x000fc800078ec0ff */
[----:B------:R-:W-:Y:S02]  /*40c80*/  PRMT R6, R37, 0x3340, R0 ;  /* 0x0000334025067816 */ /* 0x000fe40000000000 */
[----:B---3--:R-:W-:Y:S02]  /*40c90*/  LOP3.LUT R33, R33, 0xffff, RZ, 0xc0, !PT ;  /* 0x0000ffff21217812 */ /* 0x008fe400078ec0ff */
[----:B------:R-:W-:Y:S02]  /*40ca0*/  LOP3.LUT R34, R34, 0xffff, RZ, 0xc0, !PT ;  /* 0x0000ffff22227812 */ /* 0x000fe400078ec0ff */
[----:B----4-:R-:W-:-:S05]  /*40cb0*/  LOP3.LUT R15, R32, 0xffff, RZ, 0xc0, !PT ;  /* 0x0000ffff200f7812 */ /* 0x010fca00078ec0ff */
[----:B------:R-:W-:Y:S01]  /*40cc0*/  STL [R1+0x1e4], R15 ;  /* 0x0001e40f01007387 */ /* 0x000fe20000100800 */
[----:B--2---:R-:W-:-:S03]  /*40cd0*/  LOP3.LUT R4, R30, 0xffff, RZ, 0xc0, !PT ;  /* 0x0000ffff1e047812 */ /* 0x004fc600078ec0ff */
[----:B------:R-:W2:Y:S04]  /*40ce0*/  LDL.LU R32, [R1+0x698] ;  /* 0x0006980001207983 */ /* 0x000ea80000300800 */
[----:B------:R-:W-:Y:S04]  /*40cf0*/  STL [R1+0x1e0], R4 ;  /* 0x0001e00401007387 */ /* 0x000fe80000100800 */
[----:B------:R-:W3:Y:S01]  /*40d00*/  LDL.LU R30, [R1+0x694] ;  /* 0x00069400011e7983 */ /* 0x000ee20000300800 */
[----:B------:R-:W-:-:S03]  /*40d10*/  LOP3.LUT R35, R35, 0xffff, RZ, 0xc0, !PT ;  /* 0x0000ffff23237812 */ /* 0x000fc600078ec0ff */
[----:B------:R0:W-:Y:S01]  /*40d20*/  STL [R1+0x2cc], R7 ;  /* 0x0002cc0701007387 */ /* 0x0001e20000100800 */
[----:B------:R-:W-:Y:S02]  /*40d30*/  LOP3.LUT R36, R36, 0xffff, RZ, 0xc0, !PT ;  /* 0x0000ffff24247812 */ /* 0x000fe400078ec0ff */
[----:B------:R-:W-:Y:S02]  /*40d40*/  LOP3.LUT R8, R50, 0xffff, RZ, 0xc0, !PT ;  /* 0x0000ffff32087812 */ /* 0x000fe400078ec0ff */
[----:B------:R-:W-:Y:S02]  /*40d50*/  PRMT R11, R33, 0x3340, R35 ;  /* 0x00003340210b7816 */ /* 0x000fe40000000023 */
[----:B0-----:R-:W-:Y:S01]  /*40d60*/  PRMT R7, R7, 0x3340, R0 ;  /* 0x0000334007077816 */ /* 0x001fe20000000000 */
[----:B------:R0:W-:Y:S01]  /*40d70*/  STL [R1+0x1dc], R8 ;  /* 0x0001dc0801007387 */ /* 0x0001e20000100800 */
[----:B------:R-:W-:Y:S02]  /*40d80*/  PRMT R13, R34, 0x3340, R36 ;  /* 0x00003340220d7816 */ /* 0x000fe40000000024 */
[----:B------:R-:W-:Y:S01]  /*40d90*/  LOP3.LUT R241, R241, 0xffff, RZ, 0xc0, !PT ;  /* 0x0000fffff1f17812 */ /* 0x000fe200078ec0ff */
[----:B------:R-:W4:Y:S01]  /*40da0*/  LDL.LU R50, [R1+0x430] ;  /* 0x0004300001327983 */ /* 0x000f220000300800 */
[----:B------:R-:W-:-:S02]  /*40db0*/  PRMT R14, R14, 0x3340, R15 ;  /* 0x000033400e0e7816 */ /* 0x000fc4000000000f */
[----:B------:R-:W-:Y:S02]  /*40dc0*/  PRMT R15, R2, 0x3340, R4 ;  /* 0x00003340020f7816 */ /* 0x000fe40000000004 */
[----:B0-----:R-:W-:Y:S02]  /*40dd0*/  PRMT R8, R8, 0x3340, R0 ;  /* 0x0000334008087816 */ /* 0x001fe40000000000 */
[----:B------:R-:W-:Y:S02]  /*40de0*/  PRMT R2, R11, 0x5410, R6 ;  /* 0x000054100b027816 */ /* 0x000fe40000000006 */
[----:B------:R-:W-:Y:S02]  /*40df0*/  PRMT R6, R13, 0x5410, R7 ;  /* 0x000054100d067816 */ /* 0x000fe40000000007 */
[----:B------:R-:W-:Y:S02]  /*40e00*/  PRMT R9, R241, 0x3340, R0 ;  /* 0x00003340f1097816 */ /* 0x000fe40000000000 */
[----:B------:R-:W-:Y:S01]  /*40e10*/  PRMT R4, R14, 0x5410, R8 ;  /* 0x000054100e047816 */ /* 0x000fe20000000008 */
[----:B------:R0:W-:Y:S04]  /*40e20*/  STL [R1+0x664], R2 ;  /* 0x0006640201007387 */ /* 0x0001e80000100800 */
[----:B------:R-:W-:Y:S04]  /*40e30*/  STL [R1+0x660], R6 ;  /* 0x0006600601007387 */ /* 0x000fe80000100800 */
[----:B------:R1:W-:Y:S01]  /*40e40*/  STL [R1+0x65c], R4 ;  /* 0x00065c0401007387 */ /* 0x0003e20000100800 */
[----:B0-----:R-:W-:-:S02]  /*40e50*/  PRMT R2, R15, 0x5410, R9 ;  /* 0x000054100f027816 */ /* 0x001fc40000000009 */
[----:B------:R-:W-:-:S03]  /*40e60*/  LOP3.LUT R26, R52, 0xffff, RZ, 0xc0, !PT ;  /* 0x0000ffff341a7812 */ /* 0x000fc600078ec0ff */
[----:B------:R0:W-:Y:S01]  /*40e70*/  STL [R1+0x64c], R2 ;  /* 0x00064c0201007387 */ /* 0x0001e20000100800 */
[----:B-1----:R-:W-:-:S03]  /*40e80*/  LOP3.LUT R4, R45, 0xffff, RZ, 0xc0, !PT ;  /* 0x0000ffff2d047812 */ /* 0x002fc600078ec0ff */
[----:B------:R-:W4:Y:S01]  /*40e90*/  LDL.LU R52, [R1+0xe1c] ;  /* 0x000e1c0001347983 */ /* 0x000f220000300800 */
[----:B------:R-:W-:-:S03]  /*40ea0*/  LOP3.LUT R27, R44, 0xffff, RZ, 0xc0, !PT ;  /* 0x0000ffff2c1b7812 */ /* 0x000fc600078ec0ff */
[----:B------:R-:W-:Y:S04]  /*40eb0*/  STL [R1+0x1f8], R4 ;  /* 0x0001f80401007387 */ /* 0x000fe80000100800 */
[----:B------:R-:W4:Y:S04]  /*40ec0*/  LDL.LU R45, [R1+0xe18] ;  /* 0x000e1800012d7983 */ /* 0x000f280000300800 */
[----:B------:R-:W4:Y:S01]  /*40ed0*/  LDL.LU R44, [R1+0xc8c] ;  /* 0x000c8c00012c7983 */ /* 0x000f220000300800 */
[----:B------:R-:W-:-:S03]  /*40ee0*/  LOP3.LUT R15, R53, 0xffff, RZ, 0xc0, !PT ;  /* 0x0000ffff350f7812 */ /* 0x000fc600078ec0ff */
[----:B------:R-:W4:Y:S01]  /*40ef0*/  LDL.LU R131, [R1+0xc88] ;  /* 0x000c880001837983 */ /* 0x000f220000300800 */
[----:B------:R-:W-:-:S03]  /*40f00*/  LOP3.LUT R28, R125, 0xffff, RZ, 0xc0, !PT ;  /* 0x0000ffff7d1c7812 */ /* 0x000fc600078ec0ff */
[----:B------:R1:W-:Y:S04]  /*40f10*/  STL [R1+0x1f4], R15 ;  /* 0x0001f40f01007387 */ /* 0x0003e80000100800 */
[----:B------:R-:W4:Y:S04]  /*40f20*/  LDL.LU R130, [R1+0xa70] ;  /* 0x000a700001827983 */ /* 0x000f280000300800 */
[----:B------:R-:W4:Y:S04]  /*40f30*/  LDL.LU R126, [R1+0xa6c] ;  /* 0x000a6c00017e7983 */ /* 0x000f280000300800 */
[----:B------:R-:W4:Y:S04]  /*40f40*/  LDL.LU R125, [R1+0x87c] ;  /* 0x00087c00017d7983 */ /* 0x000f280000300800 */
[----:B------:R-:W4:Y:S01]  /*40f50*/  LDL.LU R53, [R1+0x878] ;  /* 0x0008780001357983 */ /* 0x000f220000300800 */
[----:B------:R-:W-:-:S02]  /*40f60*/  LOP3.LUT R31, R31, 0xffff, RZ, 0xc0, !PT ;  /* 0x0000ffff1f1f7812 */ /* 0x000fc400078ec0ff */
[----:B0-----:R-:W-:Y:S02]  /*40f70*/  LOP3.LUT R2, R176, 0xffff, RZ, 0xc0, !PT ;  /* 0x0000ffffb0027812 */ /* 0x001fe400078ec0ff */
[----:B------:R-:W-:Y:S02]  /*40f80*/  LOP3.LUT R242, R242, 0xffff, RZ, 0xc0, !PT ;  /* 0x0000fffff2f27812 */ /* 0x000fe400078ec0ff */
[----:B------:R-:W-:Y:S02]  /*40f90*/  PRMT R7, R2, 0x3340, R0 ;  /* 0x0000334002077816 */ /* 0x000fe40000000000 */
[----:B------:R-:W-:Y:S02]  /*40fa0*/  PRMT R14, R26, 0x3340, R28 ;  /* 0x000033401a0e7816 */ /* 0x000fe4000000001c */
[----:B------:R-:W-:Y:S02]  /*40fb0*/  PRMT R9, R242, 0x3340, R0 ;  /* 0x00003340f2097816 */ /* 0x000fe40000000000 */
[----:B-1----:R-:W-:-:S02]  /*40fc0*/  PRMT R15, R4, 0x3340, R15 ;  /* 0x00003340040f7816 */ /* 0x002fc4000000000f */
[----:B--2---:R-:W-:Y:S02]  /*40fd0*/  LOP3.LUT R32, R32, 0xffff, RZ, 0xc0, !PT ;  /* 0x0000ffff20207812 */ /* 0x004fe400078ec0ff */
[----:B---3--:R-:W-:Y:S02]  /*40fe0*/  LOP3.LUT R29, R30, 0xffff, RZ, 0xc0, !PT ;  /* 0x0000ffff1e1d7812 */ /* 0x008fe400078ec0ff */
[----:B------:R-:W-:Y:S02]  /*40ff0*/  LOP3.LUT R30, R177, 0xffff, RZ, 0xc0, !PT ;  /* 0x0000ffffb11e7812 */ /* 0x000fe400078ec0ff */
[----:B------:R-:W-:Y:S02]  /*41000*/  PRMT R11, R31, 0x3340, R32 ;  /* 0x000033401f0b7816 */ /* 0x000fe40000000020 */
[----:B------:R-:W-:Y:S02]  /*41010*/  PRMT R6, R30, 0x3340, R0 ;  /* 0x000033401e067816 */ /* 0x000fe40000000000 */
[----:B------:R-:W-:-:S02]  /*41020*/  PRMT R13, R27, 0x3340, R29 ;  /* 0x000033401b0d7816 */ /* 0x000fc4000000001d */
[----:B----4-:R-:W-:Y:S02]  /*41030*/  LOP3.LUT R22, R50, 0xffff, RZ, 0xc0, !PT ;  /* 0x0000ffff32167812 */ /* 0x010fe400078ec0ff */
[----:B------:R-:W2:Y:S04]  /*41040*/  LDL.LU R50, [R1+0x438] ;  /* 0x0004380001327983 */ /* 0x000ea80000300800 */
[----:B------:R-:W3:Y:S01]  /*41050*/  LDL.LU R143, [R1+0x434] ;  /* 0x00043400018f7983 */ /* 0x000ee20000300800 */
[----:B------:R-:W-:-:S03]  /*41060*/  PRMT R8, R22, 0x3340, R0 ;  /* 0x0000334016087816 */ /* 0x000fc60000000000 */
[----:B------:R0:W-:Y:S01]  /*41070*/  STL [R1+0x2128], R2 ;  /* 0x0021280201007387 */ /* 0x0001e20000100800 */
[----:B------:R-:W-:Y:S02]  /*41080*/  PRMT R4, R14, 0x5410, R8 ;  /* 0x000054100e047816 */ /* 0x000fe40000000008 */
[----:B0-----:R-:W-:Y:S02]  /*41090*/  PRMT R2, R11, 0x5410, R6 ;  /* 0x000054100b027816 */ /* 0x001fe40000000006 */
[----:B------:R-:W-:-:S03]  /*410a0*/  PRMT R6, R13, 0x5410, R7 ;  /* 0x000054100d067816 */ /* 0x000fc60000000007 */
[----:B------:R0:W-:Y:S04]  /*410b0*/  STL [R1+0x648], R2 ;  /* 0x0006480201007387 */ /* 0x0001e80000100800 */
[----:B------:R-:W-:Y:S01]  /*410c0*/  STL [R1+0x640], R6 ;  /* 0x0006400601007387 */ /* 0x000fe20000100800 */
[----:B0-----:R-:W-:-:S03]  /*410d0*/  PRMT R2, R15, 0x5410, R9 ;  /* 0x000054100f027816 */ /* 0x001fc60000000009 */
[----:B------:R-:W-:Y:S01]  /*410e0*/  STL [R1+0x638], R4 ;  /* 0x0006380401007387 */ /* 0x000fe20000100800 */
[----:B------:R-:W-:-:S03]  /*410f0*/  LOP3.LUT R14, R52, 0xffff, RZ, 0xc0, !PT ;  /* 0x0000ffff340e7812 */ /* 0x000fc600078ec0ff */
[----:B------:R0:W-:Y:S01]  /*41100*/  STL [R1+0x634], R2 ;  /* 0x0006340201007387 */ /* 0x0001e20000100800 */
[----:B------:R-:W-:-:S03]  /*41110*/  LOP3.LUT R15, R45, 0xffff, RZ, 0xc0, !PT ;  /* 0x0000ffff2d0f7812 */ /* 0x000fc600078ec0ff */
[----:B------:R-:W4:Y:S01]  /*41120*/  LDL.LU R52, [R1+0xe24] ;  /* 0x000e240001347983 */ /* 0x000f220000300800 */
[----:B0-----:R-:W-:-:S03]  /*41130*/  LOP3.LUT R2, R44, 0xffff, RZ, 0xc0, !PT ;  /* 0x0000ffff2c027812 */ /* 0x001fc600078ec0ff */
[----:B------:R-:W4:Y:S04]  /*41140*/  LDL.LU R44, [R1+0xe20] ;  /* 0x000e2000012c7983 */ /* 0x000f280000300800 */
[----:B------:R-:W4:Y:S01]  /*41150*/  LDL.LU R45, [R1+0xc9c] ;  /* 0x000c9c00012d7983 */ /* 0x000f220000300800 */
[----:B------:R-:W-:-:S03]  /*41160*/  LOP3.LUT R23, R131, 0xffff, RZ, 0xc0, !PT ;  /* 0x0000ffff83177812 */ /* 0x000fc600078ec0ff */
[----:B------:R0:W-:Y:S01]  /*41170*/  STL [R1+0x22c], R2 ;  /* 0x00022c0201007387 */ /* 0x0001e20000100800 */
[----:B------:R-:W-:-:S03]  /*41180*/  LOP3.LUT R16, R130, 0xffff, RZ, 0xc0, !PT ;  /* 0x0000ffff82107812 */ /* 0x000fc600078ec0ff */
[----:B------:R-:W4:Y:S01]  /*41190*/  LDL.LU R150, [R1+0xc98] ;  /* 0x000c980001967983 */ /* 0x000f220000300800 */
[----:B------:R-:W-:-:S03]  /*411a0*/  LOP3.LUT R4, R125, 0xffff, RZ, 0xc0, !PT ;  /* 0x0000ffff7d047812 */ /* 0x000fc600078ec0ff */
[----:B------:R-:W4:Y:S01]  /*411b0*/  LDL.LU R131, [R1+0xa80] ;  /* 0x000a800001837983 */ /* 0x000f220000300800 */
[----:B------:R-:W-:-:S03]  /*411c0*/  LOP3.LUT R17, R126, 0xffff, RZ, 0xc0, !PT ;  /* 0x0000ffff7e117812 */ /* 0x000fc600078ec0ff */
[----:B------:R-:W-:Y:S04]  /*411d0*/  STL [R1+0x21c], R4 ;  /* 0x00021c0401007387 */ /* 0x000fe80000100800 */
[----:B------:R-:W4:Y:S04]  /*411e0*/  LDL.LU R130, [R1+0xa7c] ;  /* 0x000a7c0001827983 */ /* 0x000f280000300800 */
[----:B------:R-:W4:Y:S04]  /*411f0*/  LDL.LU R126, [R1+0x88c] ;  /* 0x00088c00017e7983 */ /* 0x000f280000300800 */
[----:B------:R-:W4:Y:S01]  /*41200*/  LDL.LU R125, [R1+0x888] ;  /* 0x00088800017d7983 */ /* 0x000f220000300800 */
[----:B------:R-:W-:-:S03]  /*41210*/  LOP3.LUT R24, R53, 0xffff, RZ, 0xc0, !PT ;  /* 0x0000ffff35187812 */ /* 0x000fc600078ec0ff */
[----:B------:R-:W4:Y:S01]  /*41220*/  LDL.LU R53, [R1+0x440] ;  /* 0x0004400001357983 */ /* 0x000f220000300800 */
[----:B------:R-:W-:Y:S02]  /*41230*/  LOP3.LUT R25, R178, 0xffff, RZ, 0xc0, !PT ;  /* 0x0000ffffb2197812 */ /* 0x000fe400078ec0ff */
[----:B------:R-:W-:Y:S02]  /*41240*/  LOP3.LUT R9, R209, 0xffff, RZ, 0xc0, !PT ;  /* 0x0000ffffd1097812 */ /* 0x000fe400078ec0ff */
[----:B------:R-:W-:Y:S02]  /*41250*/  PRMT R6, R25, 0x3340, R0 ;  /* 0x0000334019067816 */ /* 0x000fe40000000000 */
[----:B------:R-:W-:Y:S02]  /*41260*/  PRMT R11, R23, 0x3340, R24 ;  /* 0x00003340170b7816 */ /* 0x000fe40000000018 */
[----:B------:R-:W-:Y:S02]  /*41270*/  PRMT R21, R2, 0x3340, R4 ;  /* 0x0000334002157816 */ /* 0x000fe40000000004 */
[----:B------:R-:W-:-:S02]  /*41280*/  PRMT R13, R14, 0x3340, R16 ;  /* 0x000033400e0d7816 */ /* 0x000fc40000000010 */
[----:B0-----:R-:W-:Y:S02]  /*41290*/  PRMT R2, R11, 0x5410, R6 ;  /* 0x000054100b027816 */ /* 0x001fe40000000006 */
[----:B------:R-:W-:Y:S02]  /*412a0*/  PRMT R19, R15, 0x3340, R17 ;  /* 0x000033400f137816 */ /* 0x000fe40000000011 */
[----:B--2---:R-:W-:Y:S02]  /*412b0*/  LOP3.LUT R7, R50, 0xffff, RZ, 0xc0, !PT ;  /* 0x0000ffff32077812 */ /* 0x004fe400078ec0ff */
[----:B------:R-:W2:Y:S01]  /*412c0*/  LDL.LU R50, [R1+0x43c] ;  /* 0x00043c0001327983 */ /* 0x000ea20000300800 */
[----:B---3--:R-:W-:-:S03]  /*412d0*/  LOP3.LUT R8, R143, 0xffff, RZ, 0xc0, !PT ;  /* 0x0000ffff8f087812 */ /* 0x008fc600078ec0ff */
[----:B------:R0:W-:Y:S04]  /*412e0*/  STL [R1+0x20c], R7 ;  /* 0x00020c0701007387 */ /* 0x0001e80000100800 */
[----:B------:R1:W-:Y:S04]  /*412f0*/  STL [R1+0x208], R8 ;  /* 0x0002080801007387 */ /* 0x0003e80000100800 */
[----:B------:R3:W-:Y:S01]  /*41300*/  STL [R1+0x218], R9 ;  /* 0x0002180901007387 */ /* 0x0007e20000100800 */
[--C-:B0-----:R-:W-:Y:S02]  /*41310*/  PRMT R7, R7, 0x3340, R0.reuse ;  /* 0x0000334007077816 */ /* 0x101fe40000000000 */
[----:B-1----:R-:W-:Y:S01]  /*41320*/  PRMT R8, R8, 0x3340, R0 ;  /* 0x0000334008087816 */ /* 0x002fe20000000000 */
[----:B------:R0:W-:Y:S01]  /*41330*/  STL [R1+0x630], R2 ;  /* 0x0006300201007387 */ /* 0x0001e20000100800 */
[----:B------:R-:W-:-:S02]  /*41340*/  PRMT R6, R13, 0x5410, R7 ;  /* 0x000054100d067816 */ /* 0x000fc40000000007 */
[----:B---3--:R-:W-:Y:S02]  /*41350*/  PRMT R9, R9, 0x3340, R0 ;  /* 0x0000334009097816 */ /* 0x008fe40000000000 */
[----:B------:R-:W-:Y:S01]  /*41360*/  PRMT R4, R19, 0x5410, R8 ;  /* 0x0000541013047816 */ /* 0x000fe20000000008 */
[----:B------:R1:W-:Y:S01]  /*41370*/  STL [R1+0x628], R6 ;  /* 0x0006280601007387 */ /* 0x0003e20000100800 */
[----:B0-----:R-:W-:-:S03]  /*41380*/  PRMT R2, R21, 0x5410, R9 ;  /* 0x0000541015027816 */ /* 0x001fc60000000009 */
[----:B------:R-:W-:Y:S04]  /*41390*/  STL [R1+0x624], R4 ;  /* 0x0006240401007387 */ /* 0x000fe80000100800 */
[----:B------:R0:W-:Y:S04]  /*413a0*/  STL [R1+0x620], R2 ;  /* 0x0006200201007387 */ /* 0x0001e80000100800 */
[----:B------:R-:W3:Y:S04]  /*413b0*/  LDL.LU R151, [R1+0xe2c] ;  /* 0x000e2c0001977983 */ /* 0x000ee80000300800 */
[----:B------:R-:W3:Y:S01]  /*413c0*/  LDL.LU R144, [R1+0xe28] ;  /* 0x000e280001907983 */ /* 0x000ee20000300800 */
[----:B----4-:R-:W-:-:S02]  /*413d0*/  LOP3.LUT R44, R44, 0xffff, RZ, 0xc0, !PT ;  /* 0x0000ffff2c2c7812 */ /* 0x010fc400078ec0ff */
[----:B------:R-:W-:-:S03]  /*413e0*/  LOP3.LUT R45, R45, 0xffff, RZ, 0xc0, !PT ;  /* 0x0000ffff2d2d7812 */ /* 0x000fc600078ec0ff */
[----:B------:R4:W-:Y:S01]  /*413f0*/  STL [R1+0x210], R44 ;  /* 0x0002102c01007387 */ /* 0x0009e20000100800 */
[----:B-1----:R-:W-:-:S03]  /*41400*/  LOP3.LUT R6, R52, 0xffff, RZ, 0xc0, !PT ;  /* 0x0000ffff34067812 */ /* 0x002fc600078ec0ff */
[----:B------:R-:W3:Y:S04]  /*41410*/  LDL.LU R143, [R1+0xcac] ;  /* 0x000cac00018f7983 */ /* 0x000ee80000300800 */
[----:B------:R1:W-:Y:S04]  /*41420*/  STL [R1+0x54], R45 ;  /* 0x0000542d01007387 */ /* 0x0003e80000100800 */
[----:B------:R-:W3:Y:S01]  /*41430*/  LDL.LU R52, [R1+0xca8] ;  /* 0x000ca80001347983 */ /* 0x000ee20000300800 */
[----:B0-----:R-:W-:Y:S02]  /*41440*/  LOP3.LUT R2, R150, 0xffff, RZ, 0xc0, !PT ;  /* 0x0000ffff96027812 */ /* 0x001fe400078ec0ff */
[----:B------:R-:W-:-:S03]  /*41450*/  LOP3.LUT R7, R131, 0xffff, RZ, 0xc0, !PT ;  /* 0x0000ffff83077812 */ /* 0x000fc600078ec0ff */
[----:B------:R-:W-:Y:S01]  /*41460*/  STL [R1+0x240], R2 ;  /* 0x0002400201007387 */ /* 0x000fe20000100800 */
[----:B------:R-:W-:-:S03]  /*41470*/  LOP3.LUT R245, R130, 0xffff, RZ, 0xc0, !PT ;  /* 0x0000ffff82f57812 */ /* 0x000fc600078ec0ff */
[----:B------:R-:W3:Y:S01]  /*41480*/  LDL.LU R150, [R1+0xa90] ;  /* 0x000a900001967983 */ /* 0x000ee20000300800 */
[----:B------:R-:W-:Y:S02]  /*41490*/  LOP3.LUT R4, R125, 0xffff, RZ, 0xc0, !PT ;  /* 0x0000ffff7d047812 */ /* 0x000fe400078ec0ff */
[----:B------:R-:W-:-:S03]  /*414a0*/  LOP3.LUT R244, R126, 0xffff, RZ, 0xc0, !PT ;  /* 0x0000ffff7ef47812 */ /* 0x000fc600078ec0ff */
[----:B------:R-:W-:Y:S01]  /*414b0*/  STL [R1+0x238], R4 ;  /* 0x0002380401007387 */ /* 0x000fe20000100800 */
[----:B------:R-:W-:-:S03]  /*414c0*/  LOP3.LUT R8, R53, 0xffff, RZ, 0xc0, !PT ;  /* 0x0000ffff35087812 */ /* 0x000fc600078ec0ff */
[----:B------:R-:W3:Y:S04]  /*414d0*/  LDL.LU R131, [R1+0xa8c] ;  /* 0x000a8c0001837983 */ /* 0x000ee80000300800 */
[----:B------:R-:W3:Y:S04]  /*414e0*/  LDL.LU R130, [R1+0x89c] ;  /* 0x00089c0001827983 */ /* 0x000ee80000300800 */
[----:B------:R-:W3:Y:S04]  /*414f0*/  LDL.LU R126, [R1+0x898] ;  /* 0x00089800017e7983 */ /* 0x000ee80000300800 */
[----:B------:R-:W3:Y:S04]  /*41500*/  LDL.LU R125, [R1+0x448] ;  /* 0x00044800017d7983 */ /* 0x000ee80000300800 */
[----:B------:R-:W3:Y:S01]  /*41510*/  LDL.LU R53, [R1+0x444] ;  /* 0x0004440001357983 */ /* 0x000ee20000300800 */
[----:B------:R-:W-:-:S02]  /*41520*/  LOP3.LUT R19, R212, 0xffff, RZ, 0xc0, !PT ;  /* 0x0000ffffd4137812 */ /* 0x000fc400078ec0ff */
[--C-:B------:R-:W-:Y:S02]  /*41530*/  PRMT R9, R8, 0x3340, R0.reuse ;  /* 0x0000334008097816 */ /* 0x100fe40000000000 */
[----:B------:R-:W-:Y:S02]  /*41540*/  PRMT R21, R6, 0x3340, R7 ;  /* 0x0000334006157816 */ /* 0x000fe40000000007 */
[----:B------:R-:W-:Y:S01]  /*41550*/  LOP3.LUT R230, R230, 0xffff, RZ, 0xc0, !PT ;  /* 0x0000ffffe6e67812 */ /* 0x000fe200078ec0ff */
[----:B------:R0:W-:Y:S01]  /*41560*/  STL [R1+0x2c4], R19 ;  /* 0x0002c41301007387 */ /* 0x0001e20000100800 */
[----:B----4-:R-:W-:Y:S02]  /*41570*/  PRMT R44, R44, 0x3340, R245 ;  /* 0x000033402c2c7816 */ /* 0x010fe400000000f5 */
[----:B------:R-:W-:Y:S02]  /*41580*/  PRMT R13, R230, 0x3340, R0 ;  /* 0x00003340e60d7816 */ /* 0x000fe40000000000 */
[----:B-1----:R-:W-:-:S02]  /*41590*/  PRMT R45, R45, 0x3340, R244 ;  /* 0x000033402d2d7816 */ /* 0x002fc400000000f4 */
[----:B0-----:R-:W-:Y:S02]  /*415a0*/  PRMT R19, R19, 0x3340, R0 ;  /* 0x0000334013137816 */ /* 0x001fe40000000000 */
[----:B--2---:R-:W-:Y:S02]  /*415b0*/  LOP3.LUT R231, R50, 0xffff, RZ, 0xc0, !PT ;  /* 0x0000ffff32e77812 */ /* 0x004fe400078ec0ff */
[----:B------:R-:W-:Y:S02]  /*415c0*/  PRMT R50, R2, 0x3340, R4 ;  /* 0x0000334002327816 */ /* 0x000fe40000000004 */
[----:B------:R-:W-:Y:S02]  /*415d0*/  PRMT R11, R231, 0x3340, R0 ;  /* 0x00003340e70b7816 */ /* 0x000fe40000000000 */
[----:B------:R-:W-:Y:S02]  /*415e0*/  PRMT R2, R21, 0x5410, R9 ;  /* 0x0000541015027816 */ /* 0x000fe40000000009 */
[----:B------:R-:W-:-:S02]  /*415f0*/  PRMT R9, R44, 0x5410, R11 ;  /* 0x000054102c097816 */ /* 0x000fc4000000000b */
[----:B------:R-:W-:Y:S01]  /*41600*/  PRMT R4, R45, 0x5410, R13 ;  /* 0x000054102d047816 */ /* 0x000fe2000000000d */
[----:B------:R0:W-:Y:S04]  /*41610*/  STL [R1+0x61c], R2 ;  /* 0x00061c0201007387 */ /* 0x0001e80000100800 */
[----:B------:R-:W-:Y:S01]  /*41620*/  STL [R1+0x618], R9 ;  /* 0x0006180901007387 */ /* 0x000fe20000100800 */
[----:B0-----:R-:W-:-:S03]  /*41630*/  PRMT R2, R50, 0x5410, R19 ;  /* 0x0000541032027816 */ /* 0x001fc60000000013 */
[----:B------:R-:W-:Y:S04]  /*41640*/  STL [R1+0x614], R4 ;  /* 0x0006140401007387 */ /* 0x000fe80000100800 */
[----:B------:R0:W-:Y:S01]  /*41650*/  STL [R1+0x610], R2 ;  /* 0x0006100201007387 */ /* 0x0001e20000100800 */
[----:B---3--:R-:W-:Y:S02]  /*41660*/  LOP3.LUT R21, R151, 0xffff, RZ, 0xc0, !PT ;  /* 0x0000ffff97157812 */ /* 0x008fe400078ec0ff */
[----:B------:R-:W-:-:S03]  /*41670*/  LOP3.LUT R249, R144, 0xffff, RZ, 0xc0, !PT ;  /* 0x0000ffff90f97812 */ /* 0x000fc600078ec0ff */
[----:B------:R1:W-:Y:S04]  /*41680*/  STL [R1+0x38], R21 ;  /* 0x0000381501007387 */ /* 0x0003e80000100800 */
[----:B------:R-:W2:Y:S04]  /*41690*/  LDL.LU R243, [R1+0xe38] ;  /* 0x000e380001f37983 */ /* 0x000ea80000300800 */
[----:B------:R-:W3:Y:S01]  /*416a0*/  LDL.LU R144, [R1+0xe34] ;  /* 0x000e340001907983 */ /* 0x000ee20000300800 */
[----:B------:R-:W-:-:S05]  /*416b0*/  LOP3.LUT R45, R143, 0xffff, RZ, 0xc0, !PT ;  /* 0x0000ffff8f2d7812 */ /* 0x000fca00078ec0ff */
[----:B------:R-:W-:Y:S01]  /*416c0*/  STL [R1+0x234], R45 ;  /* 0x0002342d01007387 */ /* 0x000fe20000100800 */
[----:B0-----:R-:W-:-:S03]  /*416d0*/  LOP3.LUT R2, R52, 0xffff, RZ, 0xc0, !PT ;  /* 0x0000ffff34027812 */ /* 0x001fc600078ec0ff */
[----:B------:R-:W4:Y:S04]  /*416e0*/  LDL.LU R143, [R1+0xe30] ;  /* 0x000e3000018f7983 */ /* 0x000f280000300800 */
[----:B------:R-:W-:Y:S04]  /*416f0*/  STL [R1+0x230], R2 ;  /* 0x0002300201007387 */ /* 0x000fe80000100800 */
[----:B------:R-:W4:Y:S01]  /*41700*/  LDL.LU R52, [R1+0xcbc] ;  /* 0x000cbc0001347983 */ /* 0x000f220000300800 */
[----:B------:R-:W-:Y:S02]  /*41710*/  LOP3.LUT R13, R218, 0xffff, RZ, 0xc0, !PT ;  /* 0x0000ffffda0d7812 */ /* 0x000fe400078ec0ff */
[----:B------:R-:W-:-:S02]  /*41720*/  LOP3.LUT R248, R150, 0xffff, RZ, 0xc0, !PT ;  /* 0x0000ffff96f87812 */ /* 0x000fc400078ec0ff */
[----:B------:R-:W-:Y:S02]  /*41730*/  LOP3.LUT R50, R130, 0xffff, RZ, 0xc0, !PT ;  /* 0x0000ffff82327812 */ /* 0x000fe400078ec0ff */
[----:B------:R-:W-:-:S03]  /*41740*/  LOP3.LUT R4, R126, 0xffff, RZ, 0xc0, !PT ;  /* 0x0000ffff7e047812 */ /* 0x000fc600078ec0ff */
[----:B------:R-:W-:Y:S04]  /*41750*/  STL [R1+0x228], R50 ;  /* 0x0002283201007387 */ /* 0x000fe80000100800 */
[----:B------:R-:W4:Y:S01]  /*41760*/  LDL.LU R151, [R1+0xaa0] ;  /* 0x000aa00001977983 */ /* 0x000f220000300800 */
[----:B------:R-:W-:-:S03]  /*41770*/  LOP3.LUT R11, R53, 0xffff, RZ, 0xc0, !PT ;  /* 0x0000ffff350b7812 */ /* 0x000fc600078ec0ff */
[----:B------:R-:W-:Y:S01]  /*41780*/  STL [R1+0x224], R4 ;  /* 0x0002240401007387 */ /* 0x000fe20000100800 */
[----:B------:R-:W-:-:S03]  /*41790*/  LOP3.LUT R246, R125, 0xffff, RZ, 0xc0, !PT ;  /* 0x0000ffff7df67812 */ /* 0x000fc600078ec0ff */
[----:B------:R0:W-:Y:S04]  /*417a0*/  STL [R1+0x220], R11 ;  /* 0x0002200b01007387 */ /* 0x0001e80000100800 */
[----:B------:R-:W4:Y:S04]  /*417b0*/  LDL.LU R130, [R1+0xa9c] ;  /* 0x000a9c0001827983 */ /* 0x000f280000300800 */
[----:B------:R-:W4:Y:S04]  /*417c0*/  LDL.LU R125, [R1+0xa98] ;  /* 0x000a9800017d7983 */ /* 0x000f280000300800 */
[----:B------:R-:W4:Y:S01]  /*417d0*/  LDL.LU R150, [R1+0x8ac] ;  /* 0x0008ac0001967983 */ /* 0x000f220000300800 */
[----:B------:R-:W-:-:S03]  /*417e0*/  PRMT R9, R246, 0x3340, R0 ;  /* 0x00003340f6097816 */ /* 0x000fc60000000000 */
[----:B------:R-:W4:Y:S01]  /*417f0*/  LDL.LU R126, [R1+0x450] ;  /* 0x00045000017e7983 */ /* 0x000f220000300800 */
[----:B-1----:R-:W-:-:S03]  /*41800*/  PRMT R21, R21, 0x3340, R248 ;  /* 0x0000334015157816 */ /* 0x002fc600000000f8 */
[----:B------:R1:W-:Y:S01]  /*41810*/  STL [R1+0x60], R13 ;  /* 0x0000600d01007387 */ /* 0x0003e20000100800 */
[----:B------:R-:W-:-:S03]  /*41820*/  LOP3.LUT R19, R217, 0xffff, RZ, 0xc0, !PT ;  /* 0x0000ffffd9137812 */ /* 0x000fc600078ec0ff */
[----:B------:R-:W4:Y:S01]  /*41830*/  LDL.LU R53, [R1+0x44c] ;  /* 0x00044c0001357983 */ /* 0x000f220000300800 */
[----:B------:R-:W-:Y:S02]  /*41840*/  PRMT R9, R21, 0x5410, R9 ;  /* 0x0000541015097816 */ /* 0x000fe40000000009 */
[----:B------:R-:W-:Y:S01]  /*41850*/  LOP3.LUT R247, R131, 0xffff, RZ, 0xc0, !PT ;  /* 0x0000ffff83f77812 */ /* 0x000fe200078ec0ff */
[----:B------:R1:W-:Y:S04]  /*41860*/  STL [R1+0x2c0], R19 ;  /* 0x0002c01301007387 */ /* 0x0003e80000100800 */
[----:B------:R-:W-:Y:S04]  /*41870*/  STL [R1+0x60c], R9 ;  /* 0x00060c0901007387 */ /* 0x000fe80000100800 */
[----:B------:R-:W4:Y:S01]  /*41880*/  LDL.LU R131, [R1+0x644] ;  /* 0x0006440001837983 */ /* 0x000f220000300800 */
[----:B0-----:R-:W-:-:S02]  /*41890*/  PRMT R11, R11, 0x3340, R0 ;  /* 0x000033400b0b7816 */ /* 0x001fc40000000000 */
[----:B------:R-:W-:Y:S02]  /*418a0*/  PRMT R44, R249, 0x3340, R247 ;  /* 0x00003340f92c7816 */ /* 0x000fe400000000f7 */
[----:B-1----:R-:W-:Y:S02]  /*418b0*/  PRMT R13, R13, 0x3340, R0 ;  /* 0x000033400d0d7816 */ /* 0x002fe40000000000 */
[----:B------:R-:W-:Y:S02]  /*418c0*/  PRMT R45, R45, 0x3340, R50 ;  /* 0x000033402d2d7816 */ /* 0x000fe40000000032 */
[----:B------:R-:W-:Y:S02]  /*418d0*/  PRMT R50, R2, 0x3340, R4 ;  /* 0x0000334002327816 */ /* 0x000fe40000000004 */
[----:B------:R-:W-:Y:S02]  /*418e0*/  PRMT R4, R44, 0x5410, R11 ;  /* 0x000054102c047816 */ /* 0x000fe4000000000b */
[----:B------:R-:W-:-:S02]  /*418f0*/  PRMT R2, R45, 0x5410, R13 ;  /* 0x000054102d027816 */ /* 0x000fc4000000000d */
[----:B------:R-:W-:Y:S01]  /*41900*/  PRMT R19, R19, 0x3340, R0 ;  /* 0x0000334013137816 */ /* 0x000fe20000000000 */
[----:B------:R0:W-:Y:S04]  /*41910*/  STL [R1+0x608], R4 ;  /* 0x0006080401007387 */ /* 0x0001e80000100800 */
[----:B------:R2:W-:Y:S01]  /*41920*/  STL [R1+0x604], R2 ;  /* 0x0006040201007387 */ /* 0x0005e20000100800 */
[----:B0-----:R-:W-:-:S05]  /*41930*/  PRMT R4, R50, 0x5410, R19 ;  /* 0x0000541032047816 */ /* 0x001fca0000000013 */
[----:B------:R0:W-:Y:S01]  /*41940*/  STL [R1+0x600], R4 ;  /* 0x0006000401007387 */ /* 0x0001e20000100800 */
[----:B--2---:R-:W-:Y:S02]  /*41950*/  LOP3.LUT R2, R243, 0xffff, RZ, 0xc0, !PT ;  /* 0x0000fffff3027812 */ /* 0x004fe400078ec0ff */
[----:B---3--:R-:W-:-:S03]  /*41960*/  LOP3.LUT R21, R144, 0xffff, RZ, 0xc0, !PT ;  /* 0x0000ffff90157812 */ /* 0x008fc600078ec0ff */
[----:B------:R-:W-:Y:S04]  /*41970*/  STL [R1+0x24c], R2 ;  /* 0x00024c0201007387 */ /* 0x000fe80000100800 */
[----:B------:R1:W-:Y:S04]  /*41980*/  STL [R1+0x5c], R21 ;  /* 0x00005c1501007387 */ /* 0x0003e80000100800 */
[----:B------:R-:W2:Y:S01]  /*41990*/  LDL.LU R144, [R1+0xe44] ;  /* 0x000e440001907983 */ /* 0x000ea20000300800 */
[----:B----4-:R-:W-:-:S05]  /*419a0*/  LOP3.LUT R44, R143, 0xffff, RZ, 0xc0, !PT ;  /* 0x0000ffff8f2c7812 */ /* 0x010fca00078ec0ff */
[----:B------:R3:W-:Y:S01]  /*419b0*/  STL [R1+0x58], R44 ;  /* 0x0000582c01007387 */ /* 0x0007e20000100800 */
[----:B------:R-:W-:-:S03]  /*419c0*/  LOP3.LUT R45, R52, 0xffff, RZ, 0xc0, !PT ;  /* 0x0000ffff342d7812 */ /* 0x000fc600078ec0ff */
[----:B------:R-:W4:Y:S04]  /*419d0*/  LDL.LU R143, [R1+0xe40] ;  /* 0x000e4000018f7983 */ /* 0x000f280000300800 */
[----:B------:R-:W-:Y:S04]  /*419e0*/  STL [R1+0x244], R45 ;  /* 0x0002442d01007387 */ /* 0x000fe80000100800 */
[----:B------:R-:W4:Y:S01]  /*419f0*/  LDL.LU R52, [R1+0xe3c] ;  /* 0x000e3c0001347983 */ /* 0x000f220000300800 */
[----:B------:R-:W-:Y:S02]  /*41a00*/  LOP3.LUT R13, R222, 0xffff, RZ, 0xc0, !PT ;  /* 0x0000ffffde0d7812 */ /* 0x000fe400078ec0ff */
[----:B0-----:R-:W-:-:S05]  /*41a10*/  LOP3.LUT R4, R151, 0xffff, RZ, 0xc0, !PT ;  /* 0x0000ffff97047812 */ /* 0x001fca00078ec0ff */
[----:B------:R-:W-:Y:S01]  /*41a20*/  STL [R1+0x248], R4 ;  /* 0x0002480401007387 */ /* 0x000fe20000100800 */
[----:B------:R-:W-:Y:S02]  /*41a30*/  LOP3.LUT R130, R130, 0xffff, RZ, 0xc0, !PT ;  /* 0x0000ffff82827812 */ /* 0x000fe400078ec0ff */
[----:B------:R-:W-:-:S03]  /*41a40*/  LOP3.LUT R125, R125, 0xffff, RZ, 0xc0, !PT ;  /* 0x0000ffff7d7d7812 */ /* 0x000fc600078ec0ff */
[----:B------:R0:W-:Y:S01]  /*41a50*/  STL [R1+0x50], R130 ;  /* 0x0000508201007387 */ /* 0x0001e20000100800 */
[----:B------:R-:W-:-:S03]  /*41a60*/  LOP3.LUT R50, R150, 0xffff, RZ, 0xc0, !PT ;  /* 0x0000ffff96327812 */ /* 0x000fc600078ec0ff */
[----:B------:R0:W-:Y:S01]  /*41a70*/  STL [R1+0x4c], R125 ;  /* 0x00004c7d01007387 */ /* 0x0001e20000100800 */
[----:B------:R-:W-:-:S03]  /*41a80*/  LOP3.LUT R9, R126, 0xffff, RZ, 0xc0, !PT ;  /* 0x0000ffff7e097812 */ /* 0x000fc600078ec0ff */
[----:B------:R-:W-:Y:S04]  /*41a90*/  STL [R1+0x23c], R50 ;  /* 0x00023c3201007387 */ /* 0x000fe80000100800 */
[----:B------:R0:W-:Y:S01]  /*41aa0*/  STL [R1+0x44], R9 ;  /* 0x0000440901007387 */ /* 0x0001e20000100800 */
[----:B------:R-:W-:-:S03]  /*41ab0*/  LOP3.LUT R11, R53, 0xffff, RZ, 0xc0, !PT ;  /* 0x0000ffff350b7812 */ /* 0x000fc600078ec0ff */
[----:B------:R-:W4:Y:S04]  /*41ac0*/  LDL.LU R243, [R1+0xcc4] ;  /* 0x000cc40001f37983 */ /* 0x000f280000300800 */
[----:B------:R-:W4:Y:S04]  /*41ad0*/  LDL.LU R151, [R1+0xab0] ;  /* 0x000ab00001977983 */ /* 0x000f280000300800 */
[----:B------:R0:W-:Y:S04]  /*41ae0*/  STL [R1+0x40], R11 ;  /* 0x0000400b01007387 */ /* 0x0001e80000100800 */
[----:B------:R-:W4:Y:S01]  /*41af0*/  LDL.LU R150, [R1+0xaac] ;  /* 0x000aac0001967983 */ /* 0x000f220000300800 */
[----:B------:R-:W-:-:S03]  /*41b00*/  LOP3.LUT R19, R131, 0xffff, RZ, 0xc0, !PT ;  /* 0x0000ffff83137812 */ /* 0x000fc600078ec0ff */
[----:B------:R-:W4:Y:S04]  /*41b10*/  LDL.LU R126, [R1+0xaa8] ;  /* 0x000aa800017e7983 */ /* 0x000f280000300800 */
[----:B------:R-:W4:Y:S04]  /*41b20*/  LDL.LU R53, [R1+0x8b8] ;  /* 0x0008b80001357983 */ /* 0x000f280000300800 */
[----:B------:R-:W4:Y:S01]  /*41b30*/  LDL.LU R131, [R1+0x650] ;  /* 0x0006500001837983 */ /* 0x000f220000300800 */
[----:B-1----:R-:W-:-:S03]  /*41b40*/  PRMT R21, R21, 0x3340, R130 ;  /* 0x0000334015157816 */ /* 0x002fc60000000082 */
[----:B------:R1:W-:Y:S01]  /*41b50*/  STL [R1+0x64], R13 ;  /* 0x0000640d01007387 */ /* 0x0003e20000100800 */
[----:B---3--:R-:W-:-:S03]  /*41b60*/  PRMT R44, R44, 0x3340, R125 ;  /* 0x000033402c2c7816 */ /* 0x008fc6000000007d */
[----:B------:R3:W-:Y:S04]  /*41b70*/  STL [R1+0x254], R19 ;  /* 0x0002541301007387 */ /* 0x0007e80000100800 */
[----:B0-----:R-:W4:Y:S04]  /*41b80*/  LDL.LU R130, [R1+0x658] ;  /* 0x0006580001827983 */ /* 0x001f280000300800 */
[----:B------:R-:W4:Y:S01]  /*41b90*/  LDL.LU R125, [R1+0x654] ;  /* 0x00065400017d7983 */ /* 0x000f220000300800 */
[----:B------:R-:W-:Y:S02]  /*41ba0*/  PRMT R9, R9, 0x3340, R0 ;  /* 0x0000334009097816 */ /* 0x000fe40000000000 */
[----:B------:R-:W-:-:S02]  /*41bb0*/  PRMT R45, R45, 0x3340, R50 ;  /* 0x000033402d2d7816 */ /* 0x000fc40000000032 */
[----:B------:R-:W-:Y:S02]  /*41bc0*/  PRMT R50, R2, 0x3340, R4 ;  /* 0x0000334002327816 */ /* 0x000fe40000000004 */
[----:B------:R-:W-:Y:S02]  /*41bd0*/  PRMT R2, R21, 0x5410, R9 ;  /* 0x0000541015027816 */ /* 0x000fe40000000009 */
[--C-:B------:R-:W-:Y:S02]  /*41be0*/  PRMT R11, R11, 0x3340, R0.reuse ;  /* 0x000033400b0b7816 */ /* 0x100fe40000000000 */
[--C-:B-1----:R-:W-:Y:S02]  /*41bf0*/  PRMT R13, R13, 0x3340, R0.reuse ;  /* 0x000033400d0d7816 */ /* 0x102fe40000000000 */
[----:B---3--:R-:W-:Y:S01]  /*41c00*/  PRMT R19, R19, 0x3340, R0 ;  /* 0x0000334013137816 */ /* 0x008fe20000000000 */
[----:B------:R0:W-:Y:S01]  /*41c10*/  STL [R1+0x5fc], R2 ;  /* 0x0005fc0201007387 */ /* 0x0001e20000100800 */
[----:B------:R-:W-:-:S02]  /*41c20*/  PRMT R9, R44, 0x5410, R11 ;  /* 0x000054102c097816 */ /* 0x000fc4000000000b */
[----:B------:R-:W-:-:S03]  /*41c30*/  PRMT R4, R50, 0x5410, R19 ;  /* 0x0000541032047816 */ /* 0x000fc60000000013 */
[----:B------:R-:W-:Y:S01]  /*41c40*/  STL [R1+0x5f8], R9 ;  /* 0x0005f80901007387 */ /* 0x000fe20000100800 */
[----:B0-----:R-:W-:-:S05]  /*41c50*/  PRMT R2, R45, 0x5410, R13 ;  /* 0x000054102d027816 */ /* 0x001fca000000000d */
[----:B------:R4:W-:Y:S04]  /*41c60*/  STL [R1+0x5f4], R2 ;  /* 0x0005f40201007387 */ /* 0x0009e80000100800 */
[----:B------:R0:W-:Y:S01]  /*41c70*/  STL [R1+0x5f0], R4 ;  /* 0x0005f00401007387 */ /* 0x0001e20000100800 */
[----:B--2---:R-:W-:-:S03]  /*41c80*/  LOP3.LUT R45, R144, 0xffff, RZ, 0xc0, !PT ;  /* 0x0000ffff902d7812 */ /* 0x004fc600078ec0ff */
[----:B------:R-:W2:Y:S04]  /*41c90*/  LDL.LU R144, [R1+0xe4c] ;  /* 0x000e4c0001907983 */ /* 0x000ea80000300800 */
[----:B------:R-:W-:Y:S01]  /*41ca0*/  STL [R1+0x258], R45 ;  /* 0x0002582d01007387 */ /* 0x000fe20000100800 */
[----:B----4-:R-:W-:-:S03]  /*41cb0*/  LOP3.LUT R2, R143, 0xffff, RZ, 0xc0, !PT ;  /* 0x0000ffff8f027812 */ /* 0x010fc600078ec0ff */
[----:B------:R-:W3:Y:S01]  /*41cc0*/  LDL.LU R143, [R1+0xe48] ;  /* 0x000e4800018f7983 */ /* 0x000ee20000300800 */
[----:B------:R-:W-:-:S05]  /*41cd0*/  LOP3.LUT R21, R52, 0xffff, RZ, 0xc0, !PT ;  /* 0x0000ffff34157812 */ /* 0x000fca00078ec0ff */
[----:B------:R1:W-:Y:S04]  /*41ce0*/  STL [R1+0x78], R21 ;  /* 0x0000781501007387 */ /* 0x0003e80000100800 */
[----:B------:R-:W-:Y:S04]  /*41cf0*/  STL [R1+0x264], R2 ;  /* 0x0002640201007387 */ /* 0x000fe80000100800 */
[----:B------:R-:W4:Y:S01]  /*41d00*/  LDL.LU R52, [R1+0xccc] ;  /* 0x000ccc0001347983 */ /* 0x000f220000300800 */
[----:B------:R-:W-:Y:S02]  /*41d10*/  LOP3.LUT R11, R226, 0xffff, RZ, 0xc0, !PT ;  /* 0x0000ffffe20b7812 */ /* 0x000fe400078ec0ff */
[----:B------:R-:W-:-:S02]  /*41d20*/  LOP3.LUT R44, R243, 0xffff, RZ, 0xc0, !PT ;  /* 0x0000fffff32c7812 */ /* 0x000fc400078ec0ff */
[----:B------:R-:W-:-:S03]  /*41d30*/  LOP3.LUT R50, R151, 0xffff, RZ, 0xc0, !PT ;  /* 0x0000ffff97327812 */ /* 0x000fc600078ec0ff */
[----:B------:R1:W-:Y:S04]  /*41d40*/  STL [R1+0x74], R44 ;  /* 0x0000742c01007387 */ /* 0x0003e80000100800 */
[----:B------:R-:W-:Y:S01]  /*41d50*/  STL [R1+0x250], R50 ;  /* 0x0002503201007387 */ /* 0x000fe20000100800 */
[----:B0-----:R-:W-:Y:S02]  /*41d60*/  LOP3.LUT R4, R150, 0xffff, RZ, 0xc0, !PT ;  /* 0x0000ffff96047812 */ /* 0x001fe400078ec0ff */
[----:B------:R-:W-:Y:S02]  /*41d70*/  LOP3.LUT R126, R126, 0xffff, RZ, 0xc0, !PT ;  /* 0x0000ffff7e7e7812 */ /* 0x000fe400078ec0ff */
[----:B------:R-:W-:-:S03]  /*41d80*/  LOP3.LUT R53, R53, 0xffff, RZ, 0xc0, !PT ;  /* 0x0000ffff35357812 */ /* 0x000fc600078ec0ff */
[----:B------:R0:W-:Y:S01]  /*41d90*/  STL [R1+0x70], R126 ;  /* 0x0000707e01007387 */ /* 0x0001e20000100800 */
[----:B------:R-:W-:-:S03]  /*41da0*/  LOP3.LUT R9, R131, 0xffff, RZ, 0xc0, !PT ;  /* 0x0000ffff83097812 */ /* 0x000fc600078ec0ff */
[----:B------:R-:W-:Y:S04]  /*41db0*/  STL [R1+0x260], R4 ;  /* 0x0002600401007387 */ /* 0x000fe80000100800 */
[----:B------:R0:W-:Y:S04]  /*41dc0*/  STL [R1+0x6c], R53 ;  /* 0x00006c3501007387 */ /* 0x0001e80000100800 */
[----:B------:R-:W4:Y:S04]  /*41dd0*/  LDL.LU R151, [R1+0xcc8] ;  /* 0x000cc80001977983 */ /* 0x000f280000300800 */
[----:B------:R0:W-:Y:S01]  /*41de0*/  STL [R1+0x68], R9 ;  /* 0x0000680901007387 */ /* 0x0001e20000100800 */
[----:B------:R-:W-:-:S03]  /*41df0*/  LOP3.LUT R13, R130, 0xffff, RZ, 0xc0, !PT ;  /* 0x0000ffff820d7812 */ /* 0x000fc600078ec0ff */
[----:B------:R-:W4:Y:S01]  /*41e00*/  LDL.LU R131, [R1+0xabc] ;  /* 0x000abc0001837983 */ /* 0x000f220000300800 */
[----:B------:R-:W-:-:S03]  /*41e10*/  LOP3.LUT R19, R125, 0xffff, RZ, 0xc0, !PT ;  /* 0x0000ffff7d137812 */ /* 0x000fc600078ec0ff */
[----:B------:R-:W4:Y:S04]  /*41e20*/  LDL.LU R150, [R1+0xab8] ;  /* 0x000ab80001967983 */ /* 0x000f280000300800 */
[----:B------:R-:W4:Y:S04]  /*41e30*/  LDL.LU R130, [R1+0x8c0] ;  /* 0x0008c00001827983 */ /* 0x000f280000300800 */
[----:B------:R0:W-:Y:S01]  /*41e40*/  STL [R1+0x88], R11 ;  /* 0x0000880b01007387 */ /* 0x0001e20000100800 */
[----:B-1----:R-:W-:-:S03]  /*41e50*/  PRMT R21, R21, 0x3340, R126 ;  /* 0x0000334015157816 */ /* 0x002fc6000000007e */
[----:B------:R-:W4:Y:S01]  /*41e60*/  LDL.LU R125, [R1+0x8bc] ;  /* 0x0008bc00017d7983 */ /* 0x000f220000300800 */
[----:B------:R-:W-:-:S03]  /*41e70*/  PRMT R44, R44, 0x3340, R53 ;  /* 0x000033402c2c7816 */ /* 0x000fc60000000035 */
[----:B------:R1:W-:Y:S04]  /*41e80*/  STL [R1+0x25c], R13 ;  /* 0x00025c0d01007387 */ /* 0x0003e80000100800 */
[----:B------:R1:W-:Y:S04]  /*41e90*/  STL [R1+0x288], R19 ;  /* 0x0002881301007387 */ /* 0x0003e80000100800 */
[----:B0-----:R-:W4:Y:S04]  /*41ea0*/  LDL.LU R126, [R1+0x670] ;  /* 0x00067000017e7983 */ /* 0x001f280000300800 */
[----:B------:R-:W4:Y:S01]  /*41eb0*/  LDL.LU R53, [R1+0x66c] ;  /* 0x00066c0001357983 */ /* 0x000f220000300800 */
[----:B------:R-:W-:-:S02]  /*41ec0*/  PRMT R9, R9, 0x3340, R0 ;  /* 0x0000334009097816 */ /* 0x000fc40000000000 */
[----:B------:R-:W-:Y:S02]  /*41ed0*/  PRMT R45, R45, 0x3340, R50 ;  /* 0x000033402d2d7816 */ /* 0x000fe40000000032 */
[----:B------:R-:W-:Y:S02]  /*41ee0*/  PRMT R50, R2, 0x3340, R4 ;  /* 0x0000334002327816 */ /* 0x000fe40000000004 */
[--C-:B------:R-:W-:Y:S02]  /*41ef0*/  PRMT R11, R11, 0x3340, R0.reuse ;  /* 0x000033400b0b7816 */ /* 0x100fe40000000000 */
[----:B------:R-:W-:Y:S02]  /*41f00*/  PRMT R4, R21, 0x5410, R9 ;  /* 0x0000541015047816 */ /* 0x000fe40000000009 */
[--C-:B-1----:R-:W-:Y:S02]  /*41f10*/  PRMT R13, R13, 0x3340, R0.reuse ;  /* 0x000033400d0d7816 */ /* 0x102fe40000000000 */
[----:B------:R-:W-:Y:S01]  /*41f20*/  PRMT R19, R19, 0x3340, R0 ;  /* 0x0000334013137816 */ /* 0x000fe20000000000 */
[----:B------:R0:W-:Y:S01]  /*41f30*/  STL [R1+0x5ec], R4 ;  /* 0x0005ec0401007387 */ /* 0x0001e20000100800 */
[----:B------:R-:W-:-:S02]  /*41f40*/  PRMT R9, R44, 0x5410, R11 ;  /* 0x000054102c097816 */ /* 0x000fc4000000000b */
[----:B------:R-:W-:-:S03]  /*41f50*/  PRMT R2, R45, 0x5410, R13 ;  /* 0x000054102d027816 */ /* 0x000fc6000000000d */
[----:B------:R-:W-:Y:S01]  /*41f60*/  STL [R1+0x5e8], R9 ;  /* 0x0005e80901007387 */ /* 0x000fe20000100800 */
[----:B0-----:R-:W-:-:S03]  /*41f70*/  PRMT R4, R50, 0x5410, R19 ;  /* 0x0000541032047816 */ /* 0x001fc60000000013 */
[----:B------:R3:W-:Y:S04]  /*41f80*/  STL [R1+0x5e0], R2 ;  /* 0x0005e00201007387 */ /* 0x0007e80000100800 */
[----:B------:R0:W-:Y:S01]  /*41f90*/  STL [R1+0x5dc], R4 ;  /* 0x0005dc0401007387 */ /* 0x0001e20000100800 */
[----:B--2---:R-:W-:-:S03]  /*41fa0*/  LOP3.LUT R45, R144, 0xffff, RZ, 0xc0, !PT ;  /* 0x0000ffff902d7812 */ /* 0x004fc600078ec0ff */
[----:B------:R-:W2:Y:S04]  /*41fb0*/  LDL.LU R144, [R1+0xe54] ;  /* 0x000e540001907983 */ /* 0x000ea80000300800 */
[----:B------:R-:W-:Y:S01]  /*41fc0*/  STL [R1+0xc0], R45 ;  /* 0x0000c02d01007387 */ /* 0x000fe20000100800 */
[----:B---3--:R-:W-:-:S03]  /*41fd0*/  LOP3.LUT R2, R143, 0xffff, RZ, 0xc0, !PT ;  /* 0x0000ffff8f027812 */ /* 0x008fc600078ec0ff */
[----:B------:R-:W3:Y:S01]  /*41fe0*/  LDL.LU R143, [R1+0xe50] ;  /* 0x000e5000018f7983 */ /* 0x000ee20000300800 */
[----:B----4-:R-:W-:-:S05]  /*41ff0*/  LOP3.LUT R21, R52, 0xffff, RZ, 0xc0, !PT ;  /* 0x0000ffff34157812 */ /* 0x010fca00078ec0ff */
[----:B------:R-:W-:Y:S04]  /*42000*/  STL [R1+0x90], R21 ;  /* 0x0000901501007387 */ /* 0x000fe80000100800 */
[----:B------:R-:W-:Y:S04]  /*42010*/  STL [R1+0x28c], R2 ;  /* 0x00028c0201007387 */ /* 0x000fe80000100800 */
[----:B------:R-:W4:Y:S01]  /*42020*/  LDL.LU R52, [R1+0xcd8] ;  /* 0x000cd80001347983 */ /* 0x000f220000300800 */
[----:B------:R-:W-:Y:S02]  /*42030*/  LOP3.LUT R9, R228, 0xffff, RZ, 0xc0, !PT ;  /* 0x0000ffffe4097812 */ /* 0x000fe400078ec0ff */
[----:B------:R-:W-:-:S02]  /*42040*/  LOP3.LUT R11, R227, 0xffff, RZ, 0xc0, !PT ;  /* 0x0000ffffe30b7812 */ /* 0x000fc400078ec0ff */
[----:B------:R-:W-:Y:S02]  /*42050*/  LOP3.LUT R44, R151, 0xffff, RZ, 0xc0, !PT ;  /* 0x0000ffff972c7812 */ /* 0x000fe400078ec0ff */
[----:B------:R-:W-:Y:S02]  /*42060*/  LOP3.LUT R50, R131, 0xffff, RZ, 0xc0, !PT ;  /* 0x0000ffff83327812 */ /* 0x000fe400078ec0ff */
[----:B------:R-:W3:Y:S01]  /*42070*/  LDL.LU R131, [R1+0xcd4] ;  /* 0x000cd40001837983 */ /* 0x000ee20000300800 */
[----:B0-----:R-:W-:-:S03]  /*42080*/  LOP3.LUT R4, R150, 0xffff, RZ, 0xc0, !PT ;  /* 0x0000ffff96047812 */ /* 0x001fc600078ec0ff */
[----:B------:R-:W-:Y:S01]  /*42090*/  STL [R1+0xb8], R44 ;  /* 0x0000b82c01007387 */ /* 0x000fe20000100800 */
[----:B------:R-:W-:-:S03]  /*420a0*/  LOP3.LUT R151, R130, 0xffff, RZ, 0xc0, !PT ;  /* 0x0000ffff82977812 */ /* 0x000fc600078ec0ff */
[----:B------:R-:W-:Y:S01]  /*420b0*/  STL [R1+0xb4], R50 ;  /* 0x0000b43201007387 */ /* 0x000fe20000100800 */
[----:B------:R-:W-:-:S03]  /*420c0*/  LOP3.LUT R150, R125, 0xffff, RZ, 0xc0, !PT ;  /* 0x0000ffff7d967812 */ /* 0x000fc600078ec0ff */
[----:B------:R-:W3:Y:S04]  /*420d0*/  LDL.LU R125, [R1+0xac4] ;  /* 0x000ac400017d7983 */ /* 0x000ee80000300800 */
[----:B------:R-:W-:Y:S04]  /*420e0*/  STL [R1+0x8c], R151 ;  /* 0x00008c9701007387 */ /* 0x000fe80000100800 */
[----:B------:R-:W-:Y:S01]  /*420f0*/  STL [R1+0x280], R4 ;  /* 0x0002800401007387 */ /* 0x000fe20000100800 */
[----:B------:R-:W-:-:S03]  /*42100*/  LOP3.LUT R13, R126, 0xffff, RZ, 0xc0, !PT ;  /* 0x0000ffff7e0d7812 */ /* 0x000fc600078ec0ff */
[----:B------:R-:W-:Y:S01]  /*42110*/  STL [R1+0xac], R150 ;  /* 0x0000ac9601007387 */ /* 0x000fe20000100800 */
[----:B------:R-:W-:-:S03]  /*42120*/  LOP3.LUT R19, R53, 0xffff, RZ, 0xc0, !PT ;  /* 0x0000ffff35137812 */ /* 0x000fc600078ec0ff */
[----:B------:R0:W-:Y:S04]  /*42130*/  STL [R1+0x84], R9 ;  /* 0x0000840901007387 */ /* 0x0001e80000100800 */
[----:B------:R-:W3:Y:S04]  /*42140*/  LDL.LU R130, [R1+0xac0] ;  /* 0x000ac00001827983 */ /* 0x000ee80000300800 */
[----:B------:R1:W-:Y:S04]  /*42150*/  STL [R1+0x2bc], R11 ;  /* 0x0002bc0b01007387 */ /* 0x0003e80000100800 */
[----:B------:R1:W-:Y:S04]  /*42160*/  STL [R1+0x98], R13 ;  /* 0x0000980d01007387 */ /* 0x0003e80000100800 */
[----:B------:R1:W-:Y:S04]  /*42170*/  STL [R1+0x274], R19 ;  /* 0x0002741301007387 */ /* 0x0003e80000100800 */
[----:B------:R-:W3:Y:S04]  /*42180*/  LDL.LU R126, [R1+0x8c8] ;  /* 0x0008c800017e7983 */ /* 0x000ee80000300800 */
[----:B------:R-:W3:Y:S04]  /*42190*/  LDL.LU R53, [R1+0x8c4] ;  /* 0x0008c40001357983 */ /* 0x000ee80000300800 */
[----:B------:R-:W3:Y:S04]  /*421a0*/  LDL.LU R194, [R1+0x67c] ;  /* 0x00067c0001c27983 */ /* 0x000ee80000300800 */
[----:B------:R-:W3:Y:S01]  /*421b0*/  LDL.LU R243, [R1+0x678] ;  /* 0x0006780001f37983 */ /* 0x000ee20000300800 */
[----:B0-----:R-:W-:-:S02]  /*421c0*/  PRMT R9, R9, 0x3340, R0 ;  /* 0x0000334009097816 */ /* 0x001fc40000000000 */
[----:B------:R-:W-:Y:S02]  /*421d0*/  PRMT R21, R21, 0x3340, R151 ;  /* 0x0000334015157816 */ /* 0x000fe40000000097 */
[----:B------:R-:W-:Y:S02]  /*421e0*/  PRMT R45, R45, 0x3340, R50 ;  /* 0x000033402d2d7816 */ /* 0x000fe40000000032 */
[----:B------:R-:W-:Y:S02]  /*421f0*/  PRMT R50, R2, 0x3340, R4 ;  /* 0x0000334002327816 */ /* 0x000fe40000000004 */
[----:B------:R-:W-:Y:S02]  /*42200*/  PRMT R2, R21, 0x5410, R9 ;  /* 0x0000541015027816 */ /* 0x000fe40000000009 */
[----:B-1----:R-:W-:Y:S02]  /*42210*/  PRMT R11, R11, 0x3340, R0 ;  /* 0x000033400b0b7816 */ /* 0x002fe40000000000 */
[----:B------:R-:W-:-:S02]  /*42220*/  PRMT R44, R44, 0x3340, R150 ;  /* 0x000033402c2c7816 */ /* 0x000fc40000000096 */
[--C-:B------:R-:W-:Y:S02]  /*42230*/  PRMT R13, R13, 0x3340, R0.reuse ;  /* 0x000033400d0d7816 */ /* 0x100fe40000000000 */
[----:B------:R-:W-:Y:S01]  /*42240*/  PRMT R19, R19, 0x3340, R0 ;  /* 0x0000334013137816 */ /* 0x000fe20000000000 */
[----:B------:R0:W-:Y:S01]  /*42250*/  STL [R1+0x5d4], R2 ;  /* 0x0005d40201007387 */ /* 0x0001e20000100800 */
[----:B------:R-:W-:Y:S02]  /*42260*/  PRMT R9, R44, 0x5410, R11 ;  /* 0x000054102c097816 */ /* 0x000fe4000000000b */
[----:B------:R-:W-:-:S03]  /*42270*/  PRMT R4, R50, 0x5410, R19 ;  /* 0x0000541032047816 */ /* 0x000fc60000000013 */
[----:B------:R-:W-:Y:S01]  /*42280*/  STL [R1+0x5d0], R9 ;  /* 0x0005d00901007387 */ /* 0x000fe20000100800 */
[----:B0-----:R-:W-:-:S05]  /*42290*/  PRMT R2, R45, 0x5410, R13 ;  /* 0x000054102d027816 */ /* 0x001fca000000000d */
[----:B------:R3:W-:Y:S04]  /*422a0*/  STL [R1+0x5cc], R2 ;  /* 0x0005cc0201007387 */ /* 0x0007e80000100800 */
[----:B------:R0:W-:Y:S01]  /*422b0*/  STL [R1+0x5c8], R4 ;  /* 0x0005c80401007387 */ /* 0x0001e20000100800 */
[----:B----4-:R-:W-:-:S03]  /*422c0*/  LOP3.LUT R21, R52, 0xffff, RZ, 0xc0, !PT ;  /* 0x0000ffff34157812 */ /* 0x010fc600078ec0ff */
[----:B------:R-:W4:Y:S01]  /*422d0*/  LDL.LU R52, [R1+0xe5c] ;  /* 0x000e5c0001347983 */ /* 0x000f220000300800 */
[----:B--2---:R-:W-:Y:S02]  /*422e0*/  LOP3.LUT R45, R144, 0xffff, RZ, 0xc0, !PT ;  /* 0x0000ffff902d7812 */ /* 0x004fe400078ec0ff */
[----:B---3--:R-:W-:-:S03]  /*422f0*/  LOP3.LUT R2, R143, 0xffff, RZ, 0xc0, !PT ;  /* 0x0000ffff8f027812 */ /* 0x008fc600078ec0ff */
[----:B------:R-:W-:Y:S04]  /*42300*/  STL [R1+0x270], R45 ;  /* 0x0002702d01007387 */ /* 0x000fe80000100800 */
[----:B------:R1:W-:Y:S04]  /*42310*/  STL [R1+0xa0], R21 ;  /* 0x0000a01501007387 */ /* 0x0003e80000100800 */
[----:B------:R-:W-:Y:S04]  /*42320*/  STL [R1+0x26c], R2 ;  /* 0x00026c0201007387 */ /* 0x000fe80000100800 */
[----:B------:R-:W2:Y:S04]  /*42330*/  LDL.LU R151, [R1+0xe58] ;  /* 0x000e580001977983 */ /* 0x000ea80000300800 */
[----:B------:R-:W3:Y:S01]  /*42340*/  LDL.LU R150, [R1+0xcf4] ;  /* 0x000cf40001967983 */ /* 0x000ee20000300800 */
[----:B------:R-:W-:-:S02]  /*42350*/  LOP3.LUT R9, R250, 0xffff, RZ, 0xc0, !PT ;  /* 0x0000fffffa097812 */ /* 0x000fc400078ec0ff */
[----:B------:R-:W-:Y:S02]  /*42360*/  LOP3.LUT R11, R229, 0xffff, RZ, 0xc0, !PT ;  /* 0x0000ffffe50b7812 */ /* 0x000fe400078ec0ff */
[----:B------:R-:W-:-:S05]  /*42370*/  LOP3.LUT R44, R131, 0xffff, RZ, 0xc0, !PT ;  /* 0x0000ffff832c7812 */ /* 0x000fca00078ec0ff */
[----:B------:R1:W-:Y:S04]  /*42380*/  STL [R1+0xd4], R44 ;  /* 0x0000d42c01007387 */ /* 0x0003e80000100800 */
[----:B------:R-:W3:Y:S01]  /*42390*/  LDL.LU R144, [R1+0xcf0] ;  /* 0x000cf00001907983 */ /* 0x000ee20000300800 */
[----:B------:R-:W-:-:S03]  /*423a0*/  LOP3.LUT R50, R125, 0xffff, RZ, 0xc0, !PT ;  /* 0x0000ffff7d327812 */ /* 0x000fc600078ec0ff */
[----:B------:R-:W3:Y:S04]  /*423b0*/  LDL.LU R125, [R1+0xacc] ;  /* 0x000acc00017d7983 */ /* 0x000ee80000300800 */
[----:B------:R-:W-:Y:S04]  /*423c0*/  STL [R1+0xd0], R50 ;  /* 0x0000d03201007387 */ /* 0x000fe80000100800 */
[----:B------:R-:W3:Y:S01]  /*423d0*/  LDL.LU R143, [R1+0xac8] ;  /* 0x000ac800018f7983 */ /* 0x000ee20000300800 */
[----:B0-----:R-:W-:-:S05]  /*423e0*/  LOP3.LUT R4, R130, 0xffff, RZ, 0xc0, !PT ;  /* 0x0000ffff82047812 */ /* 0x001fca00078ec0ff */
[----:B------:R-:W-:Y:S04]  /*423f0*/  STL [R1+0x268], R4 ;  /* 0x0002680401007387 */ /* 0x000fe80000100800 */
[----:B------:R-:W3:Y:S01]  /*42400*/  LDL.LU R131, [R1+0x8e0] ;  /* 0x0008e00001837983 */ /* 0x000ee20000300800 */
[----:B------:R-:W-:Y:S02]  /*42410*/  LOP3.LUT R130, R126, 0xffff, RZ, 0xc0, !PT ;  /* 0x0000ffff7e827812 */ /* 0x000fe400078ec0ff */
[----:B------:R-:W-:-:S03]  /*42420*/  LOP3.LUT R53, R53, 0xffff, RZ, 0xc0, !PT ;  /* 0x0000ffff35357812 */ /* 0x000fc600078ec0ff */
[----:B------:R0:W-:Y:S01]  /*42430*/  STL [R1+0x9c], R130 ;  /* 0x00009c8201007387 */ /* 0x0001e20000100800 */
[----:B------:R-:W-:-:S03]  /*42440*/  LOP3.LUT R13, R194, 0xffff, RZ, 0xc0, !PT ;  /* 0x0000ffffc20d7812 */ /* 0x000fc600078ec0ff */
[----:B------:R-:W3:Y:S01]  /*42450*/  LDL.LU R126, [R1+0x8dc] ;  /* 0x0008dc00017e7983 */ /* 0x000ee20000300800 */
[----:B------:R-:W-:-:S03]  /*42460*/  LOP3.LUT R19, R243, 0xffff, RZ, 0xc0, !PT ;  /* 0x0000fffff3137812 */ /* 0x000fc600078ec0ff */
[----:B------:R0:W-:Y:S01]  /*42470*/  STL [R1+0xcc], R53 ;  /* 0x0000cc3501007387 */ /* 0x0001e20000100800 */
[----:B-1----:R-:W-:-:S03]  /*42480*/  PRMT R21, R21, 0x3340, R130 ;  /* 0x0000334015157816 */ /* 0x002fc60000000082 */
[----:B------:R1:W-:Y:S04]  /*42490*/  STL [R1+0x94], R9 ;  /* 0x0000940901007387 */ /* 0x0003e80000100800 */
[----:B------:R1:W-:Y:S04]  /*424a0*/  STL [R1+0x2b8], R11 ;  /* 0x0002b80b01007387 */ /* 0x0003e80000100800 */
[----:B------:R1:W-:Y:S04]  /*424b0*/  STL [R1+0xa8], R13 ;  /* 0x0000a80d01007387 */ /* 0x0003e80000100800 */
[----:B------:R4:W-:Y:S01]  /*424c0*/  STL [R1+0x2a0], R19 ;  /* 0x0002a01301007387 */ /* 0x0009e20000100800 */
[----:B------:R-:W-:-:S03]  /*424d0*/  PRMT R44, R44, 0x3340, R53 ;  /* 0x000033402c2c7816 */ /* 0x000fc60000000035 */
[----:B0-----:R-:W3:Y:S04]  /*424e0*/  LDL.LU R130, [R1+0x688] ;  /* 0x0006880001827983 */ /* 0x001ee80000300800 */
[----:B------:R-:W3:Y:S01]  /*424f0*/  LDL.LU R53, [R1+0x680] ;  /* 0x0006800001357983 */ /* 0x000ee20000300800 */
[--C-:B-1----:R-:W-:Y:S02]  /*42500*/  PRMT R9, R9, 0x3340, R0.reuse ;  /* 0x0000334009097816 */ /* 0x102fe40000000000 */
[--C-:B------:R-:W-:Y:S02]  /*42510*/  PRMT R11, R11, 0x3340, R0.reuse ;  /* 0x000033400b0b7816 */ /* 0x100fe40000000000 */
[----:B------:R-:W-:Y:S02]  /*42520*/  PRMT R13, R13, 0x3340, R0 ;  /* 0x000033400d0d7816 */ /* 0x000fe40000000000 */
[----:B------:R-:W-:-:S02]  /*42530*/  PRMT R45, R45, 0x3340, R50 ;  /* 0x000033402d2d7816 */ /* 0x000fc40000000032 */
[----:B------:R-:W-:Y:S02]  /*42540*/  PRMT R50, R2, 0x3340, R4 ;  /* 0x0000334002327816 */ /* 0x000fe40000000004 */
[----:B------:R-:W-:Y:S02]  /*42550*/  PRMT R2, R21, 0x5410, R9 ;  /* 0x0000541015027816 */ /* 0x000fe40000000009 */
[----:B------:R-:W-:Y:S02]  /*42560*/  PRMT R9, R44, 0x5410, R11 ;  /* 0x000054102c097816 */ /* 0x000fe4000000000b */
[----:B------:R-:W-:Y:S01]  /*42570*/  PRMT R4, R45, 0x5410, R13 ;  /* 0x000054102d047816 */ /* 0x000fe2000000000d */
[----:B------:R0:W-:Y:S04]  /*42580*/  STL [R1+0x5c0], R2 ;  /* 0x0005c00201007387 */ /* 0x0001e80000100800 */
[----:B------:R-:W-:Y:S04]  /*42590*/  STL [R1+0x5bc], R9 ;  /* 0x0005bc0901007387 */ /* 0x000fe80000100800 */
[----:B------:R-:W-:Y:S01]  /*425a0*/  STL [R1+0x5b4], R4 ;  /* 0x0005b40401007387 */ /* 0x000fe20000100800 */
[----:B----4-:R-:W-:-:S03]  /*425b0*/  LOP3.LUT R44, R52, 0xffff, RZ, 0xc0, !PT ;  /* 0x0000ffff342c7812 */ /* 0x010fc600078ec0ff */
[----:B------:R-:W4:Y:S01]  /*425c0*/  LDL.LU R52, [R1+0xcfc] ;  /* 0x000cfc0001347983 */ /* 0x000f220000300800 */
[----:B------:R-:W-:-:S04]  /*425d0*/  PRMT R19, R19, 0x3340, R0 ;  /* 0x0000334013137816 */ /* 0x000fc80000000000 */
[----:B0-----:R-:W-:-:S05]  /*425e0*/  PRMT R2, R50, 0x5410, R19 ;  /* 0x0000541032027816 */ /* 0x001fca0000000013 */
[----:B------:R3:W-:Y:S01]  /*425f0*/  STL [R1+0x5b0], R2 ;  /* 0x0005b00201007387 */ /* 0x0007e20000100800 */
[----:B--2---:R-:W-:-:S03]  /*42600*/  LOP3.LUT R45, R151, 0xffff, RZ, 0xc0, !PT ;  /* 0x0000ffff972d7812 */ /* 0x004fc600078ec0ff */
[----:B------:R-:W-:Y:S01]  /*42610*/  STL [R1+0x2a8], R44 ;  /* 0x0002a82c01007387 */ /* 0x000fe20000100800 */
[----:B---3--:R-:W-:-:S03]  /*42620*/  LOP3.LUT R2, R150, 0xffff, RZ, 0xc0, !PT ;  /* 0x0000ffff96027812 */ /* 0x008fc600078ec0ff */
[----:B------:R-:W-:Y:S01]  /*42630*/  STL [R1+0x2a4], R45 ;  /* 0x0002a42d01007387 */ /* 0x000fe20000100800 */
[----:B------:R-:W-:Y:S02]  /*42640*/  LOP3.LUT R9, R252, 0xffff, RZ, 0xc0, !PT ;  /* 0x0000fffffc097812 */ /* 0x000fe400078ec0ff */
[----:B------:R-:W-:Y:S02]  /*42650*/  LOP3.LUT R19, R3, 0xffff, RZ, 0xc0, !PT ;  /* 0x0000ffff03137812 */ /* 0x000fe400078ec0ff */
[----:B------:R-:W-:-:S05]  /*42660*/  LOP3.LUT R21, R144, 0xffff, RZ, 0xc0, !PT ;  /* 0x0000ffff90157812 */ /* 0x000fca00078ec0ff */
[----:B------:R-:W-:Y:S01]  /*42670*/  STL [R1+0xbc], R21 ;  /* 0x0000bc1501007387 */ /* 0x000fe20000100800 */
[----:B------:R-:W-:-:S03]  /*42680*/  LOP3.LUT R125, R125, 0xffff, RZ, 0xc0, !PT ;  /* 0x0000ffff7d7d7812 */ /* 0x000fc600078ec0ff */
[----:B------:R-:W-:Y:S01]  /*42690*/  STL [R1+0x2b4], R2 ;  /* 0x0002b40201007387 */ /* 0x000fe20000100800 */
[----:B------:R-:W-:-:S03]  /*426a0*/  LOP3.LUT R50, R143, 0xffff, RZ, 0xc0, !PT ;  /* 0x0000ffff8f327812 */ /* 0x000fc600078ec0ff */
[----:B------:R-:W-:Y:S04]  /*426b0*/  STL [R1+0x294], R125 ;  /* 0x0002947d01007387 */ /* 0x000fe80000100800 */
[----:B------:R-:W-:Y:S04]  /*426c0*/  STL [R1+0x290], R50 ;  /* 0x0002903201007387 */ /* 0x000fe80000100800 */
[----:B------:R-:W2:Y:S04]  /*426d0*/  LDL.LU R195, [R1+0xcf8] ;  /* 0x000cf80001c37983 */ /* 0x000ea80000300800 */
[----:B------:R-:W3:Y:S01]  /*426e0*/  LDL.LU R196, [R1+0xcec] ;  /* 0x000cec0001c47983 */ /* 0x000ee20000300800 */
[----:B------:R-:W-:-:S02]  /*426f0*/  LOP3.LUT R4, R131, 0xffff, RZ, 0xc0, !PT ;  /* 0x0000ffff83047812 */ /* 0x000fc400078ec0ff */
[----:B------:R-:W-:-:S05]  /*42700*/  LOP3.LUT R126, R126, 0xffff, RZ, 0xc0, !PT ;  /* 0x0000ffff7e7e7812 */ /* 0x000fca00078ec0ff */
[----:B------:R-:W-:Y:S04]  /*42710*/  STL [R1+0xb0], R126 ;  /* 0x0000b07e01007387 */ /* 0x000fe80000100800 */
[----:B------:R-:W-:Y:S04]  /*42720*/  STL [R1+0x2b0], R4 ;  /* 0x0002b00401007387 */ /* 0x000fe80000100800 */
[----:B------:R-:W3:Y:S04]  /*42730*/  LDL.LU R194, [R1+0xce4] ;  /* 0x000ce40001c27983 */ /* 0x000ee80000300800 */
[----:B------:R-:W3:Y:S04]  /*42740*/  LDL.LU R151, [R1+0x8e8] ;  /* 0x0008e80001977983 */ /* 0x000ee80000300800 */
[----:B------:R-:W3:Y:S01]  /*42750*/  LDL.LU R150, [R1+0x8e4] ;  /* 0x0008e40001967983 */ /* 0x000ee20000300800 */
[----:B------:R-:W-:-:S03]  /*42760*/  LOP3.LUT R11, R130, 0xffff, RZ, 0xc0, !PT ;  /* 0x0000ffff820b7812 */ /* 0x000fc600078ec0ff */
[----:B------:R0:W-:Y:S01]  /*42770*/  STL [R1+0xa4], R9 ;  /* 0x0000a40901007387 */ /* 0x0001e20000100800 */
[----:B------:R-:W-:-:S03]  /*42780*/  LOP3.LUT R13, R53, 0xffff, RZ, 0xc0, !PT ;  /* 0x0000ffff350d7812 */ /* 0x000fc600078ec0ff */
[----:B------:R-:W3:Y:S04]  /*42790*/  LDL.LU R3, [R1+0x2130] ;  /* 0x0021300001037983 */ /* 0x000ee80000300800 */
[----:B------:R1:W-:Y:S04]  /*427a0*/  STL [R1+0x284], R11 ;  /* 0x0002840b01007387 */ /* 0x0003e80000100800 */
[----:B------:R-:W3:Y:S04]  /*427b0*/  LDL.LU R243, [R1+0x8d8] ;  /* 0x0008d80001f37983 */ /* 0x000ee80000300800 */
[----:B------:R1:W-:Y:S04]  /*427c0*/  STL [R1+0x27c], R13 ;  /* 0x00027c0d01007387 */ /* 0x0003e80000100800 */
[----:B------:R1:W-:Y:S01]  /*427d0*/  STL [R1+0x2ac], R19 ;  /* 0x0002ac1301007387 */ /* 0x0003e20000100800 */
[----:B0-----:R-:W-:-:S03]  /*427e0*/  PRMT R9, R9, 0x3340, R0 ;  /* 0x0000334009097816 */ /* 0x001fc60000000000 */
[----:B------:R-:W3:Y:S01]  /*427f0*/  LDL.LU R53, [R1+0x8d0] ;  /* 0x0008d00001357983 */ /* 0x000ee20000300800 */
[----:B------:R-:W-:Y:S02]  /*42800*/  PRMT R21, R21, 0x3340, R126 ;  /* 0x0000334015157816 */ /* 0x000fe4000000007e */
[----:B------:R-:W-:Y:S02]  /*42810*/  PRMT R45, R45, 0x3340, R50 ;  /* 0x000033402d2d7816 */ /* 0x000fe40000000032 */
[----:B-1----:R-:W-:Y:S02]  /*42820*/  PRMT R11, R11, 0x3340, R0 ;  /* 0x000033400b0b7816 */ /* 0x002fe40000000000 */
[----:B------:R-:W-:Y:S02]  /*42830*/  PRMT R44, R44, 0x3340, R125 ;  /* 0x000033402c2c7816 */ /* 0x000fe4000000007d */
[----:B------:R-:W-:Y:S02]  /*42840*/  PRMT R50, R2, 0x3340, R4 ;  /* 0x0000334002327816 */ /* 0x000fe40000000004 */
[----:B------:R-:W-:-:S02]  /*42850*/  PRMT R13, R13, 0x3340, R0 ;  /* 0x000033400d0d7816 */ /* 0x000fc40000000000 */
[----:B------:R-:W-:Y:S02]  /*42860*/  PRMT R2, R21, 0x5410, R9 ;  /* 0x0000541015027816 */ /* 0x000fe40000000009 */
[----:B------:R-:W-:Y:S02]  /*42870*/  PRMT R19, R19, 0x3340, R0 ;  /* 0x0000334013137816 */ /* 0x000fe40000000000 */
[----:B------:R-:W-:Y:S01]  /*42880*/  PRMT R9, R44, 0x5410, R11 ;  /* 0x000054102c097816 */ /* 0x000fe2000000000b */
[----:B------:R0:W-:Y:S01]  /*42890*/  STL [R1+0x5ac], R2 ;  /* 0x0005ac0201007387 */ /* 0x0001e20000100800 */
[----:B------:R-:W-:-:S03]  /*428a0*/  PRMT R4, R45, 0x5410, R13 ;  /* 0x000054102d047816 */ /* 0x000fc6000000000d */
[----:B------:R1:W-:Y:S01]  /*428b0*/  STL [R1+0x5a8], R9 ;  /* 0x0005a80901007387 */ /* 0x0003e20000100800 */
[----:B0-----:R-:W-:-:S03]  /*428c0*/  PRMT R2, R50, 0x5410, R19 ;  /* 0x0000541032027816 */ /* 0x001fc60000000013 */
[----:B------:R-:W-:Y:S04]  /*428d0*/  STL [R1+0x5a4], R4 ;  /* 0x0005a40401007387 */ /* 0x000fe80000100800 */
[----:B------:R-:W3:Y:S04]  /*428e0*/  LDL.LU R144, [R1+0xce8] ;  /* 0x000ce80001907983 */ /* 0x000ee80000300800 */
[----:B------:R0:W-:Y:S04]  /*428f0*/  STL [R1+0x5a0], R2 ;  /* 0x0005a00201007387 */ /* 0x0001e80000100800 */
[----:B------:R-:W3:Y:S04]  /*42900*/  LDL.LU R143, [R1+0xce0] ;  /* 0x000ce000018f7983 */ /* 0x000ee80000300800 */
[----:B------:R-:W3:Y:S01]  /*42910*/  LDL.LU R131, [R1+0xcdc] ;  /* 0x000cdc0001837983 */ /* 0x000ee20000300800 */
[----:B----4-:R-:W-:-:S05]  /*42920*/  LOP3.LUT R21, R52, 0xffff, RZ, 0xc0, !PT ;  /* 0x0000ffff34157812 */ /* 0x010fca00078ec0ff */
[----:B------:R4:W-:Y:S04]  /*42930*/  STL [R1+0x278], R21 ;  /* 0x0002781501007387 */ /* 0x0009e80000100800 */
[----:B------:R-:W4:Y:S04]  /*42940*/  LDL.LU R52, [R1+0xcd0] ;  /* 0x000cd00001347983 */ /* 0x000f280000300800 */
[----:B------:R-:W4:Y:S04]  /*42950*/  LDL.LU R130, [R1+0x8d4] ;  /* 0x0008d40001827983 */ /* 0x000f280000300800 */
[----:B------:R-:W4:Y:S04]  /*42960*/  LDL.LU R126, [R1+0x8cc] ;  /* 0x0008cc00017e7983 */ /* 0x000f280000300800 */
[----:B------:R-:W4:Y:S01]  /*42970*/  LDL.LU R125, [R1+0x6bc] ;  /* 0x0006bc00017d7983 */ /* 0x000f220000300800 */
[----:B-1----:R-:W-:-:S02]  /*42980*/  LOP3.LUT R9, R5, 0xffff, RZ, 0xc0, !PT ;  /* 0x0000ffff05097812 */ /* 0x002fc400078ec0ff */
[----:B------:R-:W-:Y:S02]  /*42990*/  LOP3.LUT R11, R251, 0xffff, RZ, 0xc0, !PT ;  /* 0x0000fffffb0b7812 */ /* 0x000fe400078ec0ff */
[----:B------:R-:W-:Y:S02]  /*429a0*/  LOP3.LUT R13, R223, 0xffff, RZ, 0xc0, !PT ;  /* 0x0000ffffdf0d7812 */ /* 0x000fe400078ec0ff */
[----:B0-----:R-:W-:-:S04]  /*429b0*/  LOP3.LUT R2, R219, 0xffff, RZ, 0xc0, !PT ;  /* 0x0000ffffdb027812 */ /* 0x001fc800078ec0ff */
[----:B------:R-:W-:Y:S02]  /*429c0*/  PRMT R19, R2, 0x3340, R0 ;  /* 0x0000334002137816 */ /* 0x000fe40000000000 */
[----:B--2---:R-:W-:Y:S02]  /*429d0*/  LOP3.LUT R44, R195, 0xffff, RZ, 0xc0, !PT ;  /* 0x0000ffffc32c7812 */ /* 0x004fe400078ec0ff */
[----:B---3--:R-:W-:-:S03]  /*429e0*/  LOP3.LUT R45, R196, 0xffff, RZ, 0xc0, !PT ;  /* 0x0000ffffc42d7812 */ /* 0x008fc600078ec0ff */
[----:B------:R-:W-:Y:S04]  /*429f0*/  STL [R1+0x80], R44 ;  /* 0x0000802c01007387 */ /* 0x000fe80000100800 */
[----:B------:R0:W-:Y:S01]  /*42a00*/  STL [R1+0x34], R45 ;  /* 0x0000342d01007387 */ /* 0x0001e20000100800 */
[----:B------:R-:W-:Y:S02]  /*42a10*/  LOP3.LUT R4, R194, 0xffff, RZ, 0xc0, !PT ;  /* 0x0000ffffc2047812 */ /* 0x000fe400078ec0ff */
[----:B------:R-:W-:Y:S02]  /*42a20*/  LOP3.LUT R151, R151, 0xffff, RZ, 0xc0, !PT ;  /* 0x0000ffff97977812 */ /* 0x000fe400078ec0ff */
[----:B------:R-:W-:-:S03]  /*42a30*/  LOP3.LUT R150, R150, 0xffff, RZ, 0xc0, !PT ;  /* 0x0000ffff96967812 */ /* 0x000fc600078ec0ff */
[----:B------:R-:W-:Y:S04]  /*42a40*/  STL [R1+0x200], R151 ;  /* 0x0002009701007387 */ /* 0x000fe80000100800 */
[----:B------:R-:W-:Y:S04]  /*42a50*/  STL [R1+0x28], R4 ;  /* 0x0000280401007387 */ /* 0x000fe80000100800 */
[----:B------:R-:W-:Y:S04]  /*42a60*/  STL [R1+0x7c], R150 ;  /* 0x00007c9601007387 */ /* 0x000fe80000100800 */
[----:B------:R-:W2:Y:S01]  /*42a70*/  LDL.LU R5, [R1+0x212c] ;  /* 0x00212c0001057983 */ /* 0x000ea20000300800 */
[----:B------:R-:W-:-:S02]  /*42a80*/  LOP3.LUT R50, R243, 0xffff, RZ, 0xc0, !PT ;  /* 0x0000fffff3327812 */ /* 0x000fc400078ec0ff */
[----:B----4-:R-:W-:-:S03]  /*42a90*/  PRMT R21, R21, 0x3340, R151 ;  /* 0x0000334015157816 */ /* 0x010fc60000000097 */
[----:B------:R1:W-:Y:S01]  /*42aa0*/  STL [R1+0x30], R50 ;  /* 0x0000303201007387 */ /* 0x0003e20000100800 */
[----:B0-----:R-:W-:Y:S02]  /*42ab0*/  PRMT R45, R45, 0x3340, R50 ;  /* 0x000033402d2d7816 */ /* 0x001fe40000000032 */
[----:B------:R-:W-:Y:S02]  /*42ac0*/  LOP3.LUT R252, R53, 0xffff, RZ, 0xc0, !PT ;  /* 0x0000ffff35fc7812 */ /* 0x000fe400078ec0ff */
[----:B------:R-:W3:Y:S04]  /*42ad0*/  LDL.LU R53, [R1+0x6b4] ;  /* 0x0006b40001357983 */ /* 0x000ee80000300800 */
[----:B------:R0:W-:Y:S01]  /*42ae0*/  STL [R1+0xc4], R9 ;  /* 0x0000c40901007387 */ /* 0x0001e20000100800 */
[----:B-1----:R-:W-:-:S02]  /*42af0*/  PRMT R50, R4, 0x3340, R252 ;  /* 0x0000334004327816 */ /* 0x002fc400000000fc */
[----:B------:R-:W-:Y:S01]  /*42b00*/  PRMT R44, R44, 0x3340, R150 ;  /* 0x000033402c2c7816 */ /* 0x000fe20000000096 */
[----:B------:R1:W-:Y:S01]  /*42b10*/  STL [R1+0x298], R11 ;  /* 0x0002980b01007387 */ /* 0x0003e20000100800 */
[----:B0-----:R-:W-:-:S03]  /*42b20*/  PRMT R9, R9, 0x3340, R0 ;  /* 0x0000334009097816 */ /* 0x001fc60000000000 */
[----:B------:R0:W-:Y:S01]  /*42b30*/  STL [R1+0x2c], R13 ;  /* 0x00002c0d01007387 */ /* 0x0001e20000100800 */
[--C-:B-1----:R-:W-:Y:S02]  /*42b40*/  PRMT R11, R11, 0x3340, R0.reuse ;  /* 0x000033400b0b7816 */ /* 0x102fe40000000000 */
[----:B------:R-:W-:Y:S02]  /*42b50*/  PRMT R4, R21, 0x5410, R9 ;  /* 0x0000541015047816 */ /* 0x000fe40000000009 */
[----:B------:R-:W-:Y:S02]  /*42b60*/  PRMT R9, R44, 0x5410, R11 ;  /* 0x000054102c097816 */ /* 0x000fe4000000000b */
[----:B0-----:R-:W-:Y:S01]  /*42b70*/  PRMT R13, R13, 0x3340, R0 ;  /* 0x000033400d0d7816 */ /* 0x001fe20000000000 */
[----:B------:R0:W-:Y:S03]  /*42b80*/  STL [R1+0x598], R4 ;  /* 0x0005980401007387 */ /* 0x0001e60000100800 */
[----:B------:R-:W-:Y:S01]  /*42b90*/  PRMT R11, R45, 0x5410, R13 ;  /* 0x000054102d0b7816 */ /* 0x000fe2000000000d */
[----:B------:R1:W-:Y:S01]  /*42ba0*/  STL [R1+0x59c], R9 ;  /* 0x00059c0901007387 */ /* 0x0003e20000100800 */
[----:B0-----:R-:W-:-:S03]  /*42bb0*/  PRMT R4, R50, 0x5410, R19 ;  /* 0x0000541032047816 */ /* 0x001fc60000000013 */
[----:B------:R-:W-:Y:S04]  /*42bc0*/  STL [R1+0x5b8], R11 ;  /* 0x0005b80b01007387 */ /* 0x000fe80000100800 */
[----:B------:R0:W-:Y:S04]  /*42bd0*/  STL [R1+0x5c4], R4 ;  /* 0x0005c40401007387 */ /* 0x0001e80000100800 */
[----:B------:R-:W4:Y:S01]  /*42be0*/  LDL.LU R213, [R1+0xaec] ;  /* 0x000aec0001d57983 */ /* 0x000f220000300800 */
[----:B-1----:R-:W-:-:S03]  /*42bf0*/  LOP3.LUT R9, R144, 0xffff, RZ, 0xc0, !PT ;  /* 0x0000ffff90097812 */ /* 0x002fc600078ec0ff */
[----:B------:R-:W2:Y:S01]  /*42c00*/  LDL.LU R215, [R1+0xae8] ;  /* 0x000ae80001d77983 */ /* 0x000ea20000300800 */
[----:B------:R-:W-:-:S03]  /*42c10*/  LOP3.LUT R13, R216, 0xffff, RZ, 0xc0, !PT ;  /* 0x0000ffffd80d7812 */ /* 0x000fc600078ec0ff */
[----:B------:R-:W2:Y:S01]  /*42c20*/  LDL.LU R211, [R1+0xae0] ;  /* 0x000ae00001d37983 */ /* 0x000ea20000300800 */
[----:B------:R-:W-:-:S03]  /*42c30*/  LOP3.LUT R19, R143, 0xffff, RZ, 0xc0, !PT ;  /* 0x0000ffff8f137812 */ /* 0x000fc600078ec0ff */
[----:B------:R-:W2:Y:S01]  /*42c40*/  LDL.LU R210, [R1+0xad8] ;  /* 0x000ad80001d27983 */ /* 0x000ea20000300800 */
[----:B0-----:R-:W-:-:S03]  /*42c50*/  LOP3.LUT R4, R214, 0xffff, RZ, 0xc0, !PT ;  /* 0x0000ffffd6047812 */ /* 0x001fc600078ec0ff */
[----:B------:R-:W2:Y:S01]  /*42c60*/  LDL.LU R199, [R1+0x6c0] ;  /* 0x0006c00001c77983 */ /* 0x000ea20000300800 */
[----:B------:R-:W-:-:S03]  /*42c70*/  LOP3.LUT R44, R131, 0xffff, RZ, 0xc0, !PT ;  /* 0x0000ffff832c7812 */ /* 0x000fc600078ec0ff */
[----:B------:R-:W2:Y:S01]  /*42c80*/  LDL.LU R221, [R1+0x6b8] ;  /* 0x0006b80001dd7983 */ /* 0x000ea20000300800 */
[----:B------:R-:W-:-:S03]  /*42c90*/  LOP3.LUT R50, R172, 0xffff, RZ, 0xc0, !PT ;  /* 0x0000ffffac327812 */ /* 0x000fc600078ec0ff */
[----:B------:R-:W2:Y:S01]  /*42ca0*/  LDL.LU R152, [R1+0x6ac] ;  /* 0x0006ac0001987983 */ /* 0x000ea20000300800 */
[----:B------:R-:W-:-:S03]  /*42cb0*/  LOP3.LUT R131, R170, 0xffff, RZ, 0xc0, !PT ;  /* 0x0000ffffaa837812 */ /* 0x000fc600078ec0ff */
[----:B------:R-:W2:Y:S04]  /*42cc0*/  LDL.LU R243, [R1+0x6a4] ;  /* 0x0006a40001f37983 */ /* 0x000ea80000300800 */
[----:B------:R0:W-:Y:S01]  /*42cd0*/  STL [R1+0x204], R131 ;  /* 0x0002048301007387 */ /* 0x0001e20000100800 */
[----:B------:R-:W-:Y:S02]  /*42ce0*/  LOP3.LUT R11, R130, 0xffff, RZ, 0xc0, !PT ;  /* 0x0000ffff820b7812 */ /* 0x000fe400078ec0ff */
[----:B------:R-:W-:Y:S02]  /*42cf0*/  LOP3.LUT R21, R126, 0xffff, RZ, 0xc0, !PT ;  /* 0x0000ffff7e157812 */ /* 0x000fe400078ec0ff */
[----:B------:R-:W-:Y:S02]  /*42d00*/  PRMT R143, R9, 0x3340, R11 ;  /* 0x00003340098f7816 */ /* 0x000fe4000000000b */
[----:B------:R-:W-:-:S02]  /*42d10*/  LOP3.LUT R45, R125, 0xffff, RZ, 0xc0, !PT ;  /* 0x0000ffff7d2d7812 */ /* 0x000fc400078ec0ff */
[--C-:B------:R-:W-:Y:S02]  /*42d20*/  PRMT R125, R13, 0x3340, R0.reuse ;  /* 0x000033400d7d7816 */ /* 0x100fe40000000000 */
[--C-:B------:R-:W-:Y:S02]  /*42d30*/  PRMT R126, R4, 0x3340, R0.reuse ;  /* 0x00003340047e7816 */ /* 0x100fe40000000000 */
[----:B------:R-:W-:Y:S02]  /*42d40*/  PRMT R144, R19, 0x3340, R21 ;  /* 0x0000334013907816 */ /* 0x000fe40000000015 */
[----:B------:R-:W-:Y:S02]  /*42d50*/  PRMT R130, R50, 0x3340, R0 ;  /* 0x0000334032827816 */ /* 0x000fe40000000000 */
[----:B------:R-:W-:Y:S02]  /*42d60*/  PRMT R150, R44, 0x3340, R45 ;  /* 0x000033402c967816 */ /* 0x000fe4000000002d */
[----:B------:R-:W-:-:S02]  /*42d70*/  PRMT R143, R143, 0x5410, R125 ;  /* 0x000054108f8f7816 */ /* 0x000fc4000000007d */
[----:B------:R-:W-:Y:S02]  /*42d80*/  PRMT R126, R144, 0x5410, R126 ;  /* 0x00005410907e7816 */ /* 0x000fe4000000007e */
[----:B------:R-:W-:Y:S01]  /*42d90*/  PRMT R125, R150, 0x5410, R130 ;  /* 0x00005410967d7816 */ /* 0x000fe20000000082 */
[----:B------:R-:W-:Y:S04]  /*42da0*/  STL [R1+0x5d8], R143 ;  /* 0x0005d88f01007387 */ /* 0x000fe80000100800 */
[----:B------:R-:W2:Y:S04]  /*42db0*/  LDL.LU R208, [R1+0xae4] ;  /* 0x000ae40001d07983 */ /* 0x000ea80000300800 */
[----:B------:R1:W-:Y:S04]  /*42dc0*/  STL [R1+0x5e4], R126 ;  /* 0x0005e47e01007387 */ /* 0x0003e80000100800 */
[----:B------:R-:W2:Y:S04]  /*42dd0*/  LDL.LU R197, [R1+0xadc] ;  /* 0x000adc0001c57983 */ /* 0x000ea80000300800 */
[----:B------:R4:W-:Y:S04]  /*42de0*/  STL [R1+0x62c], R125 ;  /* 0x00062c7d01007387 */ /* 0x0009e80000100800 */
[----:B------:R-:W2:Y:S04]  /*42df0*/  LDL.LU R198, [R1+0xad4] ;  /* 0x000ad40001c67983 */ /* 0x000ea80000300800 */
[----:B------:R-:W2:Y:S04]  /*42e00*/  LDL.LU R195, [R1+0xad0] ;  /* 0x000ad00001c37983 */ /* 0x000ea80000300800 */
[----:B------:R-:W2:Y:S04]  /*42e10*/  LDL.LU R196, [R1+0x6b0] ;  /* 0x0006b00001c47983 */ /* 0x000ea80000300800 */
[----:B------:R-:W2:Y:S01]  /*42e20*/  LDL.LU R194, [R1+0x6a8] ;  /* 0x0006a80001c27983 */ /* 0x000ea20000300800 */
[----:B------:R-:W-:-:S02]  /*42e30*/  LOP3.LUT R52, R52, 0xffff, RZ, 0xc0, !PT ;  /* 0x0000ffff34347812 */ /* 0x000fc400078ec0ff */
[----:B0-----:R-:W-:Y:S02]  /*42e40*/  PRMT R131, R131, 0x3340, R0 ;  /* 0x0000334083837816 */ /* 0x001fe40000000000 */
[----:B------:R-:W-:Y:S02]  /*42e50*/  LOP3.LUT R164, R164, 0xffff, RZ, 0xc0, !PT ;  /* 0x0000ffffa4a47812 */ /* 0x000fe400078ec0ff */
[----:B------:R-:W-:-:S04]  /*42e60*/  LOP3.LUT R156, R156, 0xffff, RZ, 0xc0, !PT ;  /* 0x0000ffff9c9c7812 */ /* 0x000fc800078ec0ff */
[----:B------:R-:W-:Y:S02]  /*42e70*/  PRMT R158, R156, 0x3340, R0 ;  /* 0x000033409c9e7816 */ /* 0x000fe40000000000 */
[----:B---3--:R-:W-:-:S04]  /*42e80*/  LOP3.LUT R53, R53, 0xffff, RZ, 0xc0, !PT ;  /* 0x0000ffff35357812 */ /* 0x008fc800078ec0ff */
[----:B------:R-:W-:-:S04]  /*42e90*/  PRMT R151, R52, 0x3340, R53 ;  /* 0x0000334034977816 */ /* 0x000fc80000000035 */
[----:B-1----:R-:W-:-:S05]  /*42ea0*/  PRMT R126, R151, 0x5410, R131 ;  /* 0x00005410977e7816 */ /* 0x002fca0000000083 */
[----:B------:R0:W-:Y:S01]  /*42eb0*/  STL [R1+0x63c], R126 ;  /* 0x00063c7e01007387 */ /* 0x0001e20000100800 */
[----:B----4-:R-:W-:Y:S02]  /*42ec0*/  LOP3.LUT R125, R213, 0xffff, RZ, 0xc0, !PT ;  /* 0x0000ffffd57d7812 */ /* 0x010fe400078ec0ff */
[----:B--2---:R-:W-:Y:S02]  /*42ed0*/  LOP3.LUT R130, R215, 0xffff, RZ, 0xc0, !PT ;  /* 0x0000ffffd7827812 */ /* 0x004fe400078ec0ff */
[----:B------:R-:W-:Y:S02]  /*42ee0*/  LOP3.LUT R143, R211, 0xffff, RZ, 0xc0, !PT ;  /* 0x0000ffffd38f7812 */ /* 0x000fe400078ec0ff */
[----:B0-----:R-:W-:Y:S02]  /*42ef0*/  LOP3.LUT R126, R199, 0xffff, RZ, 0xc0, !PT ;  /* 0x0000ffffc77e7812 */ /* 0x001fe400078ec0ff */
[----:B------:R-:W-:Y:S02]  /*42f00*/  LOP3.LUT R131, R221, 0xffff, RZ, 0xc0, !PT ;  /* 0x0000ffffdd837812 */ /* 0x000fe400078ec0ff */
[----:B------:R-:W-:-:S02]  /*42f10*/  LOP3.LUT R221, R162, 0xffff, RZ, 0xc0, !PT ;  /* 0x0000ffffa2dd7812 */ /* 0x000fc400078ec0ff */
[----:B------:R-:W-:Y:S02]  /*42f20*/  LOP3.LUT R144, R152, 0xffff, RZ, 0xc0, !PT ;  /* 0x0000ffff98907812 */ /* 0x000fe400078ec0ff */
[----:B------:R-:W-:Y:S02]  /*42f30*/  PRMT R152, R164, 0x3340, R0 ;  /* 0x00003340a4987816 */ /* 0x000fe40000000000 */
[----:B------:R-:W-:Y:S02]  /*42f40*/  PRMT R162, R125, 0x3340, R126 ;  /* 0x000033407da27816 */ /* 0x000fe4000000007e */
[----:B------:R-:W-:Y:S02]  /*42f50*/  LOP3.LUT R151, R243, 0xffff, RZ, 0xc0, !PT ;  /* 0x0000fffff3977812 */ /* 0x000fe400078ec0ff */
[----:B------:R-:W-:Y:S02]  /*42f60*/  LOP3.LUT R150, R210, 0xffff, RZ, 0xc0, !PT ;  /* 0x0000ffffd2967812 */ /* 0x000fe400078ec0ff */
[----:B------:R-:W-:-:S02]  /*42f70*/  LOP3.LUT R243, R154, 0xffff, RZ, 0xc0, !PT ;  /* 0x0000ffff9af37812 */ /* 0x000fc400078ec0ff */
[----:B------:R-:W-:Y:S02]  /*42f80*/  PRMT R154, R221, 0x3340, R0 ;  /* 0x00003340dd9a7816 */ /* 0x000fe40000000000 */
[----:B------:R-:W-:Y:S02]  /*42f90*/  PRMT R165, R130, 0x3340, R131 ;  /* 0x0000334082a57816 */ /* 0x000fe40000000083 */
[----:B------:R-:W-:Y:S02]  /*42fa0*/  PRMT R152, R162, 0x5410, R152 ;  /* 0x00005410a2987816 */ /* 0x000fe40000000098 */
[----:B------:R-:W-:Y:S02]  /*42fb0*/  PRMT R166, R143, 0x3340, R144 ;  /* 0x000033408fa67816 */ /* 0x000fe40000000090 */
[----:B------:R-:W-:Y:S02]  /*42fc0*/  PRMT R160, R243, 0x3340, R0 ;  /* 0x00003340f3a07816 */ /* 0x000fe40000000000 */
[----:B------:R-:W-:Y:S01]  /*42fd0*/  PRMT R167, R150, 0x3340, R151 ;  /* 0x0000334096a77816 */ /* 0x000fe20000000097 */
[----:B------:R0:W-:Y:S01]  /*42fe0*/  STL [R1+0x644], R152 ;  /* 0x0006449801007387 */ /* 0x0001e20000100800 */
[----:B------:R-:W-:-:S02]  /*42ff0*/  PRMT R154, R165, 0x5410, R154 ;  /* 0x00005410a59a7816 */ /* 0x000fc4000000009a */
[----:B------:R-:W-:-:S03]  /*43000*/  PRMT R158, R166, 0x5410, R158 ;  /* 0x00005410a69e7816 */ /* 0x000fc6000000009e */
[----:B------:R-:W-:Y:S01]  /*43010*/  STL [R1+0x650], R154 ;  /* 0x0006509a01007387 */ /* 0x000fe20000100800 */
[----:B0-----:R-:W-:-:S03]  /*43020*/  PRMT R152, R167, 0x5410, R160 ;  /* 0x00005410a7987816 */ /* 0x001fc600000000a0 */
[----:B------:R-:W-:Y:S04]  /*43030*/  STL [R1+0x654], R158 ;  /* 0x0006549e01007387 */ /* 0x000fe80000100800 */
[----:B------:R0:W-:Y:S01]  /*43040*/  STL [R1+0x658], R152 ;  /* 0x0006589801007387 */ /* 0x0001e20000100800 */
[----:B------:R-:W-:-:S03]  /*43050*/  LOP3.LUT R166, R195, 0xffff, RZ, 0xc0, !PT ;  /* 0x0000ffffc3a67812 */ /* 0x000fc600078ec0ff */
[----:B------:R-:W2:Y:S01]  /*43060*/  LDL.LU R195, [R1+0x10] ;  /* 0x0000100001c37983 */ /* 0x000ea20000300800 */
[----:B0-----:R-:W-:-:S03]  /*43070*/  LOP3.LUT R152, R196, 0xffff, RZ, 0xc0, !PT ;  /* 0x0000ffffc4987812 */ /* 0x001fc600078ec0ff */
[----:B------:R-:W3:Y:S01]  /*43080*/  LDL.LU R196, [R1+0x4] ;  /* 0x0000040001c47983 */ /* 0x000ee20000300800 */
[----:B------:R-:W-:-:S03]  /*43090*/  LOP3.LUT R160, R194, 0xffff, RZ, 0xc0, !PT ;  /* 0x0000ffffc2a07812 */ /* 0x000fc600078ec0ff */
[----:B------:R-:W4:Y:S01]  /*430a0*/  LDL.LU R194, [R1+0xc] ;  /* 0x00000c0001c27983 */ /* 0x000f220000300800 */
        /* <DEDUP_REMOVED lines=9> */
[----:B------:R-:W-:Y:S02]  /*43140*/  LOP3.LUT R162, R198, 0xffff, RZ, 0xc0, !PT ;  /* 0x0000ffffc6a27812 */ /* 0x000fe400078ec0ff */
[----:B------:R-:W-:Y:S02]  /*43150*/  LOP3.LUT R12, R12, 0xffff, RZ, 0xc0, !PT ;  /* 0x0000ffff0c0c7812 */ /* 0x000fe400078ec0ff */
[----:B------:R-:W-:-:S02]  /*43160*/  PRMT R18, R3, 0x3340, R0 ;  /* 0x0000334003127816 */ /* 0x000fc40000000000 */
[----:B------:R-:W-:Y:S02]  /*43170*/  PRMT R171, R158, 0x3340, R160 ;  /* 0x000033409eab7816 */ /* 0x000fe400000000a0 */
[----:B------:R-:W-:Y:S02]  /*43180*/  PRMT R10, R170, 0x5410, R10 ;  /* 0x00005410aa0a7816 */ /* 0x000fe4000000000a */
[--C-:B------:R-:W-:Y:S02]  /*43190*/  PRMT R168, R12, 0x3340, R0.reuse ;  /* 0x000033400ca87816 */ /* 0x100fe40000000000 */
        /* <DEDUP_REMOVED lines=9> */
[----:B------:R2:W-:Y:S04]  /*43230*/  STL [R1+0x67c], R10 ;  /* 0x00067c0a01007387 */ /* 0x0005e80000100800 */
[----:B------:R-:W3:Y:S01]  /*43240*/  LDL.LU R198, [R1+0x20] ;  /* 0x0000200001c67983 */ /* 0x000ee20000300800 */
[----:B--2---:R-:W-:-:S03]  /*43250*/  SHF.R.U32.HI R10, RZ, 0x8, R195 ;  /* 0x00000008ff0a7819 */ /* 0x004fc600000116c3 */
[----:B------:R-:W2:Y:S01]  /*43260*/  LDL.LU R195, [R1+0x14] ;  /* 0x0000140001c37983 */ /* 0x000ea20000300800 */
[----:B----4-:R-:W-:-:S03]  /*43270*/  SHF.R.U32.HI R18, RZ, 0x8, R194 ;  /* 0x00000008ff127819 */ /* 0x010fc600000116c2 */
[----:B------:R-:W4:Y:S01]  /*43280*/  LDL.LU R194, [R1+0x18] ;  /* 0x0000180001c27983 */ /* 0x000f220000300800 */
[----:B------:R-:W-:Y:S02]  /*43290*/  SHF.R.U32.HI R70, RZ, 0x8, R70 ;  /* 0x00000008ff467819 */ /* 0x000fe40000011646 */
[----:B------:R-:W-:Y:S01]  /*432a0*/  SHF.R.U32.HI R72, RZ, 0x8, R72 ;  /* 0x00000008ff487819 */ /* 0x000fe20000011648 */
[----:B------:R-:W4:Y:S01]  /*432b0*/  LDL.LU R197, [R1+0x8] ;  /* 0x0000080001c57983 */ /* 0x000f220000300800 */
[----:B------:R-:W-:Y:S02]  /*432c0*/  LOP3.LUT R10, R10, 0xffff, RZ, 0xc0, !PT ;  /* 0x0000ffff0a0a7812 */ /* 0x000fe400078ec0ff */
[----:B------:R-:W-:Y:S02]  /*432d0*/  LOP3.LUT R18, R18, 0xffff, RZ, 0xc0, !PT ;  /* 0x0000ffff12127812 */ /* 0x000fe400078ec0ff */
[----:B------:R-:W-:Y:S02]  /*432e0*/  LOP3.LUT R70, R70, 0xffff, RZ, 0xc0, !PT ;  /* 0x0000ffff46467812 */ /* 0x000fe400078ec0ff */
[----:B------:R-:W-:-:S02]  /*432f0*/  LOP3.LUT R72, R72, 0xffff, RZ, 0xc0, !PT ;  /* 0x0000ffff48487812 */ /* 0x000fc400078ec0ff */
[----:B------:R-:W-:Y:S02]  /*43300*/  PRMT R10, R10, 0x3340, R18 ;  /* 0x000033400a0a7816 */ /* 0x000fe40000000012 */
[----:B------:R-:W-:Y:S02]  /*43310*/  PRMT R217, R70, 0x3340, R72 ;  /* 0x0000334046d97816 */ /* 0x000fe40000000048 */
[----:B---3--:R-:W-:Y:S02]  /*43320*/  SHF.R.U32.HI R72, RZ, 0x8, R196 ;  /* 0x00000008ff487819 */ /* 0x008fe400000116c4 */
[----:B------:R-:W3:Y:S01]  /*43330*/  LDL.LU R196, [R1] ;  /* 0x0000000001c47983 */ /* 0x000ee20000300800 */
[----:B------:R-:W-:-:S03]  /*43340*/  SHF.R.U32.HI R73, RZ, 0x8, R73 ;  /* 0x00000008ff497819 */ /* 0x000fc60000011649 */
[----:B------:R0:W-:Y:S01]  /*43350*/  STL [R1+0x4f0], R10 ;  /* 0x0004f00a01007387 */ /* 0x0001e20000100800 */
[----:B------:R-:W-:Y:S02]  /*43360*/  SHF.R.U32.HI R75, RZ, 0x8, R75 ;  /* 0x00000008ff4b7819 */ /* 0x000fe4000001164b */
[----:B------:R-:W-:Y:S02]  /*43370*/  SHF.R.U32.HI R74, RZ, 0x8, R74 ;  /* 0x00000008ff4a7819 */ /* 0x000fe4000001164a */
[----:B------:R-:W-:Y:S02]  /*43380*/  SHF.R.U32.HI R18, RZ, 0x8, R76 ;  /* 0x00000008ff127819 */ /* 0x000fe4000001164c */
[----:B0-----:R-:W-:Y:S02]  /*43390*/  SHF.R.U32.HI R10, RZ, 0x8, R182 ;  /* 0x00000008ff0a7819 */ /* 0x001fe400000116b6 */
        /* <DEDUP_REMOVED lines=8> */
[----:B------:R-:W-:Y:S02]  /*43420*/  SHF.R.U32.HI R10, RZ, 0x8, R198 ;  /* 0x00000008ff0a7819 */ /* 0x000fe400000116c6 */
[----:B------:R-:W3:Y:S01]  /*43430*/  LDL.LU R198, [R1+0x48] ;  /* 0x0000480001c67983 */ /* 0x000ee20000300800 */
[----:B--2---:R-:W-:-:S03]  /*43440*/  SHF.R.U32.HI R75, RZ, 0x8, R195 ;  /* 0x00000008ff4b7819 */ /* 0x004fc600000116c3 */
[----:B------:R-:W2:Y:S01]  /*43450*/  LDL.LU R195, [R1+0x3c] ;  /* 0x00003c0001c37983 */ /* 0x000ea20000300800 */
[----:B----4-:R-:W-:-:S03]  /*43460*/  SHF.R.U32.HI R18, RZ, 0x8, R194 ;  /* 0x00000008ff127819 */ /* 0x010fc600000116c2 */
[----:B------:R-:W4:Y:S01]  /*43470*/  LDL.LU R194, [R1+0x24] ;  /* 0x0000240001c27983 */ /* 0x000f220000300800 */
[----:B------:R-:W-:Y:S02]  /*43480*/  LOP3.LUT R10, R10, 0xffff, RZ, 0xc0, !PT ;  /* 0x0000ffff0a0a7812 */ /* 0x000fe400078ec0ff */
[----:B------:R-:W-:-:S04]  /*43490*/  LOP3.LUT R18, R18, 0xffff, RZ, 0xc0, !PT ;  /* 0x0000ffff12127812 */ /* 0x000fc800078ec0ff */
[----:B------:R-:W-:Y:S02]  /*434a0*/  PRMT R10, R10, 0x3340, R18 ;  /* 0x000033400a0a7816 */ /* 0x000fe40000000012 */
[----:B------:R-:W-:-:S03]  /*434b0*/  SHF.R.U32.HI R214, RZ, 0x8, R204 ;  /* 0x00000008ffd67819 */ /* 0x000fc600000116cc */
[----:B------:R0:W-:Y:S01]  /*434c0*/  STL [R1+0x4e8], R10 ;  /* 0x0004e80a01007387 */ /* 0x0001e20000100800 */
[----:B------:R-:W-:Y:S02]  /*434d0*/  SHF.R.U32.HI R168, RZ, 0x8, R205 ;  /* 0x00000008ffa87819 */ /* 0x000fe400000116cd */
[----:B---3--:R-:W-:Y:S02]  /*434e0*/  SHF.R.U32.HI R18, RZ, 0x8, R196 ;  /* 0x00000008ff127819 */ /* 0x008fe400000116c4 */
[----:B------:R-:W3:Y:S01]  /*434f0*/  LDL.LU R196, [R1+0x1c] ;  /* 0x00001c0001c47983 */ /* 0x000ee20000300800 */
[----:B0-----:R-:W-:Y:S02]  /*43500*/  SHF.R.U32.HI R10, RZ, 0x8, R197 ;  /* 0x00000008ff0a7819 */ /* 0x001fe400000116c5 */
[----:B------:R-:W-:Y:S02]  /*43510*/  LOP3.LUT R18, R18, 0xffff, RZ, 0xc0, !PT ;  /* 0x0000ffff12127812 */ /* 0x000fe400078ec0ff */
[----:B------:R-:W-:-:S02]  /*43520*/  LOP3.LUT R10, R10, 0xffff, RZ, 0xc0, !PT ;  /* 0x0000ffff0a0a7812 */ /* 0x000fc400078ec0ff */
[----:B------:R-:W-:Y:S02]  /*43530*/  LOP3.LUT R214, R214, 0xffff, RZ, 0xc0, !PT ;  /* 0x0000ffffd6d67812 */ /* 0x000fe400078ec0ff */
[----:B------:R-:W-:Y:S02]  /*43540*/  LOP3.LUT R168, R168, 0xffff, RZ, 0xc0, !PT ;  /* 0x0000ffffa8a87812 */ /* 0x000fe400078ec0ff */
[----:B------:R-:W-:Y:S02]  /*43550*/  PRMT R209, R10, 0x3340, R18 ;  /* 0x000033400ad17816 */ /* 0x000fe40000000012 */
[----:B------:R-:W-:Y:S02]  /*43560*/  PRMT R214, R214, 0x3340, R168 ;  /* 0x00003340d6d67816 */ /* 0x000fe400000000a8 */
[----:B--2---:R-:W-:Y:S02]  /*43570*/  SHF.R.U32.HI R18, RZ, 0x8, R195 ;  /* 0x00000008ff127819 */ /* 0x004fe400000116c3 */
[----:B------:R-:W2:Y:S01]  /*43580*/  LDL.LU R195, [R1+0xec] ;  /* 0x0000ec0001c37983 */ /* 0x000ea20000300800 */
[----:B----4-:R-:W-:-:S03]  /*43590*/  SHF.R.U32.HI R168, RZ, 0x8, R194 ;  /* 0x00000008ffa87819 */ /* 0x010fc600000116c2 */
[----:B------:R-:W4:Y:S01]  /*435a0*/  LDL.LU R194, [R1+0xe8] ;  /* 0x0000e80001c27983 */ /* 0x000f220000300800 */
[----:B------:R-:W-:Y:S02]  /*435b0*/  SHF.R.U32.HI R166, RZ, 0x8, R166 ;  /* 0x00000008ffa67819 */ /* 0x000fe400000116a6 */
[----:B------:R-:W-:Y:S02]  /*435c0*/  SHF.R.U32.HI R169, RZ, 0x8, R167 ;  /* 0x00000008ffa97819 */ /* 0x000fe400000116a7 */
[----:B------:R-:W-:Y:S02]  /*435d0*/  SHF.R.U32.HI R167, RZ, 0x8, R81 ;  /* 0x00000008ffa77819 */ /* 0x000fe40000011651 */
[----:B------:R-:W-:Y:S02]  /*435e0*/  SHF.R.U32.HI R10, RZ, 0x8, R198 ;  /* 0x00000008ff0a7819 */ /* 0x000fe400000116c6 */
[----:B------:R-:W-:Y:S02]  /*435f0*/  LOP3.LUT R166, R166, 0xffff, RZ, 0xc0, !PT ;  /* 0x0000ffffa6a67812 */ /* 0x000fe400078ec0ff */
[----:B------:R-:W-:-:S02]  /*43600*/  LOP3.LUT R81, R169, 0xffff, RZ, 0xc0, !PT ;  /* 0x0000ffffa9517812 */ /* 0x000fc400078ec0ff */
[----:B------:R-:W-:Y:S02]  /*43610*/  LOP3.LUT R10, R10, 0xffff, RZ, 0xc0, !PT ;  /* 0x0000ffff0a0a7812 */ /* 0x000fe400078ec0ff */
[----:B------:R-:W-:Y:S02]  /*43620*/  LOP3.LUT R18, R18, 0xffff, RZ, 0xc0, !PT ;  /* 0x0000ffff12127812 */ /* 0x000fe400078ec0ff */
[----:B------:R-:W-:Y:S02]  /*43630*/  PRMT R81, R166, 0x3340, R81 ;  /* 0x00003340a6517816 */ /* 0x000fe40000000051 */
[----:B------:R-:W-:Y:S02]  /*43640*/  PRMT R208, R10, 0x3340, R18 ;  /* 0x000033400ad07816 */ /* 0x000fe40000000012 */
[----:B---3--:R-:W-:Y:S01]  /*43650*/  SHF.R.U32.HI R10, RZ, 0x8, R196 ;  /* 0x00000008ff0a7819 */ /* 0x008fe200000116c4 */
[----:B------:R-:W-:Y:S01]  /*43660*/  STL [R1+0x4d8], R81 ;  /* 0x0004d85101007387 */ /* 0x000fe20000100800 */
[----:B------:R-:W-:-:S03]  /*43670*/  SHF.R.U32.HI R186, RZ, 0x8, R186 ;  /* 0x00000008ffba7819 */ /* 0x000fc600000116ba */
[----:B------:R-:W3:Y:S01]  /*43680*/  LDL.LU R199, [R1+0x104] ;  /* 0x0001040001c77983 */ /* 0x000ee20000300800 */
[----:B------:R-:W-:-:S03]  /*43690*/  SHF.R.U32.HI R206, RZ, 0x8, R206 ;  /* 0x00000008ffce7819 */ /* 0x000fc600000116ce */
[----:B------:R-:W3:Y:S01]  /*436a0*/  LDL.LU R197, [R1+0x100] ;  /* 0x0001000001c57983 */ /* 0x000ee20000300800 */
[----:B------:R-:W-:Y:S02]  /*436b0*/  LOP3.LUT R10, R10, 0xffff, RZ, 0xc0, !PT ;  /* 0x0000ffff0a0a7812 */ /* 0x000fe400078ec0ff */
[----:B------:R-:W-:Y:S01]  /*436c0*/  LOP3.LUT R186, R186, 0xffff, RZ, 0xc0, !PT ;  /* 0x0000ffffbaba7812 */ /* 0x000fe200078ec0ff */
[----:B------:R-:W3:Y:S01]  /*436d0*/  LDL.LU R196, [R1+0xfc] ;  /* 0x0000fc0001c47983 */ /* 0x000ee20000300800 */
[----:B------:R-:W-:Y:S02]  /*436e0*/  LOP3.LUT R74, R206, 0xffff, RZ, 0xc0, !PT ;  /* 0x0000ffffce4a7812 */ /* 0x000fe400078ec0ff */
[----:B------:R-:W-:Y:S01]  /*436f0*/  PRMT R206, R10, 0x3340, R186 ;  /* 0x000033400ace7816 */ /* 0x000fe200000000ba */
[----:B------:R-:W3:Y:S01]  /*43700*/  LDL.LU R198, [R1+0xf8] ;  /* 0x0000f80001c67983 */ /* 0x000ee20000300800 */
[----:B------:R-:W-:Y:S02]  /*43710*/  SHF.R.U32.HI R18, RZ, 0x8, R12 ;  /* 0x00000008ff127819 */ /* 0x000fe4000001160c */
[----:B--2---:R-:W-:-:S02]  /*43720*/  SHF.R.U32.HI R10, RZ, 0x8, R195 ;  /* 0x00000008ff0a7819 */ /* 0x004fc400000116c3 */
[----:B------:R-:W2:Y:S01]  /*43730*/  LDL.LU R195, [R1+0xf4] ;  /* 0x0000f40001c37983 */ /* 0x000ea20000300800 */
[----:B----4-:R-:W-:-:S03]  /*43740*/  SHF.R.U32.HI R12, RZ, 0x8, R194 ;  /* 0x00000008ff0c7819 */ /* 0x010fc600000116c2 */
[----:B------:R-:W4:Y:S01]  /*43750*/  LDL.LU R194, [R1+0xf0] ;  /* 0x0000f00001c27983 */ /* 0x000f220000300800 */
[----:B------:R-:W-:Y:S02]  /*43760*/  SHF.R.U32.HI R162, RZ, 0x8, R162 ;  /* 0x00000008ffa27819 */ /* 0x000fe400000116a2 */
[----:B------:R-:W-:Y:S02]  /*43770*/  SHF.R.U32.HI R165, RZ, 0x8, R165 ;  /* 0x00000008ffa57819 */ /* 0x000fe400000116a5 */
[----:B------:R-:W-:Y:S02]  /*43780*/  SHF.R.U32.HI R188, RZ, 0x8, R188 ;  /* 0x00000008ffbc7819 */ /* 0x000fe400000116bc */
[----:B------:R-:W-:Y:S02]  /*43790*/  SHF.R.U32.HI R203, RZ, 0x8, R203 ;  /* 0x00000008ffcb7819 */ /* 0x000fe400000116cb */
[----:B------:R-:W-:Y:S02]  /*437a0*/  SHF.R.U32.HI R202, RZ, 0x8, R202 ;  /* 0x00000008ffca7819 */ /* 0x000fe400000116ca */
[----:B------:R-:W-:-:S02]  /*437b0*/  LOP3.LUT R162, R162, 0xffff, RZ, 0xc0, !PT ;  /* 0x0000ffffa2a27812 */ /* 0x000fc400078ec0ff */
[----:B------:R-:W-:Y:S02]  /*437c0*/  LOP3.LUT R165, R165, 0xffff, RZ, 0xc0, !PT ;  /* 0x0000ffffa5a57812 */ /* 0x000fe400078ec0ff */
[----:B------:R-:W-:Y:S02]  /*437d0*/  SHF.R.U32.HI R83, RZ, 0x8, R83 ;  /* 0x00000008ff537819 */ /* 0x000fe40000011653 */
[----:B------:R-:W-:Y:S02]  /*437e0*/  LOP3.LUT R204, R12, 0xffff, RZ, 0xc0, !PT ;  /* 0x0000ffff0ccc7812 */ /* 0x000fe400078ec0ff */
[----:B------:R-:W-:Y:S02]  /*437f0*/  LOP3.LUT R10, R10, 0xffff, RZ, 0xc0, !PT ;  /* 0x0000ffff0a0a7812 */ /* 0x000fe400078ec0ff */
[----:B------:R-:W-:Y:S02]  /*43800*/  LOP3.LUT R12, R188, 0xffff, RZ, 0xc0, !PT ;  /* 0x0000ffffbc0c7812 */ /* 0x000fe400078ec0ff */
[----:B------:R-:W-:-:S02]  /*43810*/  LOP3.LUT R203, R203, 0xffff, RZ, 0xc0, !PT ;  /* 0x0000ffffcbcb7812 */ /* 0x000fc400078ec0ff */
[----:B------:R-:W-:Y:S02]  /*43820*/  LOP3.LUT R202, R202, 0xffff, RZ, 0xc0, !PT ;  /* 0x0000ffffcaca7812 */ /* 0x000fe400078ec0ff */
[----:B------:R-:W-:Y:S02]  /*43830*/  PRMT R205, R162, 0x3340, R165 ;  /* 0x00003340a2cd7816 */ /* 0x000fe400000000a5 */
[----:B------:R-:W-:Y:S02]  /*43840*/  SHF.R.U32.HI R82, RZ, 0x8, R82 ;  /* 0x00000008ff527819 */ /* 0x000fe40000011652 */
[----:B------:R-:W-:Y:S02]  /*43850*/  LOP3.LUT R162, R83, 0xffff, RZ, 0xc0, !PT ;  /* 0x0000ffff53a27812 */ /* 0x000fe400078ec0ff */
[----:B------:R-:W-:Y:S02]  /*43860*/  LOP3.LUT R18, R18, 0xffff, RZ, 0xc0, !PT ;  /* 0x0000ffff12127812 */ /* 0x000fe400078ec0ff */
[----:B------:R-:W-:-:S02]  /*43870*/  PRMT R204, R10, 0x3340, R204 ;  /* 0x000033400acc7816 */ /* 0x000fc400000000cc */
[----:B------:R-:W-:Y:S02]  /*43880*/  PRMT R83, R12, 0x3340, R0 ;  /* 0x000033400c537816 */ /* 0x000fe40000000000 */
[----:B------:R-:W-:Y:S02]  /*43890*/  SHF.R.U32.HI R10, RZ, 0x8, R84 ;  /* 0x00000008ff0a7819 */ /* 0x000fe40000011654 */
[----:B------:R-:W-:Y:S02]  /*438a0*/  SHF.R.U32.HI R12, RZ, 0x8, R85 ;  /* 0x00000008ff0c7819 */ /* 0x000fe40000011655 */
[----:B------:R-:W-:Y:S02]  /*438b0*/  PRMT R215, R203, 0x3340, R202 ;  /* 0x00003340cbd77816 */ /* 0x000fe400000000ca */
[----:B------:R-:W-:Y:S02]  /*438c0*/  LOP3.LUT R203, R82, 0xffff, RZ, 0xc0, !PT ;  /* 0x0000ffff52cb7812 */ /* 0x000fe400078ec0ff */
[----:B------:R-:W-:-:S02]  /*438d0*/  PRMT R82, R18, 0x3340, R0 ;  /* 0x0000334012527816 */ /* 0x000fc40000000000 */
[----:B---3--:R-:W-:Y:S02]  /*438e0*/  SHF.R.U32.HI R202, RZ, 0x8, R199 ;  /* 0x00000008ffca7819 */ /* 0x008fe400000116c7 */
[----:B------:R-:W-:Y:S02]  /*438f0*/  SHF.R.U32.HI R18, RZ, 0x8, R197 ;  /* 0x00000008ff127819 */ /* 0x000fe400000116c5 */
[----:B------:R-:W-:Y:S02]  /*43900*/  LOP3.LUT R10, R10, 0xffff, RZ, 0xc0, !PT ;  /* 0x0000ffff0a0a7812 */ /* 0x000fe400078ec0ff */
[----:B------:R-:W-:Y:S02]  /*43910*/  LOP3.LUT R12, R12, 0xffff, RZ, 0xc0, !PT ;  /* 0x0000ffff0c0c7812 */ /* 0x000fe400078ec0ff */
[----:B------:R-:W-:Y:S02]  /*43920*/  LOP3.LUT R202, R202, 0xffff, RZ, 0xc0, !PT ;  /* 0x0000ffffcaca7812 */ /* 0x000fe400078ec0ff */
[----:B------:R-:W-:-:S02]  /*43930*/  LOP3.LUT R18, R18, 0xffff, RZ, 0xc0, !PT ;  /* 0x0000ffff12127812 */ /* 0x000fc400078ec0ff */
[----:B------:R-:W-:Y:S02]  /*43940*/  PRMT R12, R10, 0x3340, R12 ;  /* 0x000033400a0c7816 */ /* 0x000fe4000000000c */
[----:B------:R-:W-:Y:S02]  /*43950*/  SHF.R.U32.HI R85, RZ, 0x8, R196 ;  /* 0x00000008ff557819 */ /* 0x000fe400000116c4 */
[----:B------:R-:W3:Y:S01]  /*43960*/  LDL.LU R196, [R1+0x10c] ;  /* 0x00010c0001c47983 */ /* 0x000ee20000300800 */
[----:B------:R-:W-:Y:S02]  /*43970*/  PRMT R202, R202, 0x3340, R18 ;  /* 0x00003340caca7816 */ /* 0x000fe40000000012 */
[----:B------:R-:W-:Y:S01]  /*43980*/  SHF.R.U32.HI R201, RZ, 0x8, R201 ;  /* 0x00000008ffc97819 */ /* 0x000fe200000116c9 */
[----:B------:R0:W-:Y:S01]  /*43990*/  STL [R1+0x4c8], R12 ;  /* 0x0004c80c01007387 */ /* 0x0001e20000100800 */
[----:B------:R-:W-:Y:S02]  /*439a0*/  SHF.R.U32.HI R200, RZ, 0x8, R200 ;  /* 0x00000008ffc87819 */ /* 0x000fe400000116c8 */
[----:B------:R-:W-:-:S02]  /*439b0*/  SHF.R.U32.HI R10, RZ, 0x8, R198 ;  /* 0x00000008ff0a7819 */ /* 0x000fc400000116c6 */
[----:B------:R-:W-:Y:S02]  /*439c0*/  LOP3.LUT R201, R201, 0xffff, RZ, 0xc0, !PT ;  /* 0x0000ffffc9c97812 */ /* 0x000fe400078ec0ff */
[----:B------:R-:W-:Y:S02]  /*439d0*/  LOP3.LUT R200, R200, 0xffff, RZ, 0xc0, !PT ;  /* 0x0000ffffc8c87812 */ /* 0x000fe400078ec0ff */
[----:B0-----:R-:W-:Y:S02]  /*439e0*/  SHF.R.U32.HI R12, RZ, 0x8, R187 ;  /* 0x00000008ff0c7819 */ /* 0x001fe400000116bb */
[----:B------:R-:W-:Y:S02]  /*439f0*/  LOP3.LUT R10, R10, 0xffff, RZ, 0xc0, !PT ;  /* 0x0000ffff0a0a7812 */ /* 0x000fe400078ec0ff */
[----:B------:R-:W-:Y:S02]  /*43a00*/  LOP3.LUT R12, R12, 0xffff, RZ, 0xc0, !PT ;  /* 0x0000ffff0c0c7812 */ /* 0x000fe400078ec0ff */
[----:B------:R-:W-:-:S02]  /*43a10*/  PRMT R216, R201, 0x3340, R200 ;  /* 0x00003340c9d87816 */ /* 0x000fc400000000c8 */
[----:B--2---:R-:W-:Y:S02]  /*43a20*/  SHF.R.U32.HI R199, RZ, 0x8, R195 ;  /* 0x00000008ffc77819 */ /* 0x004fe400000116c3 */
[----:B----4-:R-:W-:Y:S02]  /*43a30*/  SHF.R.U32.HI R18, RZ, 0x8, R194 ;  /* 0x00000008ff127819 */ /* 0x010fe400000116c2 */
[----:B------:R-:W2:Y:S01]  /*43a40*/  LDL.LU R194, [R1+0x108] ;  /* 0x0001080001c27983 */ /* 0x000ea20000300800 */
[----:B------:R-:W-:Y:S02]  /*43a50*/  LOP3.LUT R199, R199, 0xffff, RZ, 0xc0, !PT ;  /* 0x0000ffffc7c77812 */ /* 0x000fe400078ec0ff */
[----:B------:R-:W-:Y:S02]  /*43a60*/  LOP3.LUT R18, R18, 0xffff, RZ, 0xc0, !PT ;  /* 0x0000ffff12127812 */ /* 0x000fe400078ec0ff */
[----:B------:R-:W-:Y:S02]  /*43a70*/  PRMT R199, R199, 0x3340, R12 ;  /* 0x00003340c7c77816 */ /* 0x000fe4000000000c */
[----:B------:R-:W-:-:S02]  /*43a80*/  PRMT R201, R10, 0x3340, R18 ;  /* 0x000033400ac97816 */ /* 0x000fc40000000012 */
[----:B------:R-:W-:Y:S02]  /*43a90*/  SHF.R.U32.HI R10, RZ, 0x8, R88 ;  /* 0x00000008ff0a7819 */ /* 0x000fe40000011658 */
[----:B------:R-:W-:Y:S02]  /*43aa0*/  SHF.R.U32.HI R12, RZ, 0x8, R90 ;  /* 0x00000008ff0c7819 */ /* 0x000fe4000001165a */
[----:B------:R-:W-:Y:S02]  /*43ab0*/  LOP3.LUT R10, R10, 0xffff, RZ, 0xc0, !PT ;  /* 0x0000ffff0a0a7812 */ /* 0x000fe400078ec0ff */
[----:B------:R-:W-:-:S04]  /*43ac0*/  LOP3.LUT R12, R12, 0xffff, RZ, 0xc0, !PT ;  /* 0x0000ffff0c0c7812 */ /* 0x000fc800078ec0ff */
[----:B------:R-:W-:-:S05]  /*43ad0*/  PRMT R10, R10, 0x3340, R12 ;  /* 0x000033400a0a7816 */ /* 0x000fca000000000c */
[----:B------:R0:W-:Y:S04]  /*43ae0*/  STL [R1+0x4b0], R10 ;  /* 0x0004b00a01007387 */ /* 0x0001e80000100800 */
[----:B------:R-:W4:Y:S04]  /*43af0*/  LDL.LU R174, [R1+0x118] ;  /* 0x0001180001ae7983 */ /* 0x000f280000300800 */
[----:B------:R-:W4:Y:S01]  /*43b00*/  LDL.LU R175, [R1+0x110] ;  /* 0x0001100001af7983 */ /* 0x000f220000300800 */
[----:B------:R-:W-:Y:S02]  /*43b10*/  SHF.R.U32.HI R12, RZ, 0x8, R189 ;  /* 0x00000008ff0c7819 */ /* 0x000fe400000116bd */
[----:B0-----:R-:W-:Y:S01]  /*43b20*/  SHF.R.U32.HI R10, RZ, 0x8, R147 ;  /* 0x00000008ff0a7819 */ /* 0x001fe20000011693 */
[----:B------:R-:W4:Y:S01]  /*43b30*/  LDL.LU R177, [R1+0x114] ;  /* 0x0001140001b17983 */ /* 0x000f220000300800 */
[----:B------:R-:W-:-:S02]  /*43b40*/  LOP3.LUT R12, R12, 0xffff, RZ, 0xc0, !PT ;  /* 0x0000ffff0c0c7812 */ /* 0x000fc400078ec0ff */
[----:B------:R-:W-:Y:S02]  /*43b50*/  LOP3.LUT R10, R10, 0xffff, RZ, 0xc0, !PT ;  /* 0x0000ffff0a0a7812 */ /* 0x000fe400078ec0ff */
[----:B---3--:R-:W-:Y:S02]  /*43b60*/  SHF.R.U32.HI R88, RZ, 0x8, R196 ;  /* 0x00000008ff587819 */ /* 0x008fe400000116c4 */
[----:B------:R-:W-:-:S04]  /*43b70*/  SHF.R.U32.HI R196, RZ, 0x8, R146 ;  /* 0x00000008ffc47819 */ /* 0x000fc80000011692 */
[----:B------:R-:W-:-:S04]  /*43b80*/  LOP3.LUT R196, R196, 0xffff, RZ, 0xc0, !PT ;  /* 0x0000ffffc4c47812 */ /* 0x000fc800078ec0ff */
[----:B------:R-:W-:Y:S02]  /*43b90*/  PRMT R196, R196, 0x3340, R10 ;  /* 0x00003340c4c47816 */ /* 0x000fe4000000000a */
[----:B------:R-:W-:-:S04]  /*43ba0*/  SHF.R.U32.HI R10, RZ, 0x8, R158 ;  /* 0x00000008ff0a7819 */ /* 0x000fc8000001169e */
[----:B------:R-:W-:Y:S02]  /*43bb0*/  LOP3.LUT R10, R10, 0xffff, RZ, 0xc0, !PT ;  /* 0x0000ffff0a0a7812 */ /* 0x000fe400078ec0ff */
[----:B------:R-:W-:-:S04]  /*43bc0*/  SHF.R.U32.HI R92, RZ, 0x8, R92 ;  /* 0x00000008ff5c7819 */ /* 0x000fc8000001165c */
[----:B------:R-:W-:Y:S02]  /*43bd0*/  LOP3.LUT R92, R92, 0xffff, RZ, 0xc0, !PT ;  /* 0x0000ffff5c5c7812 */ /* 0x000fe400078ec0ff */
[----:B--2---:R-:W-:-:S04]  /*43be0*/  SHF.R.U32.HI R197, RZ, 0x8, R194 ;  /* 0x00000008ffc57819 */ /* 0x004fc800000116c2 */
[----:B------:R-:W-:-:S04]  /*43bf0*/  LOP3.LUT R197, R197, 0xffff, RZ, 0xc0, !PT ;  /* 0x0000ffffc5c57812 */ /* 0x000fc800078ec0ff */
[----:B------:R-:W-:Y:S02]  /*43c00*/  PRMT R197, R197, 0x3340, R12 ;  /* 0x00003340c5c57816 */ /* 0x000fe4000000000c */
[----:B------:R-:W-:-:S04]  /*43c10*/  SHF.R.U32.HI R12, RZ, 0x8, R160 ;  /* 0x00000008ff0c7819 */ /* 0x000fc800000116a0 */
[----:B------:R-:W-:-:S04]  /*43c20*/  LOP3.LUT R12, R12, 0xffff, RZ, 0xc0, !PT ;  /* 0x0000ffff0c0c7812 */ /* 0x000fc800078ec0ff */
[----:B------:R-:W-:-:S05]  /*43c30*/  PRMT R10, R10, 0x3340, R12 ;  /* 0x000033400a0a7816 */ /* 0x000fca000000000c */
[----:B------:R4:W-:Y:S02]  /*43c40*/  STL [R1+0x4a0], R10 ;  /* 0x0004a00a01007387 */ /* 0x0009e40000100800 */
[----:B----4-:R-:W-:Y:S02]  /*43c50*/  SHF.R.U32.HI R10, RZ, 0x8, R174 ;  /* 0x00000008ff0a7819 */ /* 0x010fe400000116ae */
[----:B------:R-:W2:Y:S01]  /*43c60*/  LDL.LU R174, [R1+0x120] ;  /* 0x0001200001ae7983 */ /* 0x000ea20000300800 */
[----:B------:R-:W-:-:S04]  /*43c70*/  SHF.R.U32.HI R194, RZ, 0x8, R94 ;  /* 0x00000008ffc27819 */ /* 0x000fc8000001165e */
[----:B------:R-:W-:-:S04]  /*43c80*/  LOP3.LUT R194, R194, 0xffff, RZ, 0xc0, !PT ;  /* 0x0000ffffc2c27812 */ /* 0x000fc800078ec0ff */
[----:B------:R-:W-:Y:S02]  /*43c90*/  PRMT R194, R92, 0x3340, R194 ;  /* 0x000033405cc27816 */ /* 0x000fe400000000c2 */
[----:B------:R-:W-:Y:S02]  /*43ca0*/  SHF.R.U32.HI R92, RZ, 0x8, R175 ;  /* 0x00000008ff5c7819 */ /* 0x000fe400000116af */
[----:B------:R-:W3:Y:S01]  /*43cb0*/  LDL.LU R175, [R1+0x11c] ;  /* 0x00011c0001af7983 */ /* 0x000ee20000300800 */
[----:B------:R-:W-:Y:S02]  /*43cc0*/  SHF.R.U32.HI R91, RZ, 0x8, R91 ;  /* 0x00000008ff5b7819 */ /* 0x000fe4000001165b */
[----:B------:R-:W-:Y:S01]  /*43cd0*/  SHF.R.U32.HI R93, RZ, 0x8, R93 ;  /* 0x00000008ff5d7819 */ /* 0x000fe2000001165d */
[----:B------:R-:W4:Y:S01]  /*43ce0*/  LDL.LU R178, [R1+0x140] ;  /* 0x0001400001b27983 */ /* 0x000f220000300800 */
[----:B------:R-:W-:Y:S02]  /*43cf0*/  LOP3.LUT R195, R91, 0xffff, RZ, 0xc0, !PT ;  /* 0x0000ffff5bc37812 */ /* 0x000fe400078ec0ff */
[----:B------:R-:W-:Y:S01]  /*43d00*/  LOP3.LUT R93, R93, 0xffff, RZ, 0xc0, !PT ;  /* 0x0000ffff5d5d7812 */ /* 0x000fe200078ec0ff */
[----:B------:R-:W4:Y:S01]  /*43d10*/  LDL.LU R176, [R1+0x134] ;  /* 0x0001340001b07983 */ /* 0x000f220000300800 */
[----:B------:R-:W-:-:S02]  /*43d20*/  SHF.R.U32.HI R12, RZ, 0x8, R177 ;  /* 0x00000008ff0c7819 */ /* 0x000fc400000116b1 */
[----:B------:R-:W-:Y:S01]  /*43d30*/  PRMT R195, R195, 0x3340, R93 ;  /* 0x00003340c3c37816 */ /* 0x000fe2000000005d */
[----:B------:R-:W4:Y:S01]  /*43d40*/  LDL.LU R177, [R1+0x130] ;  /* 0x0001300001b17983 */ /* 0x000f220000300800 */
[----:B------:R-:W-:Y:S02]  /*43d50*/  SHF.R.U32.HI R93, RZ, 0x8, R193 ;  /* 0x00000008ff5d7819 */ /* 0x000fe400000116c1 */
[----:B------:R-:W-:Y:S02]  /*43d60*/  LOP3.LUT R193, R10, 0xffff, RZ, 0xc0, !PT ;  /* 0x0000ffff0ac17812 */ /* 0x000fe400078ec0ff */
[----:B------:R-:W-:-:S04]  /*43d70*/  LOP3.LUT R10, R12, 0xffff, RZ, 0xc0, !PT ;  /* 0x0000ffff0c0a7812 */ /* 0x000fc800078ec0ff */
[----:B------:R-:W-:Y:S02]  /*43d80*/  PRMT R193, R193, 0x3340, R10 ;  /* 0x00003340c1c17816 */ /* 0x000fe4000000000a */
[----:B--2---:R-:W-:Y:S02]  /*43d90*/  SHF.R.U32.HI R10, RZ, 0x8, R174 ;  /* 0x00000008ff0a7819 */ /* 0x004fe400000116ae */
[----:B------:R-:W2:Y:S01]  /*43da0*/  LDL.LU R174, [R1+0x12c] ;  /* 0x00012c0001ae7983 */ /* 0x000ea20000300800 */
[----:B---3--:R-:W-:-:S03]  /*43db0*/  SHF.R.U32.HI R12, RZ, 0x8, R175 ;  /* 0x00000008ff0c7819 */ /* 0x008fc600000116af */
[----:B------:R-:W3:Y:S01]  /*43dc0*/  LDL.LU R175, [R1+0x128] ;  /* 0x0001280001af7983 */ /* 0x000ee20000300800 */
[----:B------:R-:W-:Y:S02]  /*43dd0*/  SHF.R.U32.HI R87, RZ, 0x8, R87 ;  /* 0x00000008ff577819 */ /* 0x000fe40000011657 */
[----:B------:R-:W-:Y:S02]  /*43de0*/  SHF.R.U32.HI R18, RZ, 0x8, R89 ;  /* 0x00000008ff127819 */ /* 0x000fe40000011659 */
[----:B------:R-:W-:Y:S02]  /*43df0*/  LOP3.LUT R198, R87, 0xffff, RZ, 0xc0, !PT ;  /* 0x0000ffff57c67812 */ /* 0x000fe400078ec0ff */
[----:B------:R-:W-:Y:S02]  /*43e00*/  LOP3.LUT R18, R18, 0xffff, RZ, 0xc0, !PT ;  /* 0x0000ffff12127812 */ /* 0x000fe400078ec0ff */
[----:B------:R-:W-:Y:S02]  /*43e10*/  SHF.R.U32.HI R97, RZ, 0x8, R97 ;  /* 0x00000008ff617819 */ /* 0x000fe40000011661 */
[----:B------:R-:W-:-:S02]  /*43e20*/  SHF.R.U32.HI R98, RZ, 0x8, R98 ;  /* 0x00000008ff627819 */ /* 0x000fc40000011662 */
[----:B------:R-:W-:Y:S02]  /*43e30*/  PRMT R198, R198, 0x3340, R18 ;  /* 0x00003340c6c67816 */ /* 0x000fe40000000012 */
[----:B------:R-:W-:Y:S02]  /*43e40*/  SHF.R.U32.HI R18, RZ, 0x8, R141 ;  /* 0x00000008ff127819 */ /* 0x000fe4000001168d */
[----:B------:R-:W-:Y:S02]  /*43e50*/  LOP3.LUT R10, R10, 0xffff, RZ, 0xc0, !PT ;  /* 0x0000ffff0a0a7812 */ /* 0x000fe400078ec0ff */
[----:B------:R-:W-:Y:S02]  /*43e60*/  LOP3.LUT R97, R97, 0xffff, RZ, 0xc0, !PT ;  /* 0x0000ffff61617812 */ /* 0x000fe400078ec0ff */
[----:B------:R-:W-:Y:S02]  /*43e70*/  LOP3.LUT R12, R12, 0xffff, RZ, 0xc0, !PT ;  /* 0x0000ffff0c0c7812 */ /* 0x000fe400078ec0ff */
[----:B------:R-:W-:-:S02]  /*43e80*/  LOP3.LUT R98, R98, 0xffff, RZ, 0xc0, !PT ;  /* 0x0000ffff62627812 */ /* 0x000fc400078ec0ff */
[----:B------:R-:W-:Y:S02]  /*43e90*/  SHF.R.U32.HI R84, RZ, 0x8, R86 ;  /* 0x00000008ff547819 */ /* 0x000fe40000011656 */
[----:B------:R-:W-:Y:S02]  /*43ea0*/  LOP3.LUT R18, R18, 0xffff, RZ, 0xc0, !PT ;  /* 0x0000ffff12127812 */ /* 0x000fe400078ec0ff */
[----:B------:R-:W-:Y:S02]  /*43eb0*/  SHF.R.U32.HI R86, RZ, 0x8, R190 ;  /* 0x00000008ff567819 */ /* 0x000fe400000116be */
[----:B------:R-:W-:Y:S02]  /*43ec0*/  PRMT R189, R10, 0x3340, R97 ;  /* 0x000033400abd7816 */ /* 0x000fe40000000061 */
[----:B------:R-:W-:Y:S02]  /*43ed0*/  PRMT R190, R12, 0x3340, R98 ;  /* 0x000033400cbe7816 */ /* 0x000fe40000000062 */
[----:B----4-:R-:W-:-:S02]  /*43ee0*/  SHF.R.U32.HI R10, RZ, 0x8, R178 ;  /* 0x00000008ff0a7819 */ /* 0x010fc400000116b2 */
[----:B------:R-:W-:Y:S02]  /*43ef0*/  SHF.R.U32.HI R12, RZ, 0x8, R220 ;  /* 0x00000008ff0c7819 */ /* 0x000fe400000116dc */
[----:B------:R-:W-:Y:S02]  /*43f00*/  SHF.R.U32.HI R186, RZ, 0x8, R176 ;  /* 0x00000008ffba7819 */ /* 0x000fe400000116b0 */
[----:B------:R-:W-:Y:S01]  /*43f10*/  PRMT R91, R18, 0x3340, R0 ;  /* 0x00003340125b7816 */ /* 0x000fe20000000000 */
[----:B------:R-:W4:Y:S01]  /*43f20*/  LDL.LU R176, [R1+0x14c] ;  /* 0x00014c0001b07983 */ /* 0x000f220000300800 */
[----:B------:R-:W-:Y:S02]  /*43f30*/  SHF.R.U32.HI R99, RZ, 0x8, R99 ;  /* 0x00000008ff637819 */ /* 0x000fe40000011663 */
[----:B------:R-:W-:Y:S02]  /*43f40*/  SHF.R.U32.HI R101, RZ, 0x8, R101 ;  /* 0x00000008ff657819 */ /* 0x000fe40000011665 */
[----:B------:R-:W-:-:S02]  /*43f50*/  SHF.R.U32.HI R18, RZ, 0x8, R137 ;  /* 0x00000008ff127819 */ /* 0x000fc40000011689 */
[----:B------:R-:W-:Y:S02]  /*43f60*/  LOP3.LUT R10, R10, 0xffff, RZ, 0xc0, !PT ;  /* 0x0000ffff0a0a7812 */ /* 0x000fe400078ec0ff */
[----:B------:R-:W-:Y:S02]  /*43f70*/  LOP3.LUT R12, R12, 0xffff, RZ, 0xc0, !PT ;  /* 0x0000ffff0c0c7812 */ /* 0x000fe400078ec0ff */
[----:B------:R-:W-:Y:S02]  /*43f80*/  LOP3.LUT R99, R99, 0xffff, RZ, 0xc0, !PT ;  /* 0x0000ffff63637812 */ /* 0x000fe400078ec0ff */
[----:B------:R-:W-:Y:S02]  /*43f90*/  LOP3.LUT R101, R101, 0xffff, RZ, 0xc0, !PT ;  /* 0x0000ffff65657812 */ /* 0x000fe400078ec0ff */
[----:B------:R-:W-:Y:S02]  /*43fa0*/  LOP3.LUT R18, R18, 0xffff, RZ, 0xc0, !PT ;  /* 0x0000ffff12127812 */ /* 0x000fe400078ec0ff */
[----:B------:R-:W-:-:S02]  /*43fb0*/  PRMT R220, R10, 0x3340, R12 ;  /* 0x000033400adc7816 */ /* 0x000fc4000000000c */
[----:B------:R-:W-:Y:S02]  /*43fc0*/  PRMT R188, R99, 0x3340, R101 ;  /* 0x0000334063bc7816 */ /* 0x000fe40000000065 */
[----:B------:R-:W-:Y:S02]  /*43fd0*/  SHF.R.U32.HI R10, RZ, 0x8, R177 ;  /* 0x00000008ff0a7819 */ /* 0x000fe400000116b1 */
[----:B------:R-:W-:Y:S01]  /*43fe0*/  PRMT R99, R18, 0x3340, R0 ;  /* 0x0000334012637816 */ /* 0x000fe20000000000 */
[----:B------:R-:W4:Y:S01]  /*43ff0*/  LDL.LU R177, [R1+0x144] ;  /* 0x0001440001b17983 */ /* 0x000f220000300800 */
[----:B--2---:R-:W-:-:S03]  /*44000*/  SHF.R.U32.HI R18, RZ, 0x8, R174 ;  /* 0x00000008ff127819 */ /* 0x004fc600000116ae */
[----:B------:R-:W2:Y:S01]  /*44010*/  LDL.LU R174, [R1+0x148] ;  /* 0x0001480001ae7983 */ /* 0x000ea20000300800 */
[----:B---3--:R-:W-:-:S03]  /*44020*/  SHF.R.U32.HI R12, RZ, 0x8, R175 ;  /* 0x00000008ff0c7819 */ /* 0x008fc600000116af */
[----:B------:R-:W3:Y:S01]  /*44030*/  LDL.LU R175, [R1+0x154] ;  /* 0x0001540001af7983 */ /* 0x000ee20000300800 */
[----:B------:R-:W-:Y:S02]  /*44040*/  SHF.R.U32.HI R77, RZ, 0x8, R77 ;  /* 0x00000008ff4d7819 */ /* 0x000fe4000001164d */
[----:B------:R-:W-:Y:S01]  /*44050*/  SHF.R.U32.HI R179, RZ, 0x8, R179 ;  /* 0x00000008ffb37819 */ /* 0x000fe200000116b3 */
[----:B------:R-:W3:Y:S01]  /*44060*/  LDL.LU R178, [R1+0x158] ;  /* 0x0001580001b27983 */ /* 0x000ee20000300800 */
[----:B------:R-:W-:Y:S02]  /*44070*/  LOP3.LUT R77, R77, 0xffff, RZ, 0xc0, !PT ;  /* 0x0000ffff4d4d7812 */ /* 0x000fe400078ec0ff */
[----:B------:R-:W-:Y:S02]  /*44080*/  LOP3.LUT R179, R179, 0xffff, RZ, 0xc0, !PT ;  /* 0x0000ffffb3b37812 */ /* 0x000fe400078ec0ff */
[----:B------:R-:W-:Y:S02]  /*44090*/  SHF.R.U32.HI R183, RZ, 0x8, R183 ;  /* 0x00000008ffb77819 */ /* 0x000fe400000116b7 */
[----:B------:R-:W-:-:S02]  /*440a0*/  LOP3.LUT R186, R186, 0xffff, RZ, 0xc0, !PT ;  /* 0x0000ffffbaba7812 */ /* 0x000fc400078ec0ff */
[----:B------:R-:W-:Y:S02]  /*440b0*/  LOP3.LUT R18, R18, 0xffff, RZ, 0xc0, !PT ;  /* 0x0000ffff12127812 */ /* 0x000fe400078ec0ff */
[----:B------:R-:W-:Y:S02]  /*440c0*/  PRMT R211, R77, 0x3340, R179 ;  /* 0x000033404dd37816 */ /* 0x000fe400000000b3 */
[----:B------:R-:W-:Y:S02]  /*440d0*/  LOP3.LUT R77, R183, 0xffff, RZ, 0xc0, !PT ;  /* 0x0000ffffb74d7812 */ /* 0x000fe400078ec0ff */
[----:B------:R-:W-:Y:S02]  /*440e0*/  PRMT R186, R186, 0x3340, R18 ;  /* 0x00003340baba7816 */ /* 0x000fe40000000012 */
[----:B------:R-:W-:Y:S02]  /*440f0*/  LOP3.LUT R10, R10, 0xffff, RZ, 0xc0, !PT ;  /* 0x0000ffff0a0a7812 */ /* 0x000fe400078ec0ff */
[----:B------:R-:W-:-:S02]  /*44100*/  LOP3.LUT R12, R12, 0xffff, RZ, 0xc0, !PT ;  /* 0x0000ffff0c0c7812 */ /* 0x000fc400078ec0ff */
[----:B----4-:R-:W-:Y:S02]  /*44110*/  SHF.R.U32.HI R182, RZ, 0x8, R176 ;  /* 0x00000008ffb67819 */ /* 0x010fe400000116b0 */
[----:B------:R-:W4:Y:S01]  /*44120*/  LDL.LU R176, [R1+0x150] ;  /* 0x0001500001b07983 */ /* 0x000f220000300800 */
[----:B------:R-:W-:Y:S02]  /*44130*/  SHF.R.U32.HI R20, RZ, 0x8, R20 ;  /* 0x00000008ff147819 */ /* 0x000fe40000011614 */
[----:B------:R-:W-:Y:S02]  /*44140*/  SHF.R.U32.HI R101, RZ, 0x8, R232 ;  /* 0x00000008ff657819 */ /* 0x000fe400000116e8 */
[----:B------:R-:W-:Y:S02]  /*44150*/  PRMT R232, R10, 0x3340, R12 ;  /* 0x000033400ae87816 */ /* 0x000fe4000000000c */
[----:B------:R-:W-:Y:S02]  /*44160*/  SHF.R.U32.HI R10, RZ, 0x8, R150 ;  /* 0x00000008ff0a7819 */ /* 0x000fe40000011696 */
[----:B------:R-:W-:-:S02]  /*44170*/  SHF.R.U32.HI R12, RZ, 0x8, R151 ;  /* 0x00000008ff0c7819 */ /* 0x000fc40000011697 */
[----:B------:R-:W-:Y:S02]  /*44180*/  SHF.R.U32.HI R183, RZ, 0x8, R177 ;  /* 0x00000008ffb77819 */ /* 0x000fe400000116b1 */
[----:B------:R-:W4:Y:S01]  /*44190*/  LDL.LU R177, [R1+0x164] ;  /* 0x0001640001b17983 */ /* 0x000f220000300800 */
[----:B------:R-:W-:Y:S02]  /*441a0*/  SHF.R.U32.HI R95, RZ, 0x8, R95 ;  /* 0x00000008ff5f7819 */ /* 0x000fe4000001165f */
[----:B------:R-:W-:Y:S02]  /*441b0*/  LOP3.LUT R20, R20, 0xffff, RZ, 0xc0, !PT ;  /* 0x0000ffff14147812 */ /* 0x000fe400078ec0ff */
[----:B------:R-:W-:Y:S02]  /*441c0*/  SHF.R.U32.HI R90, RZ, 0x8, R191 ;  /* 0x00000008ff5a7819 */ /* 0x000fe400000116bf */
[----:B------:R-:W-:Y:S02]  /*441d0*/  LOP3.LUT R10, R10, 0xffff, RZ, 0xc0, !PT ;  /* 0x0000ffff0a0a7812 */ /* 0x000fe400078ec0ff */
[----:B------:R-:W-:-:S02]  /*441e0*/  LOP3.LUT R12, R12, 0xffff, RZ, 0xc0, !PT ;  /* 0x0000ffff0c0c7812 */ /* 0x000fc400078ec0ff */
[----:B------:R-:W-:Y:S02]  /*441f0*/  LOP3.LUT R191, R95, 0xffff, RZ, 0xc0, !PT ;  /* 0x0000ffff5fbf7812 */ /* 0x000fe400078ec0ff */
[----:B------:R-:W-:Y:S02]  /*44200*/  PRMT R95, R20, 0x3340, R0 ;  /* 0x00003340145f7816 */ /* 0x000fe40000000000 */
[----:B------:R-:W-:Y:S02]  /*44210*/  SHF.R.U32.HI R20, RZ, 0x8, R233 ;  /* 0x00000008ff147819 */ /* 0x000fe400000116e9 */
[----:B------:R-:W-:Y:S02]  /*44220*/  PRMT R233, R10, 0x3340, R12 ;  /* 0x000033400ae97816 */ /* 0x000fe4000000000c */
[----:B--2---:R-:W-:Y:S02]  /*44230*/  SHF.R.U32.HI R18, RZ, 0x8, R174 ;  /* 0x00000008ff127819 */ /* 0x004fe400000116ae */
[----:B------:R-:W2:Y:S01]  /*44240*/  LDL.LU R174, [R1+0x15c] ;  /* 0x00015c0001ae7983 */ /* 0x000ea20000300800 */
[----:B---3--:R-:W-:-:S03]  /*44250*/  SHF.R.U32.HI R12, RZ, 0x8, R175 ;  /* 0x00000008ff0c7819 */ /* 0x008fc600000116af */
[----:B------:R-:W3:Y:S04]  /*44260*/  LDL.LU R175, [R1+0x160] ;  /* 0x0001600001af7983 */ /* 0x000ee80000300800 */
[----:B------:R-:W3:Y:S01]  /*44270*/  LDL.LU R222, [R1+0x17c] ;  /* 0x00017c0001de7983 */ /* 0x000ee20000300800 */
[----:B------:R-:W-:Y:S02]  /*44280*/  SHF.R.U32.HI R78, RZ, 0x8, R78 ;  /* 0x00000008ff4e7819 */ /* 0x000fe4000001164e */
[----:B------:R-:W-:Y:S01]  /*44290*/  SHF.R.U32.HI R180, RZ, 0x8, R180 ;  /* 0x00000008ffb47819 */ /* 0x000fe200000116b4 */
[----:B------:R-:W3:Y:S01]  /*442a0*/  LDL.LU R218, [R1+0x170] ;  /* 0x0001700001da7983 */ /* 0x000ee20000300800 */
[----:B------:R-:W-:Y:S02]  /*442b0*/  LOP3.LUT R78, R78, 0xffff, RZ, 0xc0, !PT ;  /* 0x0000ffff4e4e7812 */ /* 0x000fe400078ec0ff */
[----:B------:R-:W-:-:S02]  /*442c0*/  LOP3.LUT R180, R180, 0xffff, RZ, 0xc0, !PT ;  /* 0x0000ffffb4b47812 */ /* 0x000fc400078ec0ff */
[----:B------:R-:W-:Y:S02]  /*442d0*/  SHF.R.U32.HI R181, RZ, 0x8, R181 ;  /* 0x00000008ffb57819 */ /* 0x000fe400000116b5 */
[----:B------:R-:W-:Y:S02]  /*442e0*/  PRMT R210, R78, 0x3340, R180 ;  /* 0x000033404ed27816 */ /* 0x000fe400000000b4 */
[----:B------:R-:W-:Y:S02]  /*442f0*/  LOP3.LUT R78, R181, 0xffff, RZ, 0xc0, !PT ;  /* 0x0000ffffb54e7812 */ /* 0x000fe400078ec0ff */
[----:B------:R-:W-:Y:S02]  /*44300*/  SHF.R.U32.HI R181, RZ, 0x8, R106 ;  /* 0x00000008ffb57819 */ /* 0x000fe4000001166a */
[----:B------:R-:W-:Y:S02]  /*44310*/  SHF.R.U32.HI R10, RZ, 0x8, R132 ;  /* 0x00000008ff0a7819 */ /* 0x000fe40000011684 */
[----:B------:R-:W-:-:S02]  /*44320*/  SHF.R.U32.HI R105, RZ, 0x8, R105 ;  /* 0x00000008ff697819 */ /* 0x000fc40000011669 */
[----:B------:R-:W-:Y:S02]  /*44330*/  LOP3.LUT R12, R12, 0xffff, RZ, 0xc0, !PT ;  /* 0x0000ffff0c0c7812 */ /* 0x000fe400078ec0ff */
[----:B------:R-:W-:Y:S02]  /*44340*/  LOP3.LUT R181, R181, 0xffff, RZ, 0xc0, !PT ;  /* 0x0000ffffb5b57812 */ /* 0x000fe400078ec0ff */
[----:B------:R-:W-:Y:S02]  /*44350*/  LOP3.LUT R10, R10, 0xffff, RZ, 0xc0, !PT ;  /* 0x0000ffff0a0a7812 */ /* 0x000fe400078ec0ff */
[----:B------:R-:W-:Y:S02]  /*44360*/  LOP3.LUT R180, R105, 0xffff, RZ, 0xc0, !PT ;  /* 0x0000ffff69b47812 */ /* 0x000fe400078ec0ff */
[----:B------:R-:W-:Y:S02]  /*44370*/  PRMT R105, R12, 0x3340, R0 ;  /* 0x000033400c697816 */ /* 0x000fe40000000000 */
[----:B------:R-:W-:-:S02]  /*44380*/  PRMT R181, R181, 0x3340, R10 ;  /* 0x00003340b5b57816 */ /* 0x000fc4000000000a */
[----:B------:R-:W-:Y:S02]  /*44390*/  SHF.R.U32.HI R10, RZ, 0x8, R178 ;  /* 0x00000008ff0a7819 */ /* 0x000fe400000116b2 */
[----:B----4-:R-:W-:Y:S02]  /*443a0*/  SHF.R.U32.HI R12, RZ, 0x8, R176 ;  /* 0x00000008ff0c7819 */ /* 0x010fe400000116b0 */
[----:B------:R-:W-:Y:S02]  /*443b0*/  LOP3.LUT R10, R10, 0xffff, RZ, 0xc0, !PT ;  /* 0x0000ffff0a0a7812 */ /* 0x000fe400078ec0ff */
[----:B------:R-:W-:-:S04]  /*443c0*/  LOP3.LUT R12, R12, 0xffff, RZ, 0xc0, !PT ;  /* 0x0000ffff0c0c7812 */ /* 0x000fc800078ec0ff */
[----:B------:R-:W-:Y:S02]  /*443d0*/  PRMT R178, R10, 0x3340, R12 ;  /* 0x000033400ab27816 */ /* 0x000fe4000000000c */
[----:B------:R-:W-:Y:S02]  /*443e0*/  SHF.R.U32.HI R10, RZ, 0x8, R177 ;  /* 0x00000008ff0a7819 */ /* 0x000fe400000116b1 */
[----:B------:R-:W-:Y:S02]  /*443f0*/  SHF.R.U32.HI R177, RZ, 0x8, R109 ;  /* 0x00000008ffb17819 */ /* 0x000fe4000001166d */
[----:B------:R-:W-:Y:S02]  /*44400*/  LOP3.LUT R10, R10, 0xffff, RZ, 0xc0, !PT ;  /* 0x0000ffff0a0a7812 */ /* 0x000fe400078ec0ff */
[----:B------:R-:W-:Y:S02]  /*44410*/  SHF.R.U32.HI R111, RZ, 0x8, R111 ;  /* 0x00000008ff6f7819 */ /* 0x000fe4000001166f */
[----:B--2---:R-:W-:-:S02]  /*44420*/  SHF.R.U32.HI R109, RZ, 0x8, R174 ;  /* 0x00000008ff6d7819 */ /* 0x004fc400000116ae */
[----:B------:R-:W2:Y:S04]  /*44430*/  LDL.LU R174, [R1+0x16c] ;  /* 0x00016c0001ae7983 */ /* 0x000ea80000300800 */
[----:B------:R-:W4:Y:S04]  /*44440*/  LDL.LU R227, [R1+0x184] ;  /* 0x0001840001e37983 */ /* 0x000f280000300800 */
[----:B------:R-:W4:Y:S01]  /*44450*/  LDL.LU R228, [R1+0x180] ;  /* 0x0001800001e47983 */ /* 0x000f220000300800 */
[----:B---3--:R-:W-:-:S03]  /*44460*/  SHF.R.U32.HI R12, RZ, 0x8, R175 ;  /* 0x00000008ff0c7819 */ /* 0x008fc600000116af */
[----:B------:R-:W3:Y:S01]  /*44470*/  LDL.LU R226, [R1+0x198] ;  /* 0x0001980001e27983 */ /* 0x000ee20000300800 */
[----:B------:R-:W-:-:S04]  /*44480*/  LOP3.LUT R12, R12, 0xffff, RZ, 0xc0, !PT ;  /* 0x0000ffff0c0c7812 */ /* 0x000fc800078ec0ff */
[----:B------:R-:W-:Y:S02]  /*44490*/  PRMT R176, R10, 0x3340, R12 ;  /* 0x000033400ab07816 */ /* 0x000fe4000000000c */
[----:B------:R-:W-:-:S04]  /*444a0*/  SHF.R.U32.HI R10, RZ, 0x8, R234 ;  /* 0x00000008ff0a7819 */ /* 0x000fc800000116ea */
[----:B------:R-:W-:Y:S02]  /*444b0*/  LOP3.LUT R10, R10, 0xffff, RZ, 0xc0, !PT ;  /* 0x0000ffff0a0a7812 */ /* 0x000fe400078ec0ff */
[----:B------:R-:W-:Y:S02]  /*444c0*/  LOP3.LUT R175, R111, 0xffff, RZ, 0xc0, !PT ;  /* 0x0000ffff6faf7812 */ /* 0x000fe400078ec0ff */
[----:B------:R-:W-:Y:S02]  /*444d0*/  PRMT R111, R10, 0x3340, R0 ;  /* 0x000033400a6f7816 */ /* 0x000fe40000000000 */
[----:B------:R-:W-:Y:S02]  /*444e0*/  SHF.R.U32.HI R10, RZ, 0x8, R222 ;  /* 0x00000008ff0a7819 */ /* 0x000fe400000116de */
[----:B------:R-:W3:Y:S01]  /*444f0*/  LDL.LU R222, [R1+0x194] ;  /* 0x0001940001de7983 */ /* 0x000ee20000300800 */
[----:B------:R-:W-:Y:S02]  /*44500*/  LOP3.LUT R182, R182, 0xffff, RZ, 0xc0, !PT ;  /* 0x0000ffffb6b67812 */ /* 0x000fe400078ec0ff */
[----:B------:R-:W-:-:S04]  /*44510*/  LOP3.LUT R18, R18, 0xffff, RZ, 0xc0, !PT ;  /* 0x0000ffff12127812 */ /* 0x000fc800078ec0ff */
[----:B------:R-:W-:Y:S02]  /*44520*/  PRMT R182, R182, 0x3340, R18 ;  /* 0x00003340b6b67816 */ /* 0x000fe40000000012 */
[----:B------:R-:W-:Y:S02]  /*44530*/  SHF.R.U32.HI R18, RZ, 0x8, R110 ;  /* 0x00000008ff127819 */ /* 0x000fe4000001166e */
[----:B------:R-:W-:Y:S02]  /*44540*/  LOP3.LUT R177, R177, 0xffff, RZ, 0xc0, !PT ;  /* 0x0000ffffb1b17812 */ /* 0x000fe400078ec0ff */
[----:B------:R-:W-:Y:S02]  /*44550*/  LOP3.LUT R18, R18, 0xffff, RZ, 0xc0, !PT ;  /* 0x0000ffff12127812 */ /* 0x000fe400078ec0ff */
[----:B------:R-:W-:Y:S02]  /*44560*/  SHF.R.U32.HI R113, RZ, 0x8, R113 ;  /* 0x00000008ff717819 */ /* 0x000fe40000011671 */
[----:B------:R-:W-:-:S02]  /*44570*/  PRMT R177, R177, 0x3340, R18 ;  /* 0x00003340b1b17816 */ /* 0x000fc40000000012 */
[----:B------:R-:W-:Y:S02]  /*44580*/  SHF.R.U32.HI R114, RZ, 0x8, R114 ;  /* 0x00000008ff727819 */ /* 0x000fe40000011672 */
[----:B------:R-:W-:Y:S02]  /*44590*/  SHF.R.U32.HI R12, RZ, 0x8, R218 ;  /* 0x00000008ff0c7819 */ /* 0x000fe400000116da */
[----:B------:R-:W-:Y:S01]  /*445a0*/  LOP3.LUT R113, R113, 0xffff, RZ, 0xc0, !PT ;  /* 0x0000ffff71717812 */ /* 0x000fe200078ec0ff */
[----:B------:R-:W3:Y:S01]  /*445b0*/  LDL.LU R218, [R1+0x190] ;  /* 0x0001900001da7983 */ /* 0x000ee20000300800 */
[----:B------:R-:W-:Y:S02]  /*445c0*/  LOP3.LUT R114, R114, 0xffff, RZ, 0xc0, !PT ;  /* 0x0000ffff72727812 */ /* 0x000fe400078ec0ff */
[----:B------:R-:W-:Y:S02]  /*445d0*/  LOP3.LUT R10, R10, 0xffff, RZ, 0xc0, !PT ;  /* 0x0000ffff0a0a7812 */ /* 0x000fe400078ec0ff */
[----:B------:R-:W-:-:S04]  /*445e0*/  LOP3.LUT R12, R12, 0xffff, RZ, 0xc0, !PT ;  /* 0x0000ffff0c0c7812 */ /* 0x000fc800078ec0ff */
[----:B------:R-:W-:Y:S02]  /*445f0*/  PRMT R173, R10, 0x3340, R12 ;  /* 0x000033400aad7816 */ /* 0x000fe4000000000c */
[----:B------:R-:W-:Y:S02]  /*44600*/  SHF.R.U32.HI R10, RZ, 0x8, R225 ;  /* 0x00000008ff0a7819 */ /* 0x000fe400000116e1 */
[----:B------:R-:W-:Y:S02]  /*44610*/  SHF.R.U32.HI R12, RZ, 0x8, R235 ;  /* 0x00000008ff0c7819 */ /* 0x000fe400000116eb */
[----:B------:R-:W-:Y:S02]  /*44620*/  LOP3.LUT R10, R10, 0xffff, RZ, 0xc0, !PT ;  /* 0x0000ffff0a0a7812 */ /* 0x000fe400078ec0ff */
[----:B------:R-:W-:Y:S02]  /*44630*/  SHF.R.U32.HI R122, RZ, 0x8, R122 ;  /* 0x00000008ff7a7819 */ /* 0x000fe4000001167a */
[----:B------:R-:W-:-:S02]  /*44640*/  LOP3.LUT R12, R12, 0xffff, RZ, 0xc0, !PT ;  /* 0x0000ffff0c0c7812 */ /* 0x000fc400078ec0ff */
[----:B------:R-:W-:Y:S02]  /*44650*/  LOP3.LUT R122, R122, 0xffff, RZ, 0xc0, !PT ;  /* 0x0000ffff7a7a7812 */ /* 0x000fe400078ec0ff */
[----:B------:R-:W-:Y:S02]  /*44660*/  SHF.R.U32.HI R116, RZ, 0x8, R116 ;  /* 0x00000008ff747819 */ /* 0x000fe40000011674 */
[----:B------:R-:W-:Y:S02]  /*44670*/  SHF.R.U32.HI R117, RZ, 0x8, R117 ;  /* 0x00000008ff757819 */ /* 0x000fe40000011675 */
[----:B------:R-:W-:Y:S02]  /*44680*/  PRMT R172, R12, 0x3340, R122 ;  /* 0x000033400cac7816 */ /* 0x000fe4000000007a */
[----:B------:R-:W-:Y:S02]  /*44690*/  LOP3.LUT R170, R116, 0xffff, RZ, 0xc0, !PT ;  /* 0x0000ffff74aa7812 */ /* 0x000fe400078ec0ff */
[----:B------:R-:W-:-:S02]  /*446a0*/  LOP3.LUT R12, R117, 0xffff, RZ, 0xc0, !PT ;  /* 0x0000ffff750c7812 */ /* 0x000fc400078ec0ff */
[----:B------:R-:W-:Y:S02]  /*446b0*/  SHF.R.U32.HI R207, RZ, 0x8, R207 ;  /* 0x00000008ffcf7819 */ /* 0x000fe400000116cf */
[----:B------:R-:W-:Y:S02]  /*446c0*/  PRMT R170, R170, 0x3340, R12 ;  /* 0x00003340aaaa7816 */ /* 0x000fe4000000000c */
[----:B------:R-:W-:Y:S02]  /*446d0*/  SHF.R.U32.HI R118, RZ, 0x8, R118 ;  /* 0x00000008ff767819 */ /* 0x000fe40000011676 */
[----:B------:R-:W-:Y:S02]  /*446e0*/  SHF.R.U32.HI R119, RZ, 0x8, R119 ;  /* 0x00000008ff777819 */ /* 0x000fe40000011677 */
[----:B------:R-:W-:Y:S02]  /*446f0*/  LOP3.LUT R207, R207, 0xffff, RZ, 0xc0, !PT ;  /* 0x0000ffffcfcf7812 */ /* 0x000fe400078ec0ff */
[----:B------:R-:W-:-:S02]  /*44700*/  SHF.R.U32.HI R79, RZ, 0x8, R79 ;  /* 0x00000008ff4f7819 */ /* 0x000fc4000001164f */
[----:B------:R-:W-:Y:S02]  /*44710*/  LOP3.LUT R168, R168, 0xffff, RZ, 0xc0, !PT ;  /* 0x0000ffffa8a87812 */ /* 0x000fe400078ec0ff */
[----:B------:R-:W-:Y:S02]  /*44720*/  LOP3.LUT R118, R118, 0xffff, RZ, 0xc0, !PT ;  /* 0x0000ffff76767812 */ /* 0x000fe400078ec0ff */
[----:B------:R-:W-:Y:S02]  /*44730*/  LOP3.LUT R119, R119, 0xffff, RZ, 0xc0, !PT ;  /* 0x0000ffff77777812 */ /* 0x000fe400078ec0ff */
[--C-:B------:R-:W-:Y:S02]  /*44740*/  PRMT R70, R207, 0x3340, R0.reuse ;  /* 0x00003340cf467816 */ /* 0x100fe40000000000 */
[----:B------:R-:W-:Y:S02]  /*44750*/  LOP3.LUT R207, R79, 0xffff, RZ, 0xc0, !PT ;  /* 0x0000ffff4fcf7812 */ /* 0x000fe400078ec0ff */
[----:B------:R-:W-:-:S02]  /*44760*/  PRMT R79, R168, 0x3340, R0 ;  /* 0x00003340a84f7816 */ /* 0x000fc40000000000 */
[----:B--2---:R-:W-:-:S04]  /*44770*/  SHF.R.U32.HI R18, RZ, 0x8, R174 ;  /* 0x00000008ff127819 */ /* 0x004fc800000116ae */
[----:B------:R-:W-:Y:S02]  /*44780*/  LOP3.LUT R18, R18, 0xffff, RZ, 0xc0, !PT ;  /* 0x0000ffff12127812 */ /* 0x000fe400078ec0ff */
[----:B------:R-:W-:Y:S02]  /*44790*/  PRMT R174, R113, 0x3340, R114 ;  /* 0x0000334071ae7816 */ /* 0x000fe40000000072 */
[----:B------:R-:W-:Y:S02]  /*447a0*/  PRMT R114, R18, 0x3340, R0 ;  /* 0x0000334012727816 */ /* 0x000fe40000000000 */
[----:B------:R-:W-:-:S04]  /*447b0*/  SHF.R.U32.HI R18, RZ, 0x8, R224 ;  /* 0x00000008ff127819 */ /* 0x000fc800000116e0 */
[----:B------:R-:W-:-:S04]  /*447c0*/  LOP3.LUT R18, R18, 0xffff, RZ, 0xc0, !PT ;  /* 0x0000ffff12127812 */ /* 0x000fc800078ec0ff */
[----:B------:R-:W-:Y:S02]  /*447d0*/  PRMT R171, R10, 0x3340, R18 ;  /* 0x000033400aab7816 */ /* 0x000fe40000000012 */
[----:B------:R-:W-:-:S04]  /*447e0*/  SHF.R.U32.HI R10, RZ, 0x8, R236 ;  /* 0x00000008ff0a7819 */ /* 0x000fc800000116ec */
[----:B------:R-:W-:Y:S02]  /*447f0*/  LOP3.LUT R10, R10, 0xffff, RZ, 0xc0, !PT ;  /* 0x0000ffff0a0a7812 */ /* 0x000fe400078ec0ff */
[----:B----4-:R-:W-:Y:S02]  /*44800*/  SHF.R.U32.HI R12, RZ, 0x8, R228 ;  /* 0x00000008ff0c7819 */ /* 0x010fe400000116e4 */
[----:B------:R-:W-:Y:S02]  /*44810*/  PRMT R116, R10, 0x3340, R0 ;  /* 0x000033400a747816 */ /* 0x000fe40000000000 */
[----:B------:R-:W-:Y:S02]  /*44820*/  SHF.R.U32.HI R10, RZ, 0x8, R227 ;  /* 0x00000008ff0a7819 */ /* 0x000fe400000116e3 */
[----:B------:R-:W-:Y:S01]  /*44830*/  LOP3.LUT R12, R12, 0xffff, RZ, 0xc0, !PT ;  /* 0x0000ffff0c0c7812 */ /* 0x000fe200078ec0ff */
[----:B------:R-:W2:Y:S01]  /*44840*/  LDL.LU R227, [R1+0x18c] ;  /* 0x00018c0001e37983 */ /* 0x000ea20000300800 */
[----:B------:R-:W-:-:S02]  /*44850*/  LOP3.LUT R10, R10, 0xffff, RZ, 0xc0, !PT ;  /* 0x0000ffff0a0a7812 */ /* 0x000fc400078ec0ff */
[----:B------:R-:W-:Y:S01]  /*44860*/  PRMT R168, R12, 0x3340, R119 ;  /* 0x000033400ca87816 */ /* 0x000fe20000000077 */
[----:B------:R-:W4:Y:S01]  /*44870*/  LDL.LU R228, [R1+0x188] ;  /* 0x0001880001e47983 */ /* 0x000f220000300800 */
[----:B------:R-:W-:Y:S02]  /*44880*/  PRMT R169, R10, 0x3340, R118 ;  /* 0x000033400aa97816 */ /* 0x000fe40000000076 */
[----:B---3--:R-:W-:Y:S02]  /*44890*/  SHF.R.U32.HI R10, RZ, 0x8, R226 ;  /* 0x00000008ff0a7819 */ /* 0x008fe400000116e2 */
[----:B------:R-:W-:Y:S01]  /*448a0*/  SHF.R.U32.HI R12, RZ, 0x8, R222 ;  /* 0x00000008ff0c7819 */ /* 0x000fe200000116de */
[----:B------:R-:W3:Y:S04]  /*448b0*/  LDL.LU R226, [R1+0x1a8] ;  /* 0x0001a80001e27983 */ /* 0x000ee80000300800 */
[----:B------:R-:W2:Y:S01]  /*448c0*/  LDL.LU R222, [R1+0x19c] ;  /* 0x00019c0001de7983 */ /* 0x000ea20000300800 */
[----:B------:R-:W-:-:S03]  /*448d0*/  SHF.R.U32.HI R18, RZ, 0x8, R218 ;  /* 0x00000008ff127819 */ /* 0x000fc600000116da */
[----:B------:R-:W4:Y:S01]  /*448e0*/  LDL.LU R218, [R1+0x1a0] ;  /* 0x0001a00001da7983 */ /* 0x000f220000300800 */
[----:B------:R-:W-:Y:S02]  /*448f0*/  LOP3.LUT R183, R183, 0xffff, RZ, 0xc0, !PT ;  /* 0x0000ffffb7b77812 */ /* 0x000fe400078ec0ff */
[----:B------:R-:W-:-:S04]  /*44900*/  LOP3.LUT R20, R20, 0xffff, RZ, 0xc0, !PT ;  /* 0x0000ffff14147812 */ /* 0x000fc800078ec0ff */
[----:B------:R-:W-:Y:S02]  /*44910*/  PRMT R183, R183, 0x3340, R20 ;  /* 0x00003340b7b77816 */ /* 0x000fe40000000014 */
[----:B------:R-:W-:Y:S02]  /*44920*/  SHF.R.U32.HI R20, RZ, 0x8, R123 ;  /* 0x00000008ff147819 */ /* 0x000fe4000001167b */
[----:B------:R-:W-:Y:S02]  /*44930*/  SHF.R.U32.HI R115, RZ, 0x8, R115 ;  /* 0x00000008ff737819 */ /* 0x000fe40000011673 */
[----:B------:R-:W-:Y:S02]  /*44940*/  SHF.R.U32.HI R124, RZ, 0x8, R124 ;  /* 0x00000008ff7c7819 */ /* 0x000fe4000001167c */
[----:B--2---:R-:W-:Y:S02]  /*44950*/  SHF.R.U32.HI R123, RZ, 0x8, R222 ;  /* 0x00000008ff7b7819 */ /* 0x004fe400000116de */
[----:B------:R-:W2:Y:S01]  /*44960*/  LDL.LU R222, [R1+0x1b0] ;  /* 0x0001b00001de7983 */ /* 0x000ea20000300800 */
        /* <DEDUP_REMOVED lines=10> */
[----:B----4-:R-:W-:Y:S02]  /*44a10*/  SHF.R.U32.HI R124, RZ, 0x8, R218 ;  /* 0x00000008ff7c7819 */ /* 0x010fe400000116da */
[----:B------:R-:W-:Y:S01]  /*44a20*/  SHF.R.U32.HI R10, RZ, 0x8, R227 ;  /* 0x00000008ff0a7819 */ /* 0x000fe200000116e3 */
[----:B------:R-:W4:Y:S01]  /*44a30*/  LDL.LU R218, [R1+0x1b8] ;  /* 0x0001b80001da7983 */ /* 0x000f220000300800 */
[----:B------:R-:W-:-:S02]  /*44a40*/  SHF.R.U32.HI R66, RZ, 0x8, R66 ;  /* 0x00000008ff427819 */ /* 0x000fc40000011642 */
[----:B------:R-:W-:Y:S02]  /*44a50*/  LOP3.LUT R10, R10, 0xffff, RZ, 0xc0, !PT ;  /* 0x0000ffff0a0a7812 */ /* 0x000fe400078ec0ff */
[----:B------:R-:W-:Y:S02]  /*44a60*/  LOP3.LUT R66, R66, 0xffff, RZ, 0xc0, !PT ;  /* 0x0000ffff42427812 */ /* 0x000fe400078ec0ff */
[----:B------:R-:W-:Y:S02]  /*44a70*/  PRMT R203, R203, 0x3340, R162 ;  /* 0x00003340cbcb7816 */ /* 0x000fe400000000a2 */
[----:B------:R-:W-:Y:S02]  /*44a80*/  SHF.R.U32.HI R12, RZ, 0x8, R228 ;  /* 0x00000008ff0c7819 */ /* 0x000fe400000116e4 */
[----:B------:R-:W-:Y:S02]  /*44a90*/  SHF.R.U32.HI R67, RZ, 0x8, R67 ;  /* 0x00000008ff437819 */ /* 0x000fe40000011643 */
[----:B------:R-:W-:-:S02]  /*44aa0*/  PRMT R165, R10, 0x3340, R66 ;  /* 0x000033400aa57816 */ /* 0x000fc40000000042 */
[----:B------:R-:W-:Y:S02]  /*44ab0*/  SHF.R.U32.HI R162, RZ, 0x8, R63 ;  /* 0x00000008ffa27819 */ /* 0x000fe4000001163f */
[----:B------:R-:W-:Y:S02]  /*44ac0*/  SHF.R.U32.HI R10, RZ, 0x8, R64 ;  /* 0x00000008ff0a7819 */ /* 0x000fe40000011640 */
[----:B------:R-:W-:Y:S02]  /*44ad0*/  SHF.R.U32.HI R163, RZ, 0x8, R163 ;  /* 0x00000008ffa37819 */ /* 0x000fe400000116a3 */
[----:B------:R-:W-:Y:S02]  /*44ae0*/  LOP3.LUT R12, R12, 0xffff, RZ, 0xc0, !PT ;  /* 0x0000ffff0c0c7812 */ /* 0x000fe400078ec0ff */
[----:B------:R-:W-:Y:S02]  /*44af0*/  LOP3.LUT R67, R67, 0xffff, RZ, 0xc0, !PT ;  /* 0x0000ffff43437812 */ /* 0x000fe400078ec0ff */
[----:B------:R-:W-:-:S02]  /*44b00*/  LOP3.LUT R162, R162, 0xffff, RZ, 0xc0, !PT ;  /* 0x0000ffffa2a27812 */ /* 0x000fc400078ec0ff */
[----:B------:R-:W-:Y:S02]  /*44b10*/  LOP3.LUT R10, R10, 0xffff, RZ, 0xc0, !PT ;  /* 0x0000ffff0a0a7812 */ /* 0x000fe400078ec0ff */
[----:B------:R-:W-:Y:S02]  /*44b20*/  LOP3.LUT R117, R163, 0xffff, RZ, 0xc0, !PT ;  /* 0x0000ffffa3757812 */ /* 0x000fe400078ec0ff */
[----:B------:R-:W-:Y:S02]  /*44b30*/  PRMT R163, R12, 0x3340, R67 ;  /* 0x000033400ca37816 */ /* 0x000fe40000000043 */
[----:B---3--:R-:W-:Y:S02]  /*44b40*/  SHF.R.U32.HI R12, RZ, 0x8, R226 ;  /* 0x00000008ff0c7819 */ /* 0x008fe400000116e2 */
[----:B------:R-:W-:Y:S01]  /*44b50*/  PRMT R162, R162, 0x3340, R10 ;  /* 0x00003340a2a27816 */ /* 0x000fe2000000000a */
[----:B------:R-:W3:Y:S01]  /*44b60*/  LDL.LU R226, [R1+0x1ac] ;  /* 0x0001ac0001e27983 */ /* 0x000ee20000300800 */
[----:B--2---:R-:W-:-:S03]  /*44b70*/  SHF.R.U32.HI R10, RZ, 0x8, R222 ;  /* 0x00000008ff0a7819 */ /* 0x004fc600000116de */
[----:B------:R-:W2:Y:S01]  /*44b80*/  LDL.LU R222, [R1+0x1cc] ;  /* 0x0001cc0001de7983 */ /* 0x000ea20000300800 */
[----:B------:R-:W-:Y:S02]  /*44b90*/  SHF.R.U32.HI R120, RZ, 0x8, R120 ;  /* 0x00000008ff787819 */ /* 0x000fe40000011678 */
[----:B------:R-:W-:Y:S02]  /*44ba0*/  LOP3.LUT R18, R18, 0xffff, RZ, 0xc0, !PT ;  /* 0x0000ffff12127812 */ /* 0x000fe400078ec0ff */
[----:B------:R-:W-:-:S04]  /*44bb0*/  LOP3.LUT R120, R120, 0xffff, RZ, 0xc0, !PT ;  /* 0x0000ffff78787812 */ /* 0x000fc800078ec0ff */
[--C-:B------:R-:W-:Y:S02]  /*44bc0*/  PRMT R118, R120, 0x3340, R0.reuse ;  /* 0x0000334078767816 */ /* 0x100fe40000000000 */
[----:B------:R-:W-:Y:S02]  /*44bd0*/  PRMT R120, R18, 0x3340, R0 ;  /* 0x0000334012787816 */ /* 0x000fe40000000000 */
[----:B------:R-:W-:Y:S02]  /*44be0*/  SHF.R.U32.HI R18, RZ, 0x8, R237 ;  /* 0x00000008ff127819 */ /* 0x000fe400000116ed */
[----:B------:R-:W-:Y:S02]  /*44bf0*/  LOP3.LUT R12, R12, 0xffff, RZ, 0xc0, !PT ;  /* 0x0000ffff0c0c7812 */ /* 0x000fe400078ec0ff */
[----:B------:R-:W-:-:S04]  /*44c00*/  LOP3.LUT R18, R18, 0xffff, RZ, 0xc0, !PT ;  /* 0x0000ffff12127812 */ /* 0x000fc800078ec0ff */
[----:B------:R-:W-:Y:S02]  /*44c10*/  PRMT R237, R12, 0x3340, R18 ;  /* 0x000033400ced7816 */ /* 0x000fe40000000012 */
[----:B----4-:R-:W-:Y:S02]  /*44c20*/  SHF.R.U32.HI R12, RZ, 0x8, R218 ;  /* 0x00000008ff0c7819 */ /* 0x010fe400000116da */
[----:B------:R-:W4:Y:S01]  /*44c30*/  LDL.LU R218, [R1+0x1c8] ;  /* 0x0001c80001da7983 */ /* 0x000f220000300800 */
[----:B------:R-:W-:Y:S02]  /*44c40*/  SHF.R.U32.HI R127, RZ, 0x8, R127 ;  /* 0x00000008ff7f7819 */ /* 0x000fe4000001167f */
[----:B------:R-:W-:Y:S01]  /*44c50*/  SHF.R.U32.HI R108, RZ, 0x8, R108 ;  /* 0x00000008ff6c7819 */ /* 0x000fe2000001166c */
[----:B------:R-:W4:Y:S01]  /*44c60*/  LDL.LU R227, [R1+0x1bc] ;  /* 0x0001bc0001e37983 */ /* 0x000f220000300800 */
[----:B------:R-:W-:Y:S02]  /*44c70*/  LOP3.LUT R127, R127, 0xffff, RZ, 0xc0, !PT ;  /* 0x0000ffff7f7f7812 */ /* 0x000fe400078ec0ff */
[----:B------:R-:W-:Y:S01]  /*44c80*/  LOP3.LUT R108, R108, 0xffff, RZ, 0xc0, !PT ;  /* 0x0000ffff6c6c7812 */ /* 0x000fe200078ec0ff */
[----:B------:R-:W4:Y:S01]  /*44c90*/  LDL.LU R228, [R1+0x1d8] ;  /* 0x0001d80001e47983 */ /* 0x000f220000300800 */
[----:B------:R-:W-:-:S02]  /*44ca0*/  LOP3.LUT R10, R10, 0xffff, RZ, 0xc0, !PT ;  /* 0x0000ffff0a0a7812 */ /* 0x000fc400078ec0ff */
[----:B------:R-:W-:Y:S02]  /*44cb0*/  PRMT R175, R175, 0x3340, R127 ;  /* 0x00003340afaf7816 */ /* 0x000fe4000000007f */
[----:B------:R-:W-:Y:S02]  /*44cc0*/  PRMT R180, R180, 0x3340, R108 ;  /* 0x00003340b4b47816 */ /* 0x000fe4000000006c */
[----:B------:R-:W-:Y:S02]  /*44cd0*/  PRMT R127, R10, 0x3340, R0 ;  /* 0x000033400a7f7816 */ /* 0x000fe40000000000 */
[----:B------:R-:W-:Y:S02]  /*44ce0*/  SHF.R.U32.HI R108, RZ, 0x8, R156 ;  /* 0x00000008ff6c7819 */ /* 0x000fe4000001169c */
[----:B---3--:R-:W-:Y:S02]  /*44cf0*/  SHF.R.U32.HI R10, RZ, 0x8, R226 ;  /* 0x00000008ff0a7819 */ /* 0x008fe400000116e2 */
[----:B------:R-:W3:Y:S01]  /*44d00*/  LDL.LU R226, [R1+0x1d4] ;  /* 0x0001d40001e27983 */ /* 0x000ee20000300800 */
[----:B--2---:R-:W-:-:S03]  /*44d10*/  SHF.R.U32.HI R156, RZ, 0x8, R222 ;  /* 0x00000008ff9c7819 */ /* 0x004fc600000116de */
[----:B------:R-:W2:Y:S01]  /*44d20*/  LDL.LU R222, [R1+0x1d0] ;  /* 0x0001d00001de7983 */ /* 0x000ea20000300800 */
[----:B------:R-:W-:Y:S02]  /*44d30*/  SHF.R.U32.HI R18, RZ, 0x8, R238 ;  /* 0x00000008ff127819 */ /* 0x000fe400000116ee */
[----:B------:R-:W-:Y:S02]  /*44d40*/  LOP3.LUT R12, R12, 0xffff, RZ, 0xc0, !PT ;  /* 0x0000ffff0c0c7812 */ /* 0x000fe400078ec0ff */
[----:B------:R-:W-:Y:S02]  /*44d50*/  LOP3.LUT R18, R18, 0xffff, RZ, 0xc0, !PT ;  /* 0x0000ffff12127812 */ /* 0x000fe400078ec0ff */
[----:B------:R-:W-:Y:S02]  /*44d60*/  SHF.R.U32.HI R102, RZ, 0x8, R102 ;  /* 0x00000008ff667819 */ /* 0x000fe40000011666 */
[----:B------:R-:W-:Y:S02]  /*44d70*/  SHF.R.U32.HI R104, RZ, 0x8, R104 ;  /* 0x00000008ff687819 */ /* 0x000fe40000011668 */
[----:B------:R-:W-:-:S02]  /*44d80*/  SHF.R.U32.HI R47, RZ, 0x8, R47 ;  /* 0x00000008ff2f7819 */ /* 0x000fc4000001162f */
[----:B------:R-:W-:Y:S02]  /*44d90*/  PRMT R238, R12, 0x3340, R18 ;  /* 0x000033400cee7816 */ /* 0x000fe40000000012 */
[----:B------:R-:W-:Y:S02]  /*44da0*/  LOP3.LUT R102, R102, 0xffff, RZ, 0xc0, !PT ;  /* 0x0000ffff66667812 */ /* 0x000fe400078ec0ff */
[----:B------:R-:W-:Y:S02]  /*44db0*/  LOP3.LUT R104, R104, 0xffff, RZ, 0xc0, !PT ;  /* 0x0000ffff68687812 */ /* 0x000fe400078ec0ff */
[----:B------:R-:W-:Y:S02]  /*44dc0*/  LOP3.LUT R10, R10, 0xffff, RZ, 0xc0, !PT ;  /* 0x0000ffff0a0a7812 */ /* 0x000fe400078ec0ff */
[----:B------:R-:W-:Y:S02]  /*44dd0*/  LOP3.LUT R47, R47, 0xffff, RZ, 0xc0, !PT ;  /* 0x0000ffff2f2f7812 */ /* 0x000fe400078ec0ff */
[----:B----4-:R-:W-:-:S02]  /*44de0*/  SHF.R.U32.HI R12, RZ, 0x8, R218 ;  /* 0x00000008ff0c7819 */ /* 0x010fc400000116da */
[----:B------:R-:W4:Y:S01]  /*44df0*/  LDL.LU R218, [R1+0x1c0] ;  /* 0x0001c00001da7983 */ /* 0x000f220000300800 */
[----:B------:R-:W-:Y:S02]  /*44e00*/  SHF.R.U32.HI R81, RZ, 0x8, R185 ;  /* 0x00000008ff517819 */ /* 0x000fe400000116b9 */
[----:B------:R-:W-:Y:S02]  /*44e10*/  PRMT R185, R102, 0x3340, R104 ;  /* 0x0000334066b97816 */ /* 0x000fe40000000068 */
[----:B------:R-:W-:Y:S02]  /*44e20*/  SHF.R.U32.HI R145, RZ, 0x8, R145 ;  /* 0x00000008ff917819 */ /* 0x000fe40000011691 */
[----:B------:R-:W-:Y:S02]  /*44e30*/  SHF.R.U32.HI R104, RZ, 0x8, R155 ;  /* 0x00000008ff687819 */ /* 0x000fe4000001169b */
[----:B------:R-:W-:Y:S02]  /*44e40*/  PRMT R158, R10, 0x3340, R47 ;  /* 0x000033400a9e7816 */ /* 0x000fe4000000002f */
[----:B------:R-:W-:-:S02]  /*44e50*/  SHF.R.U32.HI R155, RZ, 0x8, R42 ;  /* 0x00000008ff9b7819 */ /* 0x000fc4000001162a */
        /* <DEDUP_REMOVED lines=9> */
[----:B------:R-:W-:Y:S02]  /*44ef0*/  LOP3.LUT R156, R156, 0xffff, RZ, 0xc0, !PT ;  /* 0x0000ffff9c9c7812 */ /* 0x000fe400078ec0ff */
[----:B------:R-:W-:Y:S02]  /*44f00*/  LOP3.LUT R12, R12, 0xffff, RZ, 0xc0, !PT ;  /* 0x0000ffff0c0c7812 */ /* 0x000fe400078ec0ff */
[----:B------:R-:W-:-:S02]  /*44f10*/  SHF.R.U32.HI R89, RZ, 0x8, R192 ;  /* 0x00000008ff597819 */ /* 0x000fc400000116c0 */
[----:B------:R-:W-:Y:S02]  /*44f20*/  PRMT R155, R155, 0x3340, R10 ;  /* 0x000033409b9b7816 */ /* 0x000fe4000000000a */
[----:B------:R-:W-:Y:S02]  /*44f30*/  PRMT R192, R154, 0x3340, R152 ;  /* 0x000033409ac07816 */ /* 0x000fe40000000098 */
[----:B------:R-:W-:Y:S02]  /*44f40*/  SHF.R.U32.HI R10, RZ, 0x8, R227 ;  /* 0x00000008ff0a7819 */ /* 0x000fe400000116e3 */
[----:B------:R-:W-:Y:S01]  /*44f50*/  SHF.R.U32.HI R152, RZ, 0x8, R228 ;  /* 0x00000008ff987819 */ /* 0x000fe200000116e4 */
[----:B------:R-:W4:Y:S01]  /*44f60*/  LDL.LU R227, [R1+0x1f0] ;  /* 0x0001f00001e37983 */ /* 0x000f220000300800 */
[----:B------:R-:W-:Y:S02]  /*44f70*/  PRMT R156, R156, 0x3340, R12 ;  /* 0x000033409c9c7816 */ /* 0x000fe4000000000c */
[----:B---3--:R-:W-:Y:S01]  /*44f80*/  SHF.R.U32.HI R151, RZ, 0x8, R226 ;  /* 0x00000008ff977819 */ /* 0x008fe200000116e2 */
[----:B------:R-:W3:Y:S04]  /*44f90*/  LDL.LU R228, [R1+0x1ec] ;  /* 0x0001ec0001e47983 */ /* 0x000ee80000300800 */
[----:B------:R-:W3:Y:S01]  /*44fa0*/  LDL.LU R226, [R1+0x1e4] ;  /* 0x0001e40001e27983 */ /* 0x000ee20000300800 */
[----:B--2---:R-:W-:-:S03]  /*44fb0*/  SHF.R.U32.HI R12, RZ, 0x8, R222 ;  /* 0x00000008ff0c7819 */ /* 0x004fc600000116de */
[----:B------:R-:W2:Y:S01]  /*44fc0*/  LDL.LU R222, [R1+0x1e0] ;  /* 0x0001e00001de7983 */ /* 0x000ea20000300800 */
[----:B------:R-:W-:Y:S02]  /*44fd0*/  SHF.R.U32.HI R100, RZ, 0x8, R100 ;  /* 0x00000008ff647819 */ /* 0x000fe40000011664 */
[----:B------:R-:W-:Y:S02]  /*44fe0*/  SHF.R.U32.HI R136, RZ, 0x8, R136 ;  /* 0x00000008ff887819 */ /* 0x000fe40000011688 */
[----:B------:R-:W-:Y:S02]  /*44ff0*/  SHF.R.U32.HI R40, RZ, 0x8, R40 ;  /* 0x00000008ff287819 */ /* 0x000fe40000011628 */
[----:B------:R-:W-:Y:S02]  /*45000*/  LOP3.LUT R100, R100, 0xffff, RZ, 0xc0, !PT ;  /* 0x0000ffff64647812 */ /* 0x000fe400078ec0ff */
[----:B------:R-:W-:Y:S02]  /*45010*/  LOP3.LUT R136, R136, 0xffff, RZ, 0xc0, !PT ;  /* 0x0000ffff88887812 */ /* 0x000fe400078ec0ff */
[----:B------:R-:W-:-:S02]  /*45020*/  LOP3.LUT R10, R10, 0xffff, RZ, 0xc0, !PT ;  /* 0x0000ffff0a0a7812 */ /* 0x000fc400078ec0ff */
[----:B------:R-:W-:Y:S02]  /*45030*/  LOP3.LUT R40, R40, 0xffff, RZ, 0xc0, !PT ;  /* 0x0000ffff28287812 */ /* 0x000fe400078ec0ff */
[----:B------:R-:W-:Y:S02]  /*45040*/  PRMT R187, R100, 0x3340, R136 ;  /* 0x0000334064bb7816 */ /* 0x000fe40000000088 */
[----:B------:R-:W-:Y:S02]  /*45050*/  SHF.R.U32.HI R100, RZ, 0x8, R153 ;  /* 0x00000008ff647819 */ /* 0x000fe40000011699 */
[----:B------:R-:W-:Y:S02]  /*45060*/  PRMT R153, R10, 0x3340, R40 ;  /* 0x000033400a997816 */ /* 0x000fe40000000028 */
[----:B----4-:R-:W-:Y:S02]  /*45070*/  SHF.R.U32.HI R10, RZ, 0x8, R218 ;  /* 0x00000008ff0a7819 */ /* 0x010fe400000116da */
[----:B------:R-:W4:Y:S01]  /*45080*/  LDL.LU R218, [R1+0x1dc] ;  /* 0x0001dc0001da7983 */ /* 0x000f220000300800 */
[----:B------:R-:W-:-:S02]  /*45090*/  LOP3.LUT R152, R152, 0xffff, RZ, 0xc0, !PT ;  /* 0x0000ffff98987812 */ /* 0x000fc400078ec0ff */
[----:B------:R-:W-:-:S04]  /*450a0*/  LOP3.LUT R12, R12, 0xffff, RZ, 0xc0, !PT ;  /* 0x0000ffff0c0c7812 */ /* 0x000fc800078ec0ff */
[----:B------:R-:W-:Y:S02]  /*450b0*/  PRMT R152, R152, 0x3340, R12 ;  /* 0x0000334098987816 */ /* 0x000fe4000000000c */
[----:B--2---:R-:W-:Y:S02]  /*450c0*/  SHF.R.U32.HI R12, RZ, 0x8, R222 ;  /* 0x00000008ff0c7819 */ /* 0x004fe400000116de */
[----:B------:R-:W2:Y:S01]  /*450d0*/  LDL.LU R222, [R1+0x1f8] ;  /* 0x0001f80001de7983 */ /* 0x000ea20000300800 */
[----:B------:R-:W-:Y:S02]  /*450e0*/  SHF.R.U32.HI R138, RZ, 0x8, R138 ;  /* 0x00000008ff8a7819 */ /* 0x000fe4000001168a */
[----:B------:R-:W-:Y:S02]  /*450f0*/  SHF.R.U32.HI R148, RZ, 0x8, R148 ;  /* 0x00000008ff947819 */ /* 0x000fe40000011694 */
[----:B------:R-:W-:Y:S02]  /*45100*/  SHF.R.U32.HI R149, RZ, 0x8, R149 ;  /* 0x00000008ff957819 */ /* 0x000fe40000011695 */
        /* <DEDUP_REMOVED lines=8> */
[----:B----4-:R-:W-:Y:S02]  /*45190*/  SHF.R.U32.HI R138, RZ, 0x8, R218 ;  /* 0x00000008ff8a7819 */ /* 0x010fe400000116da */
[----:B---3--:R-:W-:Y:S01]  /*451a0*/  SHF.R.U32.HI R147, RZ, 0x8, R228 ;  /* 0x00000008ff937819 */ /* 0x008fe200000116e4 */
[----:B------:R-:W3:Y:S01]  /*451b0*/  LDL.LU R218, [R1+0x1f4] ;  /* 0x0001f40001da7983 */ /* 0x000ee20000300800 */
[----:B------:R-:W-:Y:S02]  /*451c0*/  SHF.R.U32.HI R148, RZ, 0x8, R31 ;  /* 0x00000008ff947819 */ /* 0x000fe4000001161f */
[----:B------:R-:W-:Y:S01]  /*451d0*/  SHF.R.U32.HI R10, RZ, 0x8, R32 ;  /* 0x00000008ff0a7819 */ /* 0x000fe20000011620 */
[----:B------:R-:W4:Y:S01]  /*451e0*/  LDL.LU R228, [R1+0x20c] ;  /* 0x00020c0001e47983 */ /* 0x000f220000300800 */
[----:B------:R-:W-:-:S02]  /*451f0*/  LOP3.LUT R148, R148, 0xffff, RZ, 0xc0, !PT ;  /* 0x0000ffff94947812 */ /* 0x000fc400078ec0ff */
[----:B------:R-:W-:Y:S02]  /*45200*/  LOP3.LUT R147, R147, 0xffff, RZ, 0xc0, !PT ;  /* 0x0000ffff93937812 */ /* 0x000fe400078ec0ff */
[----:B------:R-:W-:Y:S02]  /*45210*/  LOP3.LUT R12, R12, 0xffff, RZ, 0xc0, !PT ;  /* 0x0000ffff0c0c7812 */ /* 0x000fe400078ec0ff */
[----:B------:R-:W-:Y:S02]  /*45220*/  LOP3.LUT R10, R10, 0xffff, RZ, 0xc0, !PT ;  /* 0x0000ffff0a0a7812 */ /* 0x000fe400078ec0ff */
[----:B------:R-:W-:Y:S02]  /*45230*/  SHF.R.U32.HI R96, RZ, 0x8, R96 ;  /* 0x00000008ff607819 */ /* 0x000fe40000011660 */
[----:B------:R-:W-:Y:S02]  /*45240*/  SHF.R.U32.HI R140, RZ, 0x8, R140 ;  /* 0x00000008ff8c7819 */ /* 0x000fe4000001168c */
[----:B------:R-:W-:-:S02]  /*45250*/  SHF.R.U32.HI R130, RZ, 0x8, R130 ;  /* 0x00000008ff827819 */ /* 0x000fc40000011682 */
[----:B------:R-:W-:Y:S02]  /*45260*/  SHF.R.U32.HI R131, RZ, 0x8, R131 ;  /* 0x00000008ff837819 */ /* 0x000fe40000011683 */
[----:B------:R-:W-:Y:S02]  /*45270*/  PRMT R147, R147, 0x3340, R12 ;  /* 0x0000334093937816 */ /* 0x000fe4000000000c */
[----:B------:R-:W-:Y:S02]  /*45280*/  PRMT R148, R148, 0x3340, R10 ;  /* 0x0000334094947816 */ /* 0x000fe4000000000a */
[----:B------:R-:W-:Y:S02]  /*45290*/  SHF.R.U32.HI R10, RZ, 0x8, R27 ;  /* 0x00000008ff0a7819 */ /* 0x000fe4000001161b */
[----:B------:R-:W-:Y:S02]  /*452a0*/  SHF.R.U32.HI R12, RZ, 0x8, R29 ;  /* 0x00000008ff0c7819 */ /* 0x000fe4000001161d */
[----:B------:R-:W-:-:S02]  /*452b0*/  LOP3.LUT R96, R96, 0xffff, RZ, 0xc0, !PT ;  /* 0x0000ffff60607812 */ /* 0x000fc400078ec0ff */
[----:B------:R-:W-:Y:S02]  /*452c0*/  SHF.R.U32.HI R18, RZ, 0x8, R52 ;  /* 0x00000008ff127819 */ /* 0x000fe40000011634 */
[----:B------:R-:W-:Y:S02]  /*452d0*/  SHF.R.U32.HI R20, RZ, 0x8, R53 ;  /* 0x00000008ff147819 */ /* 0x000fe40000011635 */
[----:B------:R-:W-:Y:S02]  /*452e0*/  LOP3.LUT R140, R140, 0xffff, RZ, 0xc0, !PT ;  /* 0x0000ffff8c8c7812 */ /* 0x000fe400078ec0ff */
[----:B------:R-:W-:Y:S02]  /*452f0*/  LOP3.LUT R130, R130, 0xffff, RZ, 0xc0, !PT ;  /* 0x0000ffff82827812 */ /* 0x000fe400078ec0ff */
[----:B------:R-:W-:Y:S02]  /*45300*/  LOP3.LUT R131, R131, 0xffff, RZ, 0xc0, !PT ;  /* 0x0000ffff83837812 */ /* 0x000fe400078ec0ff */
[----:B------:R-:W-:-:S02]  /*45310*/  LOP3.LUT R10, R10, 0xffff, RZ, 0xc0, !PT ;  /* 0x0000ffff0a0a7812 */ /* 0x000fc400078ec0ff */
[----:B------:R-:W-:Y:S02]  /*45320*/  LOP3.LUT R12, R12, 0xffff, RZ, 0xc0, !PT ;  /* 0x0000ffff0c0c7812 */ /* 0x000fe400078ec0ff */
[----:B------:R-:W-:Y:S02]  /*45330*/  PRMT R191, R191, 0x3340, R96 ;  /* 0x00003340bfbf7816 */ /* 0x000fe40000000060 */
[----:B------:R-:W-:Y:S02]  /*45340*/  LOP3.LUT R18, R18, 0xffff, RZ, 0xc0, !PT ;  /* 0x0000ffff12127812 */ /* 0x000fe400078ec0ff */
[----:B------:R-:W-:Y:S02]  /*45350*/  LOP3.LUT R20, R20, 0xffff, RZ, 0xc0, !PT ;  /* 0x0000ffff14147812 */ /* 0x000fe400078ec0ff */
[----:B------:R-:W-:Y:S02]  /*45360*/  PRMT R96, R140, 0x3340, R0 ;  /* 0x000033408c607816 */ /* 0x000fe40000000000 */
[----:B------:R-:W-:-:S02]  /*45370*/  PRMT R236, R130, 0x3340, R131 ;  /* 0x0000334082ec7816 */ /* 0x000fc40000000083 */
[----:B------:R-:W-:Y:S02]  /*45380*/  SHF.R.U32.HI R140, RZ, 0x8, R241 ;  /* 0x00000008ff8c7819 */ /* 0x000fe400000116f1 */
[----:B------:R-:W-:Y:S02]  /*45390*/  SHF.R.U32.HI R131, RZ, 0x8, R239 ;  /* 0x00000008ff837819 */ /* 0x000fe400000116ef */
[----:B------:R-:W-:Y:S02]  /*453a0*/  PRMT R241, R10, 0x3340, R12 ;  /* 0x000033400af17816 */ /* 0x000fe4000000000c */
[----:B------:R-:W-:Y:S02]  /*453b0*/  PRMT R239, R18, 0x3340, R20 ;  /* 0x0000334012ef7816 */ /* 0x000fe40000000014 */
[----:B------:R-:W-:Y:S02]  /*453c0*/  SHF.R.U32.HI R18, RZ, 0x8, R226 ;  /* 0x00000008ff127819 */ /* 0x000fe400000116e2 */
[----:B------:R-:W-:-:S02]  /*453d0*/  SHF.R.U32.HI R149, RZ, 0x8, R227 ;  /* 0x00000008ff957819 */ /* 0x000fc400000116e3 */
[----:B------:R-:W-:Y:S02]  /*453e0*/  SHF.R.U32.HI R166, RZ, 0x8, R125 ;  /* 0x00000008ffa67819 */ /* 0x000fe4000001167d */
[----:B------:R-:W-:Y:S02]  /*453f0*/  SHF.R.U32.HI R126, RZ, 0x8, R126 ;  /* 0x00000008ff7e7819 */ /* 0x000fe4000001167e */
[----:B------:R-:W-:Y:S02]  /*45400*/  SHF.R.U32.HI R122, RZ, 0x8, R69 ;  /* 0x00000008ff7a7819 */ /* 0x000fe40000011645 */
[----:B------:R-:W-:Y:S02]  /*45410*/  LOP3.LUT R166, R166, 0xffff, RZ, 0xc0, !PT ;  /* 0x0000ffffa6a67812 */ /* 0x000fe400078ec0ff */
[----:B------:R-:W-:Y:S02]  /*45420*/  LOP3.LUT R126, R126, 0xffff, RZ, 0xc0, !PT ;  /* 0x0000ffff7e7e7812 */ /* 0x000fe400078ec0ff */
[----:B------:R-:W-:-:S02]  /*45430*/  SHF.R.U32.HI R125, RZ, 0x8, R61 ;  /* 0x00000008ff7d7819 */ /* 0x000fc4000001163d */
[----:B------:R-:W-:Y:S02]  /*45440*/  PRMT R166, R166, 0x3340, R126 ;  /* 0x00003340a6a67816 */ /* 0x000fe4000000007e */
[----:B------:R-:W-:Y:S02]  /*45450*/  SHF.R.U32.HI R126, RZ, 0x8, R62 ;  /* 0x00000008ff7e7819 */ /* 0x000fe4000001163e */
[----:B--2---:R-:W-:Y:S02]  /*45460*/  SHF.R.U32.HI R10, RZ, 0x8, R222 ;  /* 0x00000008ff0a7819 */ /* 0x004fe400000116de */
        /* <DEDUP_REMOVED lines=12> */
[----:B------:R-:W2:Y:S01]  /*45530*/  LDL.LU R63, [R1+0x224] ;  /* 0x00022400013f7983 */ /* 0x000ea20000300800 */
[----:B---3--:R-:W-:-:S02]  /*45540*/  SHF.R.U32.HI R12, RZ, 0x8, R218 ;  /* 0x00000008ff0c7819 */ /* 0x008fc400000116da */
[----:B------:R-:W-:Y:S02]  /*45550*/  LOP3.LUT R10, R10, 0xffff, RZ, 0xc0, !PT ;  /* 0x0000ffff0a0a7812 */ /* 0x000fe400078ec0ff */
[----:B------:R-:W-:Y:S02]  /*45560*/  LOP3.LUT R12, R12, 0xffff, RZ, 0xc0, !PT ;  /* 0x0000ffff0c0c7812 */ /* 0x000fe400078ec0ff */
[----:B------:R-:W-:Y:S02]  /*45570*/  SHF.R.U32.HI R143, RZ, 0x8, R143 ;  /* 0x00000008ff8f7819 */ /* 0x000fe4000001168f */
[----:B------:R-:W-:Y:S02]  /*45580*/  SHF.R.U32.HI R179, RZ, 0x8, R144 ;  /* 0x00000008ffb37819 */ /* 0x000fe40000011690 */
[----:B------:R-:W-:Y:S02]  /*45590*/  PRMT R144, R10, 0x3340, R12 ;  /* 0x000033400a907816 */ /* 0x000fe4000000000c */
[----:B------:R-:W-:-:S02]  /*455a0*/  SHF.R.U32.HI R10, RZ, 0x8, R19 ;  /* 0x00000008ff0a7819 */ /* 0x000fc40000011613 */
[----:B------:R-:W-:Y:S02]  /*455b0*/  SHF.R.U32.HI R12, RZ, 0x8, R21 ;  /* 0x00000008ff0c7819 */ /* 0x000fe40000011615 */
[----:B------:R-:W-:Y:S02]  /*455c0*/  LOP3.LUT R143, R143, 0xffff, RZ, 0xc0, !PT ;  /* 0x0000ffff8f8f7812 */ /* 0x000fe400078ec0ff */
[----:B------:R-:W-:Y:S02]  /*455d0*/  LOP3.LUT R179, R179, 0xffff, RZ, 0xc0, !PT ;  /* 0x0000ffffb3b37812 */ /* 0x000fe400078ec0ff */
[----:B------:R-:W-:Y:S02]  /*455e0*/  LOP3.LUT R10, R10, 0xffff, RZ, 0xc0, !PT ;  /* 0x0000ffff0a0a7812 */ /* 0x000fe400078ec0ff */
[----:B------:R-:W-:Y:S02]  /*455f0*/  LOP3.LUT R12, R12, 0xffff, RZ, 0xc0, !PT ;  /* 0x0000ffff0c0c7812 */ /* 0x000fe400078ec0ff */
[----:B------:R-:W-:-:S02]  /*45600*/  PRMT R179, R143, 0x3340, R179 ;  /* 0x000033408fb37816 */ /* 0x000fc400000000b3 */
[----:B------:R-:W-:Y:S02]  /*45610*/  SHF.R.U32.HI R143, RZ, 0x8, R242 ;  /* 0x00000008ff8f7819 */ /* 0x000fe400000116f2 */
[----:B------:R-:W-:Y:S02]  /*45620*/  PRMT R242, R10, 0x3340, R12 ;  /* 0x000033400af27816 */ /* 0x000fe4000000000c */
[----:B----4-:R-:W-:Y:S02]  /*45630*/  SHF.R.U32.HI R10, RZ, 0x8, R228 ;  /* 0x00000008ff0a7819 */ /* 0x010fe400000116e4 */
[----:B------:R-:W-:Y:S02]  /*45640*/  SHF.R.U32.HI R228, RZ, 0x8, R6 ;  /* 0x00000008ffe47819 */ /* 0x000fe40000011606 */
[----:B------:R-:W-:Y:S02]  /*45650*/  SHF.R.U32.HI R6, RZ, 0x8, R7 ;  /* 0x00000008ff067819 */ /* 0x000fe40000011607 */
[----:B------:R-:W-:-:S02]  /*45660*/  LOP3.LUT R149, R149, 0xffff, RZ, 0xc0, !PT ;  /* 0x0000ffff95957812 */ /* 0x000fc400078ec0ff */
[----:B------:R-:W-:Y:S02]  /*45670*/  LOP3.LUT R18, R18, 0xffff, RZ, 0xc0, !PT ;  /* 0x0000ffff12127812 */ /* 0x000fe400078ec0ff */
[----:B------:R-:W-:Y:S02]  /*45680*/  SHF.R.U32.HI R145, RZ, 0x8, R23 ;  /* 0x00000008ff917819 */ /* 0x000fe40000011617 */
[----:B------:R-:W-:Y:S02]  /*45690*/  PRMT R149, R149, 0x3340, R18 ;  /* 0x0000334095957816 */ /* 0x000fe40000000012 */
[----:B------:R-:W-:Y:S02]  /*456a0*/  SHF.R.U32.HI R18, RZ, 0x8, R24 ;  /* 0x00000008ff127819 */ /* 0x000fe40000011618 */
[----:B------:R-:W-:Y:S02]  /*456b0*/  LOP3.LUT R228, R228, 0xffff, RZ, 0xc0, !PT ;  /* 0x0000ffffe4e47812 */ /* 0x000fe400078ec0ff */
[----:B------:R-:W-:-:S02]  /*456c0*/  LOP3.LUT R6, R6, 0xffff, RZ, 0xc0, !PT ;  /* 0x0000ffff06067812 */ /* 0x000fc400078ec0ff */
[----:B------:R-:W-:Y:S02]  /*456d0*/  SHF.R.U32.HI R244, RZ, 0x8, R244 ;  /* 0x00000008fff47819 */ /* 0x000fe400000116f4 */
[----:B------:R-:W-:Y:S02]  /*456e0*/  SHF.R.U32.HI R161, RZ, 0x8, R161 ;  /* 0x00000008ffa17819 */ /* 0x000fe400000116a1 */
[----:B------:R-:W-:Y:S02]  /*456f0*/  SHF.R.U32.HI R121, RZ, 0x8, R121 ;  /* 0x00000008ff797819 */ /* 0x000fe40000011679 */
[----:B------:R-:W-:Y:S02]  /*45700*/  SHF.R.U32.HI R65, RZ, 0x8, R65 ;  /* 0x00000008ff417819 */ /* 0x000fe40000011641 */
[----:B------:R-:W-:Y:S02]  /*45710*/  SHF.R.U32.HI R230, RZ, 0x8, R230 ;  /* 0x00000008ffe67819 */ /* 0x000fe400000116e6 */
[----:B------:R-:W-:-:S02]  /*45720*/  SHF.R.U32.HI R68, RZ, 0x8, R68 ;  /* 0x00000008ff447819 */ /* 0x000fc40000011644 */
[----:B------:R-:W-:Y:S02]  /*45730*/  LOP3.LUT R145, R145, 0xffff, RZ, 0xc0, !PT ;  /* 0x0000ffff91917812 */ /* 0x000fe400078ec0ff */
[----:B------:R-:W-:Y:S02]  /*45740*/  LOP3.LUT R18, R18, 0xffff, RZ, 0xc0, !PT ;  /* 0x0000ffff12127812 */ /* 0x000fe400078ec0ff */
[----:B------:R-:W-:Y:S02]  /*45750*/  PRMT R228, R228, 0x3340, R6 ;  /* 0x00003340e4e47816 */ /* 0x000fe40000000006 */
[----:B------:R-:W-:Y:S02]  /*45760*/  LOP3.LUT R244, R244, 0xffff, RZ, 0xc0, !PT ;  /* 0x0000fffff4f47812 */ /* 0x000fe400078ec0ff */
[----:B------:R-:W-:Y:S02]  /*45770*/  SHF.R.U32.HI R9, RZ, 0x8, R9 ;  /* 0x00000008ff097819 */ /* 0x000fe40000011609 */
[----:B------:R-:W-:-:S02]  /*45780*/  SHF.R.U32.HI R11, RZ, 0x8, R11 ;  /* 0x00000008ff0b7819 */ /* 0x000fc4000001160b */
[----:B------:R-:W-:Y:S02]  /*45790*/  SHF.R.U32.HI R245, RZ, 0x8, R245 ;  /* 0x00000008fff57819 */ /* 0x000fe400000116f5 */
[----:B------:R-:W-:Y:S02]  /*457a0*/  LOP3.LUT R161, R161, 0xffff, RZ, 0xc0, !PT ;  /* 0x0000ffffa1a17812 */ /* 0x000fe400078ec0ff */
[----:B------:R-:W-:Y:S02]  /*457b0*/  LOP3.LUT R121, R121, 0xffff, RZ, 0xc0, !PT ;  /* 0x0000ffff79797812 */ /* 0x000fe400078ec0ff */
[----:B------:R-:W-:Y:S02]  /*457c0*/  SHF.R.U32.HI R164, RZ, 0x8, R164 ;  /* 0x00000008ffa47819 */ /* 0x000fe400000116a4 */
[----:B------:R-:W-:Y:S02]  /*457d0*/  LOP3.LUT R65, R65, 0xffff, RZ, 0xc0, !PT ;  /* 0x0000ffff41417812 */ /* 0x000fe400078ec0ff */
[----:B------:R-:W-:-:S02]  /*457e0*/  LOP3.LUT R68, R68, 0xffff, RZ, 0xc0, !PT ;  /* 0x0000ffff44447812 */ /* 0x000fc400078ec0ff */
[----:B------:R-:W-:Y:S02]  /*457f0*/  PRMT R145, R145, 0x3340, R18 ;  /* 0x0000334091917816 */ /* 0x000fe40000000012 */
[----:B------:R-:W-:Y:S02]  /*45800*/  LOP3.LUT R9, R9, 0xffff, RZ, 0xc0, !PT ;  /* 0x0000ffff09097812 */ /* 0x000fe400078ec0ff */
[----:B------:R-:W-:Y:S02]  /*45810*/  LOP3.LUT R11, R11, 0xffff, RZ, 0xc0, !PT ;  /* 0x0000ffff0b0b7812 */ /* 0x000fe400078ec0ff */
[----:B------:R-:W-:Y:S02]  /*45820*/  LOP3.LUT R245, R245, 0xffff, RZ, 0xc0, !PT ;  /* 0x0000fffff5f57812 */ /* 0x000fe400078ec0ff */
[--C-:B------:R-:W-:Y:S02]  /*45830*/  PRMT R113, R161, 0x3340, R0.reuse ;  /* 0x00003340a1717816 */ /* 0x100fe40000000000 */
[----:B------:R-:W-:-:S02]  /*45840*/  PRMT R119, R121, 0x3340, R0 ;  /* 0x0000334079777816 */ /* 0x000fc40000000000 */
[----:B------:R-:W-:Y:S02]  /*45850*/  SHF.R.U32.HI R231, RZ, 0x8, R231 ;  /* 0x00000008ffe77819 */ /* 0x000fe400000116e7 */
[----:B------:R-:W-:Y:S02]  /*45860*/  LOP3.LUT R121, R164, 0xffff, RZ, 0xc0, !PT ;  /* 0x0000ffffa4797812 */ /* 0x000fe400078ec0ff */
[----:B------:R-:W-:Y:S02]  /*45870*/  SHF.R.U32.HI R161, RZ, 0x8, R60 ;  /* 0x00000008ffa17819 */ /* 0x000fe4000001163c */
[----:B------:R-:W-:Y:S02]  /*45880*/  SHF.R.U32.HI R54, RZ, 0x8, R54 ;  /* 0x00000008ff367819 */ /* 0x000fe40000011636 */
[----:B------:R-:W-:Y:S02]  /*45890*/  PRMT R164, R65, 0x3340, R68 ;  /* 0x0000334041a47816 */ /* 0x000fe40000000044 */
[----:B------:R-:W-:-:S02]  /*458a0*/  SHF.R.U32.HI R55, RZ, 0x8, R55 ;  /* 0x00000008ff377819 */ /* 0x000fc40000011637 */
[----:B------:R-:W-:Y:S02]  /*458b0*/  PRMT R224, R9, 0x3340, R11 ;  /* 0x0000334009e07816 */ /* 0x000fe4000000000b */
[----:B------:R-:W-:Y:S02]  /*458c0*/  SHF.R.U32.HI R248, RZ, 0x8, R248 ;  /* 0x00000008fff87819 */ /* 0x000fe400000116f8 */
[----:B------:R-:W-:Y:S02]  /*458d0*/  LOP3.LUT R9, R231, 0xffff, RZ, 0xc0, !PT ;  /* 0x0000ffffe7097812 */ /* 0x000fe400078ec0ff */
[----:B------:R-:W-:Y:S02]  /*458e0*/  SHF.R.U32.HI R249, RZ, 0x8, R249 ;  /* 0x00000008fff97819 */ /* 0x000fe400000116f9 */
[----:B------:R-:W-:Y:S02]  /*458f0*/  LOP3.LUT R54, R54, 0xffff, RZ, 0xc0, !PT ;  /* 0x0000ffff36367812 */ /* 0x000fe400078ec0ff */
[----:B------:R-:W-:-:S02]  /*45900*/  LOP3.LUT R55, R55, 0xffff, RZ, 0xc0, !PT ;  /* 0x0000ffff37377812 */ /* 0x000fc400078ec0ff */
[----:B------:R-:W-:Y:S02]  /*45910*/  SHF.R.U32.HI R110, RZ, 0x8, R159 ;  /* 0x00000008ff6e7819 */ /* 0x000fe4000001169f */
[----:B------:R-:W-:Y:S02]  /*45920*/  PRMT R159, R54, 0x3340, R55 ;  /* 0x00003340369f7816 */ /* 0x000fe40000000037 */
[----:B------:R-:W-:Y:S02]  /*45930*/  SHF.R.U32.HI R112, RZ, 0x8, R112 ;  /* 0x00000008ff707819 */ /* 0x000fe40000011670 */
[----:B------:R-:W-:Y:S02]  /*45940*/  SHF.R.U32.HI R128, RZ, 0x8, R128 ;  /* 0x00000008ff807819 */ /* 0x000fe40000011680 */
[----:B------:R-:W-:Y:S02]  /*45950*/  SHF.R.U32.HI R129, RZ, 0x8, R129 ;  /* 0x00000008ff817819 */ /* 0x000fe40000011681 */
[----:B------:R-:W-:-:S02]  /*45960*/  SHF.R.U32.HI R49, RZ, 0x8, R49 ;  /* 0x00000008ff317819 */ /* 0x000fc40000011631 */
[----:B------:R-:W-:Y:S02]  /*45970*/  SHF.R.U32.HI R57, RZ, 0x8, R57 ;  /* 0x00000008ff397819 */ /* 0x000fe40000011639 */
[----:B------:R-:W-:Y:S02]  /*45980*/  SHF.R.U32.HI R59, RZ, 0x8, R59 ;  /* 0x00000008ff3b7819 */ /* 0x000fe4000001163b */
[----:B------:R-:W-:Y:S02]  /*45990*/  LOP3.LUT R112, R112, 0xffff, RZ, 0xc0, !PT ;  /* 0x0000ffff70707812 */ /* 0x000fe400078ec0ff */
[----:B------:R-:W-:Y:S02]  /*459a0*/  LOP3.LUT R128, R128, 0xffff, RZ, 0xc0, !PT ;  /* 0x0000ffff80807812 */ /* 0x000fe400078ec0ff */
[----:B------:R-:W-:Y:S02]  /*459b0*/  LOP3.LUT R129, R129, 0xffff, RZ, 0xc0, !PT ;  /* 0x0000ffff81817812 */ /* 0x000fe400078ec0ff */
[----:B------:R-:W-:-:S02]  /*459c0*/  LOP3.LUT R49, R49, 0xffff, RZ, 0xc0, !PT ;  /* 0x0000ffff31317812 */ /* 0x000fc400078ec0ff */
[----:B------:R-:W-:Y:S02]  /*459d0*/  LOP3.LUT R57, R57, 0xffff, RZ, 0xc0, !PT ;  /* 0x0000ffff39397812 */ /* 0x000fe400078ec0ff */
[----:B------:R-:W-:Y:S02]  /*459e0*/  LOP3.LUT R59, R59, 0xffff, RZ, 0xc0, !PT ;  /* 0x0000ffff3b3b7812 */ /* 0x000fe400078ec0ff */
[----:B------:R-:W-:Y:S02]  /*459f0*/  PRMT R234, R112, 0x3340, R128 ;  /* 0x0000334070ea7816 */ /* 0x000fe40000000080 */
[--C-:B------:R-:W-:Y:S02]  /*45a00*/  PRMT R112, R129, 0x3340, R0.reuse ;  /* 0x0000334081707816 */ /* 0x100fe40000000000 */
[----:B------:R-:W-:Y:S02]  /*45a10*/  PRMT R129, R49, 0x3340, R0 ;  /* 0x0000334031817816 */ /* 0x000fe40000000000 */
[----:B------:R-:W-:-:S02]  /*45a20*/  PRMT R160, R57, 0x3340, R59 ;  /* 0x0000334039a07816 */ /* 0x000fc4000000003b */
[----:B--2---:R-:W-:Y:S02]  /*45a30*/  SHF.R.U32.HI R226, RZ, 0x8, R226 ;  /* 0x00000008ffe27819 */ /* 0x004fe400000116e2 */
[----:B------:R-:W-:Y:S02]  /*45a40*/  SHF.R.U32.HI R7, RZ, 0x8, R229 ;  /* 0x00000008ff077819 */ /* 0x000fe400000116e5 */
[----:B------:R-:W-:Y:S02]  /*45a50*/  LOP3.LUT R226, R226, 0xffff, RZ, 0xc0, !PT ;  /* 0x0000ffffe2e27812 */ /* 0x000fe400078ec0ff */
[----:B------:R-:W-:-:S04]  /*45a60*/  LOP3.LUT R7, R7, 0xffff, RZ, 0xc0, !PT ;  /* 0x0000ffff07077812 */ /* 0x000fc800078ec0ff */
[----:B------:R-:W-:Y:S02]  /*45a70*/  PRMT R226, R226, 0x3340, R7 ;  /* 0x00003340e2e27816 */ /* 0x000fe40000000007 */
[----:B------:R-:W-:Y:S02]  /*45a80*/  SHF.R.U32.HI R7, RZ, 0x8, R250 ;  /* 0x00000008ff077819 */ /* 0x000fe400000116fa */
[----:B------:R-:W-:Y:S01]  /*45a90*/  SHF.R.U32.HI R6, RZ, 0x8, R251 ;  /* 0x00000008ff067819 */ /* 0x000fe200000116fb */
[----:B------:R-:W2:Y:S01]  /*45aa0*/  LDL.LU R250, [R1+0x60] ;  /* 0x0000600001fa7983 */ /* 0x000ea20000300800 */
[----:B------:R-:W-:Y:S02]  /*45ab0*/  LOP3.LUT R7, R7, 0xffff, RZ, 0xc0, !PT ;  /* 0x0000ffff07077812 */ /* 0x000fe400078ec0ff */
[----:B------:R-:W-:Y:S01]  /*45ac0*/  SHF.R.U32.HI R229, RZ, 0x8, R8 ;  /* 0x00000008ffe57819 */ /* 0x000fe20000011608 */
[----:B------:R-:W3:Y:S01]  /*45ad0*/  LDL.LU R251, [R1+0x220] ;  /* 0x0002200001fb7983 */ /* 0x000ee20000300800 */
[----:B------:R-:W-:-:S02]  /*45ae0*/  LOP3.LUT R8, R230, 0xffff, RZ, 0xc0, !PT ;  /* 0x0000ffffe6087812 */ /* 0x000fc400078ec0ff */
[----:B------:R-:W-:Y:S01]  /*45af0*/  PRMT R230, R7, 0x3340, R244 ;  /* 0x0000334007e67816 */ /* 0x000fe200000000f4 */
[----:B------:R-:W4:Y:S01]  /*45b00*/  LDL.LU R60, [R1+0x5c] ;  /* 0x00005c00013c7983 */ /* 0x000f220000300800 */
[----:B------:R-:W-:Y:S02]  /*45b10*/  LOP3.LUT R6, R6, 0xffff, RZ, 0xc0, !PT ;  /* 0x0000ffff06067812 */ /* 0x000fe400078ec0ff */
[----:B------:R-:W-:Y:S01]  /*45b20*/  SHF.R.U32.HI R18, RZ, 0x8, R66 ;  /* 0x00000008ff127819 */ /* 0x000fe20000011642 */
[----:B------:R-:W2:Y:S01]  /*45b30*/  LDL.LU R65, [R1+0x58] ;  /* 0x0000580001417983 */ /* 0x000ea20000300800 */
[----:B------:R-:W-:Y:S02]  /*45b40*/  SHF.R.U32.HI R7, RZ, 0x8, R69 ;  /* 0x00000008ff077819 */ /* 0x000fe40000011645 */
[----:B------:R-:W-:Y:S01]  /*45b50*/  PRMT R244, R6, 0x3340, R245 ;  /* 0x0000334006f47816 */ /* 0x000fe200000000f5 */
[----:B------:R-:W3:Y:S01]  /*45b60*/  LDL.LU R68, [R1+0x50] ;  /* 0x0000500001447983 */ /* 0x000ee20000300800 */
[----:B------:R-:W-:-:S02]  /*45b70*/  LOP3.LUT R18, R18, 0xffff, RZ, 0xc0, !PT ;  /* 0x0000ffff12127812 */ /* 0x000fc400078ec0ff */
[----:B------:R-:W-:Y:S02]  /*45b80*/  LOP3.LUT R7, R7, 0xffff, RZ, 0xc0, !PT ;  /* 0x0000ffff07077812 */ /* 0x000fe400078ec0ff */
[----:B------:R-:W-:Y:S02]  /*45b90*/  SHF.R.U32.HI R6, RZ, 0x8, R67 ;  /* 0x00000008ff067819 */ /* 0x000fe40000011643 */
[----:B------:R-:W-:Y:S01]  /*45ba0*/  PRMT R231, R8, 0x3340, R0 ;  /* 0x0000334008e77816 */ /* 0x000fe20000000000 */
[----:B------:R-:W3:Y:S01]  /*45bb0*/  LDL.LU R67, [R1+0x4c] ;  /* 0x00004c0001437983 */ /* 0x000ee20000300800 */
[----:B------:R-:W-:Y:S02]  /*45bc0*/  SHF.R.U32.HI R8, RZ, 0x8, R246 ;  /* 0x00000008ff087819 */ /* 0x000fe400000116f6 */
[----:B------:R-:W-:Y:S01]  /*45bd0*/  LOP3.LUT R246, R248, 0xffff, RZ, 0xc0, !PT ;  /* 0x0000fffff8f67812 */ /* 0x000fe200078ec0ff */
[----:B------:R-:W3:Y:S01]  /*45be0*/  LDL.LU R66, [R1+0x40] ;  /* 0x0000400001427983 */ /* 0x000ee20000300800 */
[----:B------:R-:W-:-:S02]  /*45bf0*/  PRMT R18, R18, 0x3340, R7 ;  /* 0x0000334012127816 */ /* 0x000fc40000000007 */
[----:B------:R-:W-:Y:S01]  /*45c00*/  LOP3.LUT R248, R249, 0xffff, RZ, 0xc0, !PT ;  /* 0x0000fffff9f87812 */ /* 0x000fe200078ec0ff */
[----:B------:R-:W3:Y:S01]  /*45c10*/  LDL.LU R69, [R1+0x44] ;  /* 0x0000440001457983 */ /* 0x000ee20000300800 */
[----:B------:R-:W-:Y:S02]  /*45c20*/  SHF.R.U32.HI R7, RZ, 0x8, R64 ;  /* 0x00000008ff077819 */ /* 0x000fe40000011640 */
[----:B------:R-:W-:Y:S01]  /*45c30*/  SHF.R.U32.HI R249, RZ, 0x8, R62 ;  /* 0x00000008fff97819 */ /* 0x000fe2000001163e */
[----:B------:R-:W3:Y:S01]  /*45c40*/  LDL.LU R64, [R1+0x24c] ;  /* 0x00024c0001407983 */ /* 0x000ee20000300800 */
[----:B------:R-:W-:-:S03]  /*45c50*/  SHF.R.U32.HI R19, RZ, 0x8, R61 ;  /* 0x00000008ff137819 */ /* 0x000fc6000001163d */
[----:B------:R-:W3:Y:S04]  /*45c60*/  LDL.LU R62, [R1+0x244] ;  /* 0x00024400013e7983 */ /* 0x000ee80000300800 */
[----:B------:R-:W3:Y:S01]  /*45c70*/  LDL.LU R54, [R1+0x28] ;  /* 0x0000280001367983 */ /* 0x000ee20000300800 */
[----:B------:R-:W-:-:S03]  /*45c80*/  LOP3.LUT R6, R6, 0xffff, RZ, 0xc0, !PT ;  /* 0x0000ffff06067812 */ /* 0x000fc600078ec0ff */
[----:B------:R-:W3:Y:S04]  /*45c90*/  LDL.LU R55, [R1+0x248] ;  /* 0x0002480001377983 */ /* 0x000ee80000300800 */
[----:B------:R-:W3:Y:S01]  /*45ca0*/  LDL.LU R61, [R1+0x23c] ;  /* 0x00023c00013d7983 */ /* 0x000ee20000300800 */
[----:B------:R-:W-:Y:S02]  /*45cb0*/  PRMT R246, R6, 0x3340, R246 ;  /* 0x0000334006f67816 */ /* 0x000fe400000000f6 */
[----:B------:R-:W-:Y:S02]  /*45cc0*/  SHF.R.U32.HI R6, RZ, 0x8, R63 ;  /* 0x00000008ff067819 */ /* 0x000fe4000001163f */
[----:B------:R-:W3:Y:S04]  /*45cd0*/  LDL.LU R63, [R1+0x64] ;  /* 0x00006400013f7983 */ /* 0x000ee80000300800 */
[----:B------:R-:W3:Y:S04]  /*45ce0*/  LDL.LU R49, [R1+0x78] ;  /* 0x0000780001317983 */ /* 0x000ee80000300800 */
[----:B------:R-:W3:Y:S01]  /*45cf0*/  LDL.LU R57, [R1+0x74] ;  /* 0x0000740001397983 */ /* 0x000ee20000300800 */
[----:B------:R-:W-:-:S02]  /*45d00*/  SHF.R.U32.HI R247, RZ, 0x8, R247 ;  /* 0x00000008fff77819 */ /* 0x000fc400000116f7 */
[----:B------:R-:W-:Y:S02]  /*45d10*/  SHF.R.U32.HI R58, RZ, 0x8, R58 ;  /* 0x00000008ff3a7819 */ /* 0x000fe4000001163a */
[----:B------:R-:W-:Y:S02]  /*45d20*/  PRMT R245, R9, 0x3340, R0 ;  /* 0x0000334009f57816 */ /* 0x000fe40000000000 */
        /* <DEDUP_REMOVED lines=8> */
[----:B------:R-:W-:Y:S02]  /*45db0*/  SHF.R.U32.HI R46, RZ, 0x8, R46 ;  /* 0x00000008ff2e7819 */ /* 0x000fe4000001162e */
[----:B------:R-:W-:-:S02]  /*45dc0*/  SHF.R.U32.HI R48, RZ, 0x8, R48 ;  /* 0x00000008ff307819 */ /* 0x000fc40000011630 */
[----:B------:R-:W-:Y:S02]  /*45dd0*/  PRMT R247, R8, 0x3340, R0 ;  /* 0x0000334008f77816 */ /* 0x000fe40000000000 */
[----:B------:R-:W-:Y:S02]  /*45de0*/  PRMT R249, R249, 0x3340, R7 ;  /* 0x00003340f9f97816 */ /* 0x000fe40000000007 */
[----:B------:R-:W-:Y:S02]  /*45df0*/  PRMT R19, R19, 0x3340, R6 ;  /* 0x0000334013137816 */ /* 0x000fe40000000006 */
[----:B------:R-:W-:Y:S02]  /*45e00*/  PRMT R248, R248, 0x3340, R9 ;  /* 0x00003340f8f87816 */ /* 0x000fe40000000009 */
[----:B------:R-:W-:Y:S02]  /*45e10*/  SHF.R.U32.HI R139, RZ, 0x8, R139 ;  /* 0x00000008ff8b7819 */ /* 0x000fe4000001168b */
[----:B------:R-:W-:-:S02]  /*45e20*/  SHF.R.U32.HI R56, RZ, 0x8, R56 ;  /* 0x00000008ff387819 */ /* 0x000fc40000011638 */
[----:B------:R-:W-:Y:S02]  /*45e30*/  PRMT R161, R58, 0x3340, R161 ;  /* 0x000033403aa17816 */ /* 0x000fe400000000a1 */
[----:B------:R-:W-:Y:S02]  /*45e40*/  LOP3.LUT R46, R46, 0xffff, RZ, 0xc0, !PT ;  /* 0x0000ffff2e2e7812 */ /* 0x000fe400078ec0ff */
[----:B------:R-:W-:Y:S02]  /*45e50*/  LOP3.LUT R48, R48, 0xffff, RZ, 0xc0, !PT ;  /* 0x0000ffff30307812 */ /* 0x000fe400078ec0ff */
[----:B------:R-:W-:Y:S02]  /*45e60*/  LOP3.LUT R10, R10, 0xffff, RZ, 0xc0, !PT ;  /* 0x0000ffff0a0a7812 */ /* 0x000fe400078ec0ff */
[----:B------:R-:W-:Y:S02]  /*45e70*/  LOP3.LUT R139, R139, 0xffff, RZ, 0xc0, !PT ;  /* 0x0000ffff8b8b7812 */ /* 0x000fe400078ec0ff */
[----:B------:R-:W-:-:S02]  /*45e80*/  LOP3.LUT R56, R56, 0xffff, RZ, 0xc0, !PT ;  /* 0x0000ffff38387812 */ /* 0x000fc400078ec0ff */
[----:B------:R-:W-:Y:S02]  /*45e90*/  SHF.R.U32.HI R106, RZ, 0x8, R157 ;  /* 0x00000008ff6a7819 */ /* 0x000fe4000001169d */
[----:B------:R-:W-:Y:S02]  /*45ea0*/  SHF.R.U32.HI R12, RZ, 0x8, R222 ;  /* 0x00000008ff0c7819 */ /* 0x000fe400000116de */
[----:B------:R-:W-:Y:S02]  /*45eb0*/  PRMT R157, R46, 0x3340, R48 ;  /* 0x000033402e9d7816 */ /* 0x000fe40000000030 */
[--C-:B------:R-:W-:Y:S02]  /*45ec0*/  PRMT R222, R10, 0x3340, R0.reuse ;  /* 0x000033400ade7816 */ /* 0x100fe40000000000 */
[----:B------:R-:W-:Y:S02]  /*45ed0*/  PRMT R97, R139, 0x3340, R0 ;  /* 0x000033408b617816 */ /* 0x000fe40000000000 */
[----:B------:R-:W-:-:S02]  /*45ee0*/  SHF.R.U32.HI R51, RZ, 0x8, R51 ;  /* 0x00000008ff337819 */ /* 0x000fc40000011633 */
[----:B------:R-:W-:Y:S02]  /*45ef0*/  PRMT R128, R56, 0x3340, R0 ;  /* 0x0000334038807816 */ /* 0x000fe40000000000 */
[----:B------:R-:W-:Y:S02]  /*45f00*/  SHF.R.U32.HI R139, RZ, 0x8, R30 ;  /* 0x00000008ff8b7819 */ /* 0x000fe4000001161e */
[----:B------:R-:W-:Y:S02]  /*45f10*/  LOP3.LUT R51, R51, 0xffff, RZ, 0xc0, !PT ;  /* 0x0000ffff33337812 */ /* 0x000fe400078ec0ff */
[----:B------:R-:W-:Y:S02]  /*45f20*/  SHF.R.U32.HI R45, RZ, 0x8, R45 ;  /* 0x00000008ff2d7819 */ /* 0x000fe4000001162d */
[----:B------:R-:W-:Y:S02]  /*45f30*/  PRMT R130, R51, 0x3340, R0 ;  /* 0x0000334033827816 */ /* 0x000fe40000000000 */
[----:B------:R-:W-:-:S02]  /*45f40*/  SHF.R.U32.HI R44, RZ, 0x8, R44 ;  /* 0x00000008ff2c7819 */ /* 0x000fc4000001162c */
[----:B------:R-:W-:Y:S02]  /*45f50*/  LOP3.LUT R45, R45, 0xffff, RZ, 0xc0, !PT ;  /* 0x0000ffff2d2d7812 */ /* 0x000fe400078ec0ff */
[----:B------:R-:W-:-:S04]  /*45f60*/  LOP3.LUT R44, R44, 0xffff, RZ, 0xc0, !PT ;  /* 0x0000ffff2c2c7812 */ /* 0x000fc800078ec0ff */
[----:B------:R-:W-:Y:S02]  /*45f70*/  PRMT R154, R44, 0x3340, R45 ;  /* 0x000033402c9a7816 */ /* 0x000fe4000000002d */
[----:B----4-:R-:W-:Y:S02]  /*45f80*/  SHF.R.U32.HI R6, RZ, 0x8, R60 ;  /* 0x00000008ff067819 */ /* 0x010fe4000001163c */
[----:B--2---:R-:W-:Y:S02]  /*45f90*/  SHF.R.U32.HI R7, RZ, 0x8, R65 ;  /* 0x00000008ff077819 */ /* 0x004fe40000011641 */
[----:B------:R-:W2:Y:S01]  /*45fa0*/  LDL.LU R65, [R1+0x254] ;  /* 0x0002540001417983 */ /* 0x000ea20000300800 */
[----:B---3--:R-:W-:-:S03]  /*45fb0*/  SHF.R.U32.HI R8, RZ, 0x8, R68 ;  /* 0x00000008ff087819 */ /* 0x008fc60000011644 */
[----:B------:R-:W3:Y:S01]  /*45fc0*/  LDL.LU R59, [R1+0x70] ;  /* 0x00007000013b7983 */ /* 0x000ee20000300800 */
[----:B------:R-:W-:Y:S02]  /*45fd0*/  LOP3.LUT R6, R6, 0xffff, RZ, 0xc0, !PT ;  /* 0x0000ffff06067812 */ /* 0x000fe400078ec0ff */
[----:B------:R-:W-:Y:S01]  /*45fe0*/  LOP3.LUT R8, R8, 0xffff, RZ, 0xc0, !PT ;  /* 0x0000ffff08087812 */ /* 0x000fe200078ec0ff */
[----:B------:R-:W4:Y:S01]  /*45ff0*/  LDL.LU R58, [R1+0x6c] ;  /* 0x00006c00013a7983 */ /* 0x000f220000300800 */
[----:B------:R-:W-:Y:S02]  /*46000*/  SHF.R.U32.HI R9, RZ, 0x8, R67 ;  /* 0x00000008ff097819 */ /* 0x000fe40000011643 */
[----:B------:R-:W-:Y:S01]  /*46010*/  LOP3.LUT R7, R7, 0xffff, RZ, 0xc0, !PT ;  /* 0x0000ffff07077812 */ /* 0x000fe200078ec0ff */
[----:B------:R-:W2:Y:S01]  /*46020*/  LDL.LU R60, [R1+0x68] ;  /* 0x00006800013c7983 */ /* 0x000ea20000300800 */
[----:B------:R-:W-:Y:S02]  /*46030*/  LOP3.LUT R9, R9, 0xffff, RZ, 0xc0, !PT ;  /* 0x0000ffff09097812 */ /* 0x000fe400078ec0ff */
[----:B------:R-:W-:Y:S01]  /*46040*/  SHF.R.U32.HI R10, RZ, 0x8, R66 ;  /* 0x00000008ff0a7819 */ /* 0x000fe20000011642 */
[----:B------:R-:W2:Y:S01]  /*46050*/  LDL.LU R46, [R1+0x258] ;  /* 0x00025800012e7983 */ /* 0x000ea20000300800 */
[----:B------:R-:W-:-:S02]  /*46060*/  PRMT R68, R6, 0x3340, R8 ;  /* 0x0000334006447816 */ /* 0x000fc40000000008 */
[----:B------:R-:W-:Y:S01]  /*46070*/  PRMT R66, R7, 0x3340, R9 ;  /* 0x0000334007427816 */ /* 0x000fe20000000009 */
[----:B------:R-:W2:Y:S01]  /*46080*/  LDL.LU R47, [R1+0x34] ;  /* 0x00003400012f7983 */ /* 0x000ea20000300800 */
[----:B------:R-:W-:Y:S02]  /*46090*/  SHF.R.U32.HI R64, RZ, 0x8, R64 ;  /* 0x00000008ff407819 */ /* 0x000fe40000011640 */
[----:B------:R-:W-:Y:S02]  /*460a0*/  SHF.R.U32.HI R6, RZ, 0x8, R252 ;  /* 0x00000008ff067819 */ /* 0x000fe400000116fc */
[----:B------:R-:W-:Y:S02]  /*460b0*/  LOP3.LUT R64, R64, 0xffff, RZ, 0xc0, !PT ;  /* 0x0000ffff40407812 */ /* 0x000fe400078ec0ff */
[----:B------:R-:W-:Y:S02]  /*460c0*/  SHF.R.U32.HI R30, RZ, 0x8, R54 ;  /* 0x00000008ff1e7819 */ /* 0x000fe40000011636 */
[----:B------:R-:W-:-:S02]  /*460d0*/  SHF.R.U32.HI R7, RZ, 0x8, R55 ;  /* 0x00000008ff077819 */ /* 0x000fc40000011637 */
[----:B------:R-:W-:Y:S02]  /*460e0*/  SHF.R.U32.HI R8, RZ, 0x8, R61 ;  /* 0x00000008ff087819 */ /* 0x000fe4000001163d */
[----:B------:R-:W2:Y:S01]  /*460f0*/  LDL.LU R61, [R1+0x88] ;  /* 0x00008800013d7983 */ /* 0x000ea20000300800 */
[----:B------:R-:W-:-:S03]  /*46100*/  LOP3.LUT R7, R7, 0xffff, RZ, 0xc0, !PT ;  /* 0x0000ffff07077812 */ /* 0x000fc600078ec0ff */
[----:B------:R-:W2:Y:S04]  /*46110*/  LDL.LU R56, [R1+0x250] ;  /* 0x0002500001387983 */ /* 0x000ea80000300800 */
[----:B------:R-:W2:Y:S01]  /*46120*/  LDL.LU R54, [R1+0x30] ;  /* 0x0000300001367983 */ /* 0x000ea20000300800 */
[----:B------:R-:W-:-:S03]  /*46130*/  PRMT R64, R64, 0x3340, R7 ;  /* 0x0000334040407816 */ /* 0x000fc60000000007 */
[----:B------:R-:W2:Y:S01]  /*46140*/  LDL.LU R55, [R1+0x2c] ;  /* 0x00002c0001377983 */ /* 0x000ea20000300800 */
[----:B------:R-:W-:Y:S02]  /*46150*/  LOP3.LUT R30, R30, 0xffff, RZ, 0xc0, !PT ;  /* 0x0000ffff1e1e7812 */ /* 0x000fe400078ec0ff */
[----:B------:R-:W-:Y:S01]  /*46160*/  LOP3.LUT R6, R6, 0xffff, RZ, 0xc0, !PT ;  /* 0x0000ffff06067812 */ /* 0x000fe200078ec0ff */
[----:B------:R-:W2:Y:S01]  /*46170*/  LDL.LU R52, [R1+0x264] ;  /* 0x0002640001347983 */ /* 0x000ea20000300800 */
[----:B------:R-:W-:-:S03]  /*46180*/  SHF.R.U32.HI R7, RZ, 0x8, R57 ;  /* 0x00000008ff077819 */ /* 0x000fc60000011639 */
[----:B------:R-:W2:Y:S01]  /*46190*/  LDL.LU R51, [R1+0x90] ;  /* 0x0000900001337983 */ /* 0x000ea20000300800 */
[----:B------:R-:W-:-:S03]  /*461a0*/  PRMT R30, R30, 0x3340, R6 ;  /* 0x000033401e1e7816 */ /* 0x000fc60000000006 */
[----:B------:R-:W2:Y:S01]  /*461b0*/  LDL.LU R57, [R1+0x25c] ;  /* 0x00025c0001397983 */ /* 0x000ea20000300800 */
[----:B------:R-:W-:-:S03]  /*461c0*/  SHF.R.U32.HI R6, RZ, 0x8, R49 ;  /* 0x00000008ff067819 */ /* 0x000fc60000011631 */
[----:B------:R-:W2:Y:S04]  /*461d0*/  LDL.LU R42, [R1+0x260] ;  /* 0x00026000012a7983 */ /* 0x000ea80000300800 */
[----:B------:R-:W2:Y:S04]  /*461e0*/  LDL.LU R48, [R1+0x8c] ;  /* 0x00008c0001307983 */ /* 0x000ea80000300800 */
[----:B------:R-:W2:Y:S04]  /*461f0*/  LDL.LU R49, [R1+0x84] ;  /* 0x0000840001317983 */ /* 0x000ea80000300800 */
[----:B------:R-:W2:Y:S04]  /*46200*/  LDL.LU R45, [R1+0xc0] ;  /* 0x0000c000012d7983 */ /* 0x000ea80000300800 */
[----:B------:R-:W2:Y:S04]  /*46210*/  LDL.LU R40, [R1+0xb8] ;  /* 0x0000b80001287983 */ /* 0x000ea80000300800 */
[----:B------:R-:W2:Y:S01]  /*46220*/  LDL.LU R20, [R1+0x288] ;  /* 0x0002880001147983 */ /* 0x000ea20000300800 */
[----:B------:R-:W-:-:S02]  /*46230*/  SHF.R.U32.HI R62, RZ, 0x8, R62 ;  /* 0x00000008ff3e7819 */ /* 0x000fc4000001163e */
[----:B------:R-:W-:Y:S01]  /*46240*/  LOP3.LUT R8, R8, 0xffff, RZ, 0xc0, !PT ;  /* 0x0000ffff08087812 */ /* 0x000fe200078ec0ff */
[----:B------:R-:W2:Y:S01]  /*46250*/  LDL.LU R53, [R1+0xb4] ;  /* 0x0000b40001357983 */ /* 0x000ea20000300800 */
[----:B------:R-:W-:-:S04]  /*46260*/  LOP3.LUT R62, R62, 0xffff, RZ, 0xc0, !PT ;  /* 0x0000ffff3e3e7812 */ /* 0x000fc800078ec0ff */
[----:B------:R-:W-:Y:S02]  /*46270*/  PRMT R62, R62, 0x3340, R8 ;  /* 0x000033403e3e7816 */ /* 0x000fe40000000008 */
[----:B------:R-:W-:Y:S02]  /*46280*/  LOP3.LUT R6, R6, 0xffff, RZ, 0xc0, !PT ;  /* 0x0000ffff06067812 */ /* 0x000fe400078ec0ff */
[----:B------:R-:W-:Y:S02]  /*46290*/  LOP3.LUT R7, R7, 0xffff, RZ, 0xc0, !PT ;  /* 0x0000ffff07077812 */ /* 0x000fe400078ec0ff */
[----:B------:R-:W-:Y:S02]  /*462a0*/  SHF.R.U32.HI R134, RZ, 0x8, R134 ;  /* 0x00000008ff867819 */ /* 0x000fe40000011686 */
[----:B------:R-:W-:Y:S02]  /*462b0*/  SHF.R.U32.HI R41, RZ, 0x8, R41 ;  /* 0x00000008ff297819 */ /* 0x000fe40000011629 */
[----:B------:R-:W-:-:S02]  /*462c0*/  LOP3.LUT R134, R134, 0xffff, RZ, 0xc0, !PT ;  /* 0x0000ffff86867812 */ /* 0x000fc400078ec0ff */
[----:B------:R-:W-:Y:S02]  /*462d0*/  LOP3.LUT R41, R41, 0xffff, RZ, 0xc0, !PT ;  /* 0x0000ffff29297812 */ /* 0x000fe400078ec0ff */
[----:B------:R-:W-:Y:S02]  /*462e0*/  SHF.R.U32.HI R36, RZ, 0x8, R36 ;  /* 0x00000008ff247819 */ /* 0x000fe40000011624 */
[----:B------:R-:W-:Y:S02]  /*462f0*/  SHF.R.U32.HI R103, RZ, 0x8, R103 ;  /* 0x00000008ff677819 */ /* 0x000fe40000011667 */
[----:B------:R-:W-:Y:S02]  /*46300*/  SHF.R.U32.HI R133, RZ, 0x8, R133 ;  /* 0x00000008ff857819 */ /* 0x000fe40000011685 */
[----:B------:R-:W-:Y:S02]  /*46310*/  PRMT R102, R134, 0x3340, R0 ;  /* 0x0000334086667816 */ /* 0x000fe40000000000 */
[----:B------:R-:W-:-:S02]  /*46320*/  SHF.R.U32.HI R33, RZ, 0x8, R33 ;  /* 0x00000008ff217819 */ /* 0x000fc40000011621 */
[----:B------:R-:W-:Y:S02]  /*46330*/  SHF.R.U32.HI R34, RZ, 0x8, R34 ;  /* 0x00000008ff227819 */ /* 0x000fe40000011622 */
[----:B------:R-:W-:Y:S02]  /*46340*/  SHF.R.U32.HI R135, RZ, 0x8, R135 ;  /* 0x00000008ff877819 */ /* 0x000fe40000011687 */
[----:B------:R-:W-:Y:S02]  /*46350*/  SHF.R.U32.HI R50, RZ, 0x8, R50 ;  /* 0x00000008ff327819 */ /* 0x000fe40000011632 */
[----:B------:R-:W-:Y:S02]  /*46360*/  SHF.R.U32.HI R134, RZ, 0x8, R38 ;  /* 0x00000008ff867819 */ /* 0x000fe40000011626 */
[----:B------:R-:W-:Y:S02]  /*46370*/  SHF.R.U32.HI R35, RZ, 0x8, R35 ;  /* 0x00000008ff237819 */ /* 0x000fe40000011623 */
[----:B------:R-:W-:-:S02]  /*46380*/  PRMT R132, R41, 0x3340, R0 ;  /* 0x0000334029847816 */ /* 0x000fc40000000000 */
[----:B------:R-:W-:Y:S02]  /*46390*/  SHF.R.U32.HI R184, RZ, 0x8, R184 ;  /* 0x00000008ffb87819 */ /* 0x000fe400000116b8 */
        /* <DEDUP_REMOVED lines=10> */
[----:B------:R-:W-:-:S02]  /*46440*/  PRMT R184, R103, 0x3340, R133 ;  /* 0x0000334067b87816 */ /* 0x000fc40000000085 */
[----:B------:R-:W-:Y:S02]  /*46450*/  PRMT R240, R34, 0x3340, R36 ;  /* 0x0000334022f07816 */ /* 0x000fe40000000024 */
[--C-:B------:R-:W-:Y:S02]  /*46460*/  PRMT R103, R135, 0x3340, R0.reuse ;  /* 0x0000334087677816 */ /* 0x100fe40000000000 */
[----:B------:R-:W-:Y:S02]  /*46470*/  PRMT R133, R50, 0x3340, R0 ;  /* 0x0000334032857816 */ /* 0x000fe40000000000 */
[----:B------:R-:W-:Y:S02]  /*46480*/  PRMT R150, R33, 0x3340, R35 ;  /* 0x0000334021967816 */ /* 0x000fe40000000023 */
[----:B------:R-:W-:Y:S02]  /*46490*/  SHF.R.U32.HI R135, RZ, 0x8, R39 ;  /* 0x00000008ff877819 */ /* 0x000fe40000011627 */
[----:B---3--:R-:W-:-:S02]  /*464a0*/  SHF.R.U32.HI R8, RZ, 0x8, R59 ;  /* 0x00000008ff087819 */ /* 0x008fc4000001163b */
[----:B----4-:R-:W-:Y:S02]  /*464b0*/  SHF.R.U32.HI R9, RZ, 0x8, R58 ;  /* 0x00000008ff097819 */ /* 0x010fe4000001163a */
[----:B------:R-:W-:Y:S02]  /*464c0*/  LOP3.LUT R8, R8, 0xffff, RZ, 0xc0, !PT ;  /* 0x0000ffff08087812 */ /* 0x000fe400078ec0ff */
[----:B------:R-:W-:Y:S02]  /*464d0*/  LOP3.LUT R9, R9, 0xffff, RZ, 0xc0, !PT ;  /* 0x0000ffff09097812 */ /* 0x000fe400078ec0ff */
[----:B--2---:R-:W-:Y:S02]  /*464e0*/  SHF.R.U32.HI R59, RZ, 0x8, R60 ;  /* 0x00000008ff3b7819 */ /* 0x004fe4000001163c */
[----:B------:R-:W-:Y:S02]  /*464f0*/  PRMT R58, R6, 0x3340, R8 ;  /* 0x00003340063a7816 */ /* 0x000fe40000000008 */
[----:B------:R-:W-:-:S02]  /*46500*/  PRMT R60, R7, 0x3340, R9 ;  /* 0x00003340073c7816 */ /* 0x000fc40000000009 */
[----:B------:R-:W-:Y:S02]  /*46510*/  SHF.R.U32.HI R6, RZ, 0x8, R46 ;  /* 0x00000008ff067819 */ /* 0x000fe4000001162e */
[----:B------:R-:W-:Y:S01]  /*46520*/  SHF.R.U32.HI R7, RZ, 0x8, R47 ;  /* 0x00000008ff077819 */ /* 0x000fe2000001162f */
[----:B------:R-:W2:Y:S01]  /*46530*/  LDL.LU R46, [R1+0xac] ;  /* 0x0000ac00012e7983 */ /* 0x000ea20000300800 */
[----:B------:R-:W-:Y:S02]  /*46540*/  LOP3.LUT R6, R6, 0xffff, RZ, 0xc0, !PT ;  /* 0x0000ffff06067812 */ /* 0x000fe400078ec0ff */
[----:B------:R-:W-:Y:S01]  /*46550*/  LOP3.LUT R7, R7, 0xffff, RZ, 0xc0, !PT ;  /* 0x0000ffff07077812 */ /* 0x000fe200078ec0ff */
[----:B------:R-:W3:Y:S04]  /*46560*/  LDL.LU R47, [R1+0x98] ;  /* 0x00009800012f7983 */ /* 0x000ee80000300800 */
[----:B------:R-:W4:Y:S04]  /*46570*/  LDL.LU R38, [R1+0x28c] ;  /* 0x00028c0001267983 */ /* 0x000f280000300800 */
[----:B------:R-:W3:Y:S04]  /*46580*/  LDL.LU R41, [R1+0xa0] ;  /* 0x0000a00001297983 */ /* 0x000ee80000300800 */
[----:B------:R-:W3:Y:S01]  /*46590*/  LDL.LU R43, [R1+0x280] ;  /* 0x00028000012b7983 */ /* 0x000ee20000300800 */
[----:B------:R-:W-:-:S02]  /*465a0*/  SHF.R.U32.HI R8, RZ, 0x8, R56 ;  /* 0x00000008ff087819 */ /* 0x000fc40000011638 */
[----:B------:R-:W-:Y:S02]  /*465b0*/  SHF.R.U32.HI R54, RZ, 0x8, R54 ;  /* 0x00000008ff367819 */ /* 0x000fe40000011636 */
[----:B------:R-:W-:Y:S02]  /*465c0*/  LOP3.LUT R8, R8, 0xffff, RZ, 0xc0, !PT ;  /* 0x0000ffff08087812 */ /* 0x000fe400078ec0ff */
[----:B------:R-:W-:Y:S02]  /*465d0*/  LOP3.LUT R54, R54, 0xffff, RZ, 0xc0, !PT ;  /* 0x0000ffff36367812 */ /* 0x000fe400078ec0ff */
[----:B------:R-:W-:Y:S02]  /*465e0*/  PRMT R56, R6, 0x3340, R8 ;  /* 0x0000334006387816 */ /* 0x000fe40000000008 */
[----:B------:R-:W-:Y:S02]  /*465f0*/  PRMT R54, R7, 0x3340, R54 ;  /* 0x0000334007367816 */ /* 0x000fe40000000036 */
[----:B------:R-:W-:-:S02]  /*46600*/  SHF.R.U32.HI R6, RZ, 0x8, R52 ;  /* 0x00000008ff067819 */ /* 0x000fc40000011634 */
[----:B------:R-:W-:Y:S02]  /*46610*/  SHF.R.U32.HI R51, RZ, 0x8, R51 ;  /* 0x00000008ff337819 */ /* 0x000fe40000011633 */
[----:B------:R-:W-:Y:S02]  /*46620*/  LOP3.LUT R6, R6, 0xffff, RZ, 0xc0, !PT ;  /* 0x0000ffff06067812 */ /* 0x000fe400078ec0ff */
[----:B------:R-:W-:Y:S02]  /*46630*/  SHF.R.U32.HI R7, RZ, 0x8, R42 ;  /* 0x00000008ff077819 */ /* 0x000fe4000001162a */
[----:B------:R-:W3:Y:S01]  /*46640*/  LDL.LU R42, [R1+0x9c] ;  /* 0x00009c00012a7983 */ /* 0x000ee20000300800 */
[----:B------:R-:W-:-:S03]  /*46650*/  SHF.R.U32.HI R8, RZ, 0x8, R48 ;  /* 0x00000008ff087819 */ /* 0x000fc60000011630 */
[----:B------:R-:W3:Y:S01]  /*46660*/  LDL.LU R48, [R1+0x274] ;  /* 0x0002740001307983 */ /* 0x000ee20000300800 */
[----:B------:R-:W-:Y:S02]  /*46670*/  LOP3.LUT R7, R7, 0xffff, RZ, 0xc0, !PT ;  /* 0x0000ffff07077812 */ /* 0x000fe400078ec0ff */
[----:B------:R-:W-:Y:S02]  /*46680*/  SHF.R.U32.HI R9, RZ, 0x8, R49 ;  /* 0x00000008ff097819 */ /* 0x000fe40000011631 */
[----:B------:R-:W3:Y:S01]  /*46690*/  LDL.LU R49, [R1+0x94] ;  /* 0x0000940001317983 */ /* 0x000ee20000300800 */
[----:B------:R-:W-:Y:S02]  /*466a0*/  LOP3.LUT R51, R51, 0xffff, RZ, 0xc0, !PT ;  /* 0x0000ffff33337812 */ /* 0x000fe400078ec0ff */
[----:B------:R-:W-:Y:S01]  /*466b0*/  LOP3.LUT R8, R8, 0xffff, RZ, 0xc0, !PT ;  /* 0x0000ffff08087812 */ /* 0x000fe200078ec0ff */
[----:B------:R-:W3:Y:S01]  /*466c0*/  LDL.LU R44, [R1+0x270] ;  /* 0x00027000012c7983 */ /* 0x000ee20000300800 */
[----:B------:R-:W-:-:S03]  /*466d0*/  PRMT R50, R6, 0x3340, R7 ;  /* 0x0000334006327816 */ /* 0x000fc60000000007 */
[----:B------:R-:W3:Y:S01]  /*466e0*/  LDL.LU R36, [R1+0x26c] ;  /* 0x00026c0001247983 */ /* 0x000ee20000300800 */
[----:B------:R-:W-:-:S03]  /*466f0*/  SHF.R.U32.HI R6, RZ, 0x8, R45 ;  /* 0x00000008ff067819 */ /* 0x000fc6000001162d */
[----:B------:R-:W3:Y:S01]  /*46700*/  LDL.LU R33, [R1+0xd4] ;  /* 0x0000d40001217983 */ /* 0x000ee20000300800 */
[----:B------:R-:W-:Y:S02]  /*46710*/  PRMT R51, R51, 0x3340, R8 ;  /* 0x0000334033337816 */ /* 0x000fe40000000008 */
[----:B------:R-:W-:Y:S01]  /*46720*/  SHF.R.U32.HI R7, RZ, 0x8, R40 ;  /* 0x00000008ff077819 */ /* 0x000fe20000011628 */
[----:B------:R-:W3:Y:S01]  /*46730*/  LDL.LU R39, [R1+0xd0] ;  /* 0x0000d00001277983 */ /* 0x000ee20000300800 */
[----:B------:R-:W-:-:S03]  /*46740*/  SHF.R.U32.HI R8, RZ, 0x8, R20 ;  /* 0x00000008ff087819 */ /* 0x000fc60000011614 */
[----:B------:R-:W3:Y:S04]  /*46750*/  LDL.LU R45, [R1+0xcc] ;  /* 0x0000cc00012d7983 */ /* 0x000ee80000300800 */
[----:B------:R-:W3:Y:S04]  /*46760*/  LDL.LU R40, [R1+0x268] ;  /* 0x0002680001287983 */ /* 0x000ee80000300800 */
[----:B------:R-:W3:Y:S01]  /*46770*/  LDL.LU R20, [R1+0xa8] ;  /* 0x0000a80001147983 */ /* 0x000ee20000300800 */
[----:B------:R-:W-:-:S04]  /*46780*/  LOP3.LUT R9, R9, 0xffff, RZ, 0xc0, !PT ;  /* 0x0000ffff09097812 */ /* 0x000fc800078ec0ff */
[----:B------:R-:W-:Y:S02]  /*46790*/  PRMT R52, R9, 0x3340, R0 ;  /* 0x0000334009347816 */ /* 0x000fe40000000000 */
[----:B------:R-:W-:Y:S02]  /*467a0*/  SHF.R.U32.HI R9, RZ, 0x8, R53 ;  /* 0x00000008ff097819 */ /* 0x000fe40000011635 */
[----:B------:R-:W-:Y:S02]  /*467b0*/  LOP3.LUT R10, R10, 0xffff, RZ, 0xc0, !PT ;  /* 0x0000ffff0a0a7812 */ /* 0x000fe400078ec0ff */
[----:B------:R-:W-:Y:S02]  /*467c0*/  LOP3.LUT R8, R8, 0xffff, RZ, 0xc0, !PT ;  /* 0x0000ffff08087812 */ /* 0x000fe400078ec0ff */
[----:B------:R-:W-:Y:S02]  /*467d0*/  LOP3.LUT R6, R6, 0xffff, RZ, 0xc0, !PT ;  /* 0x0000ffff06067812 */ /* 0x000fe400078ec0ff */
[----:B------:R-:W-:-:S02]  /*467e0*/  LOP3.LUT R9, R9, 0xffff, RZ, 0xc0, !PT ;  /* 0x0000ffff09097812 */ /* 0x000fc400078ec0ff */
[--C-:B------:R-:W-:Y:S02]  /*467f0*/  PRMT R67, R10, 0x3340, R0.reuse ;  /* 0x000033400a437816 */ /* 0x100fe40000000000 */
[----:B------:R-:W-:Y:S02]  /*46800*/  PRMT R53, R8, 0x3340, R0 ;  /* 0x0000334008357816 */ /* 0x000fe40000000000 */
[----:B------:R-:W-:Y:S02]  /*46810*/  SHF.R.U32.HI R146, RZ, 0x8, R28 ;  /* 0x00000008ff927819 */ /* 0x000fe4000001161c */
[----:B------:R-:W3:Y:S01]  /*46820*/  LDL.LU R28, [R1+0xbc] ;  /* 0x0000bc00011c7983 */ /* 0x000ee20000300800 */
[----:B------:R-:W-:-:S03]  /*46830*/  LOP3.LUT R7, R7, 0xffff, RZ, 0xc0, !PT ;  /* 0x0000ffff07077812 */ /* 0x000fc600078ec0ff */
[----:B------:R-:W3:Y:S01]  /*46840*/  LDL.LU R32, [R1+0x80] ;  /* 0x0000800001207983 */ /* 0x000ee20000300800 */
[----:B------:R-:W-:-:S03]  /*46850*/  SHF.R.U32.HI R137, RZ, 0x8, R37 ;  /* 0x00000008ff897819 */ /* 0x000fc60000011625 */
[----:B------:R-:W3:Y:S01]  /*46860*/  LDL.LU R35, [R1+0xb0] ;  /* 0x0000b00001237983 */ /* 0x000ee20000300800 */
[----:B--2---:R-:W-:Y:S02]  /*46870*/  SHF.R.U32.HI R10, RZ, 0x8, R46 ;  /* 0x00000008ff0a7819 */ /* 0x004fe4000001162e */
[----:B------:R-:W-:Y:S02]  /*46880*/  PRMT R46, R6, 0x3340, R9 ;  /* 0x00003340062e7816 */ /* 0x000fe40000000009 */
[----:B------:R-:W-:Y:S02]  /*46890*/  LOP3.LUT R10, R10, 0xffff, RZ, 0xc0, !PT ;  /* 0x0000ffff0a0a7812 */ /* 0x000fe400078ec0ff */
[----:B----4-:R-:W-:Y:S02]  /*468a0*/  SHF.R.U32.HI R6, RZ, 0x8, R38 ;  /* 0x00000008ff067819 */ /* 0x010fe40000011626 */
[----:B------:R-:W-:Y:S02]  /*468b0*/  PRMT R37, R7, 0x3340, R10 ;  /* 0x0000334007257816 */ /* 0x000fe4000000000a */
[----:B------:R-:W-:-:S02]  /*468c0*/  LOP3.LUT R6, R6, 0xffff, RZ, 0xc0, !PT ;  /* 0x0000ffff06067812 */ /* 0x000fc400078ec0ff */
[----:B---3--:R-:W-:-:S04]  /*468d0*/  SHF.R.U32.HI R8, RZ, 0x8, R43 ;  /* 0x00000008ff087819 */ /* 0x008fc8000001162b */
[----:B------:R-:W-:Y:S02]  /*468e0*/  LOP3.LUT R8, R8, 0xffff, RZ, 0xc0, !PT ;  /* 0x0000ffff08087812 */ /* 0x000fe400078ec0ff */
[----:B------:R-:W-:Y:S02]  /*468f0*/  SHF.R.U32.HI R7, RZ, 0x8, R41 ;  /* 0x00000008ff077819 */ /* 0x000fe40000011629 */
[----:B------:R-:W-:Y:S02]  /*46900*/  SHF.R.U32.HI R9, RZ, 0x8, R42 ;  /* 0x00000008ff097819 */ /* 0x000fe4000001162a */
[----:B------:R-:W2:Y:S01]  /*46910*/  LDL.LU R42, [R1+0x2a0] ;  /* 0x0002a000012a7983 */ /* 0x000ea20000300800 */
[----:B------:R-:W-:-:S03]  /*46920*/  SHF.R.U32.HI R10, RZ, 0x8, R48 ;  /* 0x00000008ff0a7819 */ /* 0x000fc60000011630 */
[----:B------:R-:W3:Y:S01]  /*46930*/  LDL.LU R38, [R1+0x7c] ;  /* 0x00007c0001267983 */ /* 0x000ee20000300800 */
[----:B------:R-:W-:-:S03]  /*46940*/  PRMT R48, R6, 0x3340, R8 ;  /* 0x0000334006307816 */ /* 0x000fc60000000008 */
[----:B------:R-:W4:Y:S01]  /*46950*/  LDL.LU R41, [R1+0xa4] ;  /* 0x0000a40001297983 */ /* 0x000f220000300800 */
[----:B------:R-:W-:Y:S02]  /*46960*/  SHF.R.U32.HI R6, RZ, 0x8, R36 ;  /* 0x00000008ff067819 */ /* 0x000fe40000011624 */
[----:B------:R-:W-:Y:S02]  /*46970*/  SHF.R.U32.HI R36, RZ, 0x8, R33 ;  /* 0x00000008ff247819 */ /* 0x000fe40000011621 */
[----:B------:R-:W-:Y:S02]  /*46980*/  SHF.R.U32.HI R8, RZ, 0x8, R45 ;  /* 0x00000008ff087819 */ /* 0x000fe4000001162d */
[----:B------:R-:W-:Y:S02]  /*46990*/  SHF.R.U32.HI R45, RZ, 0x8, R20 ;  /* 0x00000008ff2d7819 */ /* 0x000fe40000011614 */
[----:B------:R-:W2:Y:S04]  /*469a0*/  LDL.LU R20, [R1+0x2a8] ;  /* 0x0002a80001147983 */ /* 0x000ea80000300800 */
[----:B------:R-:W4:Y:S04]  /*469b0*/  LDL.LU R31, [R1+0x2a4] ;  /* 0x0002a400011f7983 */ /* 0x000f280000300800 */
[----:B------:R-:W2:Y:S04]  /*469c0*/  LDL.LU R34, [R1+0x294] ;  /* 0x0002940001227983 */ /* 0x000ea80000300800 */
[----:B------:R-:W2:Y:S01]  /*469d0*/  LDL.LU R33, [R1+0x290] ;  /* 0x0002900001217983 */ /* 0x000ea20000300800 */
        /* <DEDUP_REMOVED lines=8> */
[----:B------:R-:W-:Y:S01]  /*46a60*/  SHF.R.U32.HI R44, RZ, 0x8, R44 ;  /* 0x00000008ff2c7819 */ /* 0x000fe2000001162c */
[----:B------:R-:W2:Y:S01]  /*46a70*/  LDL.LU R40, [R1+0x27c] ;  /* 0x00027c0001287983 */ /* 0x000ea20000300800 */
[----:B------:R-:W-:Y:S02]  /*46a80*/  SHF.R.U32.HI R7, RZ, 0x8, R39 ;  /* 0x00000008ff077819 */ /* 0x000fe40000011627 */
[----:B------:R-:W-:Y:S01]  /*46a90*/  LOP3.LUT R36, R36, 0xffff, RZ, 0xc0, !PT ;  /* 0x0000ffff24247812 */ /* 0x000fe200078ec0ff */
[----:B------:R-:W2:Y:S01]  /*46aa0*/  LDL.LU R39, [R1+0x284] ;  /* 0x0002840001277983 */ /* 0x000ea20000300800 */
        /* <DEDUP_REMOVED lines=15> */
[----:B------:R-:W-:-:S02]  /*46ba0*/  SHF.R.U32.HI R218, RZ, 0x8, R17 ;  /* 0x00000008ffda7819 */ /* 0x000fc40000011611 */
[----:B------:R-:W-:Y:S01]  /*46bb0*/  LOP3.LUT R7, R7, 0xffff, RZ, 0xc0, !PT ;  /* 0x0000ffff07077812 */ /* 0x000fe200078ec0ff */
[----:B------:R-:W2:Y:S01]  /*46bc0*/  LDL.LU R17, [R1+0x2b0] ;  /* 0x0002b00001117983 */ /* 0x000ea20000300800 */
[----:B------:R-:W-:Y:S02]  /*46bd0*/  SHF.R.U32.HI R94, RZ, 0x8, R142 ;  /* 0x00000008ff5e7819 */ /* 0x000fe4000001168e */
[----:B------:R-:W-:Y:S01]  /*46be0*/  SHF.R.U32.HI R142, RZ, 0x8, R25 ;  /* 0x00000008ff8e7819 */ /* 0x000fe20000011619 */
[----:B------:R-:W2:Y:S01]  /*46bf0*/  LDL.LU R32, [R1+0x200] ;  /* 0x0002000001207983 */ /* 0x000ea20000300800 */
[----:B------:R-:W-:Y:S02]  /*46c00*/  PRMT R25, R6, 0x3340, R8 ;  /* 0x0000334006197816 */ /* 0x000fe40000000008 */
[----:B---3--:R-:W-:Y:S02]  /*46c10*/  SHF.R.U32.HI R9, RZ, 0x8, R38 ;  /* 0x00000008ff097819 */ /* 0x008fe40000011626 */
[----:B------:R-:W3:Y:S02]  /*46c20*/  LDL.LU R38, [R1+0x2ac] ;  /* 0x0002ac0001267983 */ /* 0x000ee40000300800 */
[----:B------:R-:W-:-:S02]  /*46c30*/  LOP3.LUT R9, R9, 0xffff, RZ, 0xc0, !PT ;  /* 0x0000ffff09097812 */ /* 0x000fc400078ec0ff */
[----:B------:R-:W3:Y:S02]  /*46c40*/  LDL.LU R35, [R1+0xc4] ;  /* 0x0000c40001237983 */ /* 0x000ee40000300800 */
[----:B------:R-:W-:Y:S02]  /*46c50*/  PRMT R24, R7, 0x3340, R9 ;  /* 0x0000334007187816 */ /* 0x000fe40000000009 */
[----:B----4-:R-:W-:Y:S02]  /*46c60*/  SHF.R.U32.HI R21, RZ, 0x8, R31 ;  /* 0x00000008ff157819 */ /* 0x010fe4000001161f */
[----:B--2---:R-:W-:Y:S02]  /*46c70*/  SHF.R.U32.HI R6, RZ, 0x8, R34 ;  /* 0x00000008ff067819 */ /* 0x004fe40000011622 */
[----:B------:R-:W2:Y:S01]  /*46c80*/  LDL.LU R34, [R1+0x298] ;  /* 0x0002980001227983 */ /* 0x000ea20000300800 */
[----:B------:R-:W-:-:S03]  /*46c90*/  SHF.R.U32.HI R7, RZ, 0x8, R33 ;  /* 0x00000008ff077819 */ /* 0x000fc60000011621 */
[----:B------:R-:W4:Y:S04]  /*46ca0*/  LDL.LU R33, [R1+0x2b8] ;  /* 0x0002b80001217983 */ /* 0x000f280000300800 */
[----:B------:R-:W3:Y:S01]  /*46cb0*/  LDL.LU R31, [R1+0x2bc] ;  /* 0x0002bc00011f7983 */ /* 0x000ee20000300800 */
[----:B------:R-:W-:Y:S02]  /*46cc0*/  SHF.R.U32.HI R14, RZ, 0x8, R14 ;  /* 0x00000008ff0e7819 */ /* 0x000fe4000001160e */
        /* <DEDUP_REMOVED lines=8> */
[----:B------:R-:W-:-:S02]  /*46d50*/  SHF.R.U32.HI R141, RZ, 0x8, R22 ;  /* 0x00000008ff8d7819 */ /* 0x000fc40000011616 */
[----:B------:R-:W-:Y:S02]  /*46d60*/  LOP3.LUT R218, R218, 0xffff, RZ, 0xc0, !PT ;  /* 0x0000ffffdada7812 */ /* 0x000fe400078ec0ff */
[----:B------:R-:W-:Y:S02]  /*46d70*/  PRMT R20, R20, 0x3340, R6 ;  /* 0x0000334014147816 */ /* 0x000fe40000000006 */
[----:B------:R-:W-:Y:S02]  /*46d80*/  PRMT R219, R14, 0x3340, R16 ;  /* 0x000033400edb7816 */ /* 0x000fe40000000010 */
[----:B------:R-:W-:Y:S02]  /*46d90*/  PRMT R218, R15, 0x3340, R218 ;  /* 0x000033400fda7816 */ /* 0x000fe400000000da */
[----:B------:R-:W-:Y:S02]  /*46da0*/  SHF.R.U32.HI R22, RZ, 0x8, R28 ;  /* 0x00000008ff167819 */ /* 0x000fe4000001161c */
[----:B------:R-:W2:Y:S04]  /*46db0*/  LDL.LU R28, [R1+0x2c0] ;  /* 0x0002c000011c7983 */ /* 0x000ea80000300800 */
[----:B------:R-:W2:Y:S04]  /*46dc0*/  LDL.LU R29, [R1+0x2c4] ;  /* 0x0002c400011d7983 */ /* 0x000ea80000300800 */
[----:B------:R-:W2:Y:S01]  /*46dd0*/  LDL.LU R14, [R1+0x2cc] ;  /* 0x0002cc00010e7983 */ /* 0x000ea20000300800 */
[----:B------:R-:W-:-:S03]  /*46de0*/  SHF.R.U32.HI R6, RZ, 0x8, R32 ;  /* 0x00000008ff067819 */ /* 0x000fc60000011620 */
[----:B------:R-:W2:Y:S01]  /*46df0*/  LDL.LU R15, [R1+0x204] ;  /* 0x00020400010f7983 */ /* 0x000ea20000300800 */
[----:B------:R-:W-:Y:S02]  /*46e00*/  SHF.R.U32.HI R16, RZ, 0x8, R4 ;  /* 0x00000008ff107819 */ /* 0x000fe40000011604 */
[----:B---3--:R-:W-:Y:S02]  /*46e10*/  SHF.R.U32.HI R32, RZ, 0x8, R31 ;  /* 0x00000008ff207819 */ /* 0x008fe4000001161f */
[----:B------:R-:W-:Y:S02]  /*46e20*/  SHF.R.U32.HI R31, RZ, 0x8, R2 ;  /* 0x00000008ff1f7819 */ /* 0x000fe40000011602 */
[----:B------:R-:W3:Y:S04]  /*46e30*/  LDL.LU R2, [R1+0x2128] ;  /* 0x0021280001027983 */ /* 0x000ee80000300800 */
[----:B------:R-:W4:Y:S01]  /*46e40*/  LDL.LU R4, [R1+0x2124] ;  /* 0x0021240001047983 */ /* 0x000f220000300800 */
[----:B------:R-:W-:-:S02]  /*46e50*/  LOP3.LUT R21, R21, 0xffff, RZ, 0xc0, !PT ;  /* 0x0000ffff15157812 */ /* 0x000fc400078ec0ff */
[----:B------:R-:W-:-:S04]  /*46e60*/  LOP3.LUT R7, R7, 0xffff, RZ, 0xc0, !PT ;  /* 0x0000ffff07077812 */ /* 0x000fc800078ec0ff */
[----:B------:R-:W-:Y:S02]  /*46e70*/  PRMT R21, R21, 0x3340, R7 ;  /* 0x0000334015157816 */ /* 0x000fe40000000007 */
[----:B------:R-:W-:Y:S02]  /*46e80*/  SHF.R.U32.HI R7, RZ, 0x8, R17 ;  /* 0x00000008ff077819 */ /* 0x000fe40000011611 */
[----:B------:R-:W-:-:S04]  /*46e90*/  LOP3.LUT R12, R12, 0xffff, RZ, 0xc0, !PT ;  /* 0x0000ffff0c0c7812 */ /* 0x000fc800078ec0ff */
[----:B------:R-:W-:Y:S02]  /*46ea0*/  PRMT R223, R12, 0x3340, R0 ;  /* 0x000033400cdf7816 */ /* 0x000fe40000000000 */
[----:B---3--:R-:W-:Y:S02]  /*46eb0*/  SHF.R.U32.HI R17, RZ, 0x8, R2 ;  /* 0x00000008ff117819 */ /* 0x008fe40000011602 */
[----:B------:R-:W3:Y:S01]  /*46ec0*/  LDL.LU R2, [R1+0x2120] ;  /* 0x0021200001027983 */ /* 0x000ee20000300800 */
[----:B----4-:R-:W-:-:S03]  /*46ed0*/  SHF.R.U32.HI R12, RZ, 0x8, R4 ;  /* 0x00000008ff0c7819 */ /* 0x010fc60000011604 */
[----:B------:R-:W4:Y:S01]  /*46ee0*/  LDL.LU R4, [R1+0x211c] ;  /* 0x00211c0001047983 */ /* 0x000f220000300800 */
[----:B------:R-:W-:-:S04]  /*46ef0*/  SHF.R.U32.HI R13, RZ, 0x8, R13 ;  /* 0x00000008ff0d7819 */ /* 0x000fc8000001160d */
[----:B------:R-:W-:-:S04]  /*46f00*/  LOP3.LUT R13, R13, 0xffff, RZ, 0xc0, !PT ;  /* 0x0000ffff0d0d7812 */ /* 0x000fc800078ec0ff */
[----:B------:R-:W-:Y:S02]  /*46f10*/  PRMT R225, R13, 0x3340, R0 ;  /* 0x000033400de17816 */ /* 0x000fe40000000000 */
        /* <DEDUP_REMOVED lines=9> */
[----:B------:R-:W-:Y:S02]  /*46fb0*/  SHF.R.U32.HI R11, RZ, 0x8, R221 ;  /* 0x00000008ff0b7819 */ /* 0x000fe400000116dd */
[----:B---3--:R-:W-:Y:S02]  /*46fc0*/  SHF.R.U32.HI R13, RZ, 0x8, R2 ;  /* 0x00000008ff0d7819 */ /* 0x008fe40000011602 */
[----:B------:R-:W3:Y:S01]  /*46fd0*/  LDL.LU R2, [R1+0x2118] ;  /* 0x0021180001027983 */ /* 0x000ee20000300800 */
[----:B----4-:R-:W-:-:S03]  /*46fe0*/  SHF.R.U32.HI R9, RZ, 0x8, R4 ;  /* 0x00000008ff097819 */ /* 0x010fc60000011604 */
[----:B------:R-:W4:Y:S04]  /*46ff0*/  LDL.LU R221, [R1+0x2114] ;  /* 0x0021140001dd7983 */ /* 0x000f280000300800 */
[----:B------:R-:W2:Y:S01]  /*47000*/  LDL.LU R4, [R1+0x2110] ;  /* 0x0021100001047983 */ /* 0x000ea20000300800 */
[----:B------:R-:W-:-:S04]  /*47010*/  LOP3.LUT R10, R10, 0xffff, RZ, 0xc0, !PT ;  /* 0x0000ffff0a0a7812 */ /* 0x000fc800078ec0ff */
[----:B------:R-:W-:Y:S02]  /*47020*/  PRMT R49, R10, 0x3340, R0 ;  /* 0x000033400a317816 */ /* 0x000fe40000000000 */
[----:B------:R-:W-:Y:S02]  /*47030*/  SHF.R.U32.HI R23, RZ, 0x8, R23 ;  /* 0x00000008ff177819 */ /* 0x000fe40000011617 */
[----:B------:R-:W-:Y:S02]  /*47040*/  LOP3.LUT R22, R22, 0xffff, RZ, 0xc0, !PT ;  /* 0x0000ffff16167812 */ /* 0x000fe400078ec0ff */
[----:B------:R-:W-:Y:S02]  /*47050*/  LOP3.LUT R7, R7, 0xffff, RZ, 0xc0, !PT ;  /* 0x0000ffff07077812 */ /* 0x000fe400078ec0ff */
[----:B------:R-:W-:Y:S02]  /*47060*/  LOP3.LUT R23, R23, 0xffff, RZ, 0xc0, !PT ;  /* 0x0000ffff17177812 */ /* 0x000fe400078ec0ff */
[----:B------:R-:W-:-:S02]  /*47070*/  LOP3.LUT R6, R6, 0xffff, RZ, 0xc0, !PT ;  /* 0x0000ffff06067812 */ /* 0x000fc400078ec0ff */
[----:B------:R-:W-:Y:S02]  /*47080*/  PRMT R22, R22, 0x3340, R7 ;  /* 0x0000334016167816 */ /* 0x000fe40000000007 */
[----:B------:R-:W-:Y:S02]  /*47090*/  SHF.R.U32.HI R8, RZ, 0x8, R243 ;  /* 0x00000008ff087819 */ /* 0x000fe400000116f3 */
[----:B------:R-:W-:Y:S02]  /*470a0*/  PRMT R23, R23, 0x3340, R6 ;  /* 0x0000334017177816 */ /* 0x000fe40000000006 */
[----:B---3--:R-:W-:Y:S02]  /*470b0*/  SHF.R.U32.HI R10, RZ, 0x8, R2 ;  /* 0x00000008ff0a7819 */ /* 0x008fe40000011602 */
[----:B------:R-:W3:Y:S01]  /*470c0*/  LDL.LU R2, [R1+0x210c] ;  /* 0x00210c0001027983 */ /* 0x000ee20000300800 */
[----:B----4-:R-:W-:-:S03]  /*470d0*/  SHF.R.U32.HI R7, RZ, 0x8, R221 ;  /* 0x00000008ff077819 */ /* 0x010fc600000116dd */
[----:B------:R-:W4:Y:S01]  /*470e0*/  LDL.LU R243, [R1+0x2108] ;  /* 0x0021080001f37983 */ /* 0x000f220000300800 */
[----:B--2---:R-:W-:-:S03]  /*470f0*/  SHF.R.U32.HI R6, RZ, 0x8, R4 ;  /* 0x00000008ff067819 */ /* 0x004fc60000011604 */
[----:B------:R-:W2:Y:S04]  /*47100*/  LDL.LU R221, [R1+0x2104] ;  /* 0x0021040001dd7983 */ /* 0x000ea80000300800 */
[----:B------:R-:W4:Y:S01]  /*47110*/  LDL.LU R4, [R1+0x2100] ;  /* 0x0021000001047983 */ /* 0x000f220000300800 */
[----:B------:R-:W-:-:S04]  /*47120*/  SHF.R.U32.HI R252, RZ, 0x8, R3 ;  /* 0x00000008fffc7819 */ /* 0x000fc80000011603 */
[----:B------:R-:W-:-:S04]  /*47130*/  LOP3.LUT R3, R252, 0xffff, RZ, 0xc0, !PT ;  /* 0x0000fffffc037812 */ /* 0x000fc800078ec0ff */
[----:B------:R-:W-:Y:S02]  /*47140*/  PRMT R3, R3, 0x3340, R0 ;  /* 0x0000334003037816 */ /* 0x000fe40000000000 */
[----:B------:R-:W-:Y:S02]  /*47150*/  SHF.R.U32.HI R5, RZ, 0x8, R5 ;  /* 0x00000008ff057819 */ /* 0x000fe40000011605 */
[----:B------:R-:W-:Y:S02]  /*47160*/  SHF.R.U32.HI R71, RZ, 0x8, R71 ;  /* 0x00000008ff477819 */ /* 0x000fe40000011647 */
[----:B------:R-:W-:Y:S02]  /*47170*/  LOP3.LUT R5, R5, 0xffff, RZ, 0xc0, !PT ;  /* 0x0000ffff05057812 */ /* 0x000fe400078ec0ff */
[----:B------:R-:W-:Y:S02]  /*47180*/  LOP3.LUT R71, R71, 0xffff, RZ, 0xc0, !PT ;  /* 0x0000ffff47477812 */ /* 0x000fe400078ec0ff */
[----:B------:R-:W-:-:S02]  /*47190*/  LOP3.LUT R72, R72, 0xffff, RZ, 0xc0, !PT ;  /* 0x0000ffff48487812 */ /* 0x000fc400078ec0ff */
[--C-:B------:R-:W-:Y:S02]  /*471a0*/  PRMT R5, R5, 0x3340, R0.reuse ;  /* 0x0000334005057816 */ /* 0x100fe40000000000 */
[--C-:B------:R-:W-:Y:S02]  /*471b0*/  PRMT R71, R71, 0x3340, R0.reuse ;  /* 0x0000334047477816 */ /* 0x100fe40000000000 */
[----:B------:R-:W-:Y:S02]  /*471c0*/  PRMT R72, R72, 0x3340, R0 ;  /* 0x0000334048487816 */ /* 0x000fe40000000000 */
[----:B------:R-:W-:Y:S02]  /*471d0*/  LOP3.LUT R75, R75, 0xffff, RZ, 0xc0, !PT ;  /* 0x0000ffff4b4b7812 */ /* 0x000fe400078ec0ff */
[----:B------:R-:W-:Y:S02]  /*471e0*/  PRMT R217, R217, 0x5410, R70 ;  /* 0x00005410d9d97816 */ /* 0x000fe40000000046 */
[----:B------:R-:W-:-:S02]  /*471f0*/  PRMT R70, R216, 0x5410, R71 ;  /* 0x00005410d8467816 */ /* 0x000fc40000000047 */
[----:B------:R-:W-:Y:S02]  /*47200*/  PRMT R72, R215, 0x5410, R72 ;  /* 0x00005410d7487816 */ /* 0x000fe40000000048 */
[--C-:B------:R-:W-:Y:S02]  /*47210*/  PRMT R74, R74, 0x3340, R0.reuse ;  /* 0x000033404a4a7816 */ /* 0x100fe40000000000 */
[----:B------:R-:W-:Y:S02]  /*47220*/  PRMT R75, R75, 0x3340, R0 ;  /* 0x000033404b4b7816 */ /* 0x000fe40000000000 */
[----:B------:R-:W-:Y:S02]  /*47230*/  PRMT R71, R214, 0x5410, R73 ;  /* 0x00005410d6477816 */ /* 0x000fe40000000049 */
[----:B------:R-:W-:Y:S02]  /*47240*/  SHF.R.U32.HI R80, RZ, 0x8, R80 ;  /* 0x00000008ff507819 */ /* 0x000fe40000011650 */
[----:B------:R-:W-:-:S02]  /*47250*/  PRMT R76, R76, 0x3340, R0 ;  /* 0x000033404c4c7816 */ /* 0x000fc40000000000 */
[--C-:B------:R-:W-:Y:S02]  /*47260*/  PRMT R77, R77, 0x3340, R0.reuse ;  /* 0x000033404d4d7816 */ /* 0x100fe40000000000 */
[--C-:B------:R-:W-:Y:S02]  /*47270*/  PRMT R78, R78, 0x3340, R0.reuse ;  /* 0x000033404e4e7816 */ /* 0x100fe40000000000 */
[----:B------:R-:W-:Y:S02]  /*47280*/  LOP3.LUT R80, R80, 0xffff, RZ, 0xc0, !PT ;  /* 0x0000ffff50507812 */ /* 0x000fe400078ec0ff */
[----:B------:R-:W-:Y:S02]  /*47290*/  LOP3.LUT R81, R81, 0xffff, RZ, 0xc0, !PT ;  /* 0x0000ffff51517812 */ /* 0x000fe400078ec0ff */
[--C-:B------:R-:W-:Y:S02]  /*472a0*/  PRMT R80, R80, 0x3340, R0.reuse ;  /* 0x0000334050507816 */ /* 0x100fe40000000000 */
[----:B------:R-:W-:-:S02]  /*472b0*/  PRMT R81, R81, 0x3340, R0 ;  /* 0x0000334051517816 */ /* 0x000fc40000000000 */
[----:B------:R-:W-:Y:S02]  /*472c0*/  LOP3.LUT R84, R84, 0xffff, RZ, 0xc0, !PT ;  /* 0x0000ffff54547812 */ /* 0x000fe400078ec0ff */
[----:B------:R-:W-:Y:S02]  /*472d0*/  LOP3.LUT R85, R85, 0xffff, RZ, 0xc0, !PT ;  /* 0x0000ffff55557812 */ /* 0x000fe400078ec0ff */
[--C-:B------:R-:W-:Y:S02]  /*472e0*/  PRMT R84, R84, 0x3340, R0.reuse ;  /* 0x0000334054547816 */ /* 0x100fe40000000000 */
[----:B------:R-:W-:Y:S02]  /*472f0*/  LOP3.LUT R86, R86, 0xffff, RZ, 0xc0, !PT ;  /* 0x0000ffff56567812 */ /* 0x000fe400078ec0ff */
[--C-:B------:R-:W-:Y:S02]  /*47300*/  PRMT R85, R85, 0x3340, R0.reuse ;  /* 0x0000334055557816 */ /* 0x100fe40000000000 */
[----:B------:R-:W-:-:S02]  /*47310*/  PRMT R86, R86, 0x3340, R0 ;  /* 0x0000334056567816 */ /* 0x000fc40000000000 */
[----:B------:R-:W-:Y:S02]  /*47320*/  LOP3.LUT R88, R88, 0xffff, RZ, 0xc0, !PT ;  /* 0x0000ffff58587812 */ /* 0x000fe400078ec0ff */
[----:B------:R-:W-:Y:S02]  /*47330*/  LOP3.LUT R89, R89, 0xffff, RZ, 0xc0, !PT ;  /* 0x0000ffff59597812 */ /* 0x000fe400078ec0ff */
[----:B------:R-:W-:Y:S02]  /*47340*/  LOP3.LUT R90, R90, 0xffff, RZ, 0xc0, !PT ;  /* 0x0000ffff5a5a7812 */ /* 0x000fe400078ec0ff */
[--C-:B------:R-:W-:Y:S02]  /*47350*/  PRMT R88, R88, 0x3340, R0.reuse ;  /* 0x0000334058587816 */ /* 0x100fe40000000000 */
        /* <DEDUP_REMOVED lines=10> */
[--C-:B------:R-:W-:Y:S02]  /*47400*/  PRMT R100, R100, 0x3340, R0.reuse ;  /* 0x0000334064647816 */ /* 0x100fe40000000000 */
[----:B------:R-:W-:Y:S02]  /*47410*/  PRMT R101, R101, 0x3340, R0 ;  /* 0x0000334065657816 */ /* 0x000fe40000000000 */
[----:B------:R-:W-:Y:S02]  /*47420*/  LOP3.LUT R104, R104, 0xffff, RZ, 0xc0, !PT ;  /* 0x0000ffff68687812 */ /* 0x000fe400078ec0ff */
[----:B------:R-:W-:-:S02]  /*47430*/  SHF.R.U32.HI R107, RZ, 0x8, R107 ;  /* 0x00000008ff6b7819 */ /* 0x000fc4000001166b */
[--C-:B------:R-:W-:Y:S02]  /*47440*/  PRMT R104, R104, 0x3340, R0.reuse ;  /* 0x0000334068687816 */ /* 0x100fe40000000000 */
[----:B------:R-:W-:Y:S02]  /*47450*/  LOP3.LUT R106, R106, 0xffff, RZ, 0xc0, !PT ;  /* 0x0000ffff6a6a7812 */ /* 0x000fe400078ec0ff */
[----:B------:R-:W-:Y:S02]  /*47460*/  LOP3.LUT R107, R107, 0xffff, RZ, 0xc0, !PT ;  /* 0x0000ffff6b6b7812 */ /* 0x000fe400078ec0ff */
[----:B------:R-:W-:Y:S02]  /*47470*/  LOP3.LUT R108, R108, 0xffff, RZ, 0xc0, !PT ;  /* 0x0000ffff6c6c7812 */ /* 0x000fe400078ec0ff */
[--C-:B------:R-:W-:Y:S02]  /*47480*/  PRMT R106, R106, 0x3340, R0.reuse ;  /* 0x000033406a6a7816 */ /* 0x100fe40000000000 */
[----:B------:R-:W-:-:S02]  /*47490*/  PRMT R107, R107, 0x3340, R0 ;  /* 0x000033406b6b7816 */ /* 0x000fc40000000000 */
[--C-:B------:R-:W-:Y:S02]  /*474a0*/  PRMT R108, R108, 0x3340, R0.reuse ;  /* 0x000033406c6c7816 */ /* 0x100fe40000000000 */
[----:B------:R-:W-:Y:S02]  /*474b0*/  LOP3.LUT R109, R109, 0xffff, RZ, 0xc0, !PT ;  /* 0x0000ffff6d6d7812 */ /* 0x000fe400078ec0ff */
[----:B------:R-:W-:Y:S02]  /*474c0*/  LOP3.LUT R110, R110, 0xffff, RZ, 0xc0, !PT ;  /* 0x0000ffff6e6e7812 */ /* 0x000fe400078ec0ff */
[--C-:B------:R-:W-:Y:S02]  /*474d0*/  PRMT R109, R109, 0x3340, R0.reuse ;  /* 0x000033406d6d7816 */ /* 0x100fe40000000000 */
[--C-:B------:R-:W-:Y:S02]  /*474e0*/  PRMT R110, R110, 0x3340, R0.reuse ;  /* 0x000033406e6e7816 */ /* 0x100fe40000000000 */
[----:B------:R-:W-:-:S02]  /*474f0*/  PRMT R117, R117, 0x3340, R0 ;  /* 0x0000334075757816 */ /* 0x000fc40000000000 */
[----:B---3--:R-:W-:-:S04]  /*47500*/  SHF.R.U32.HI R2, RZ, 0x8, R2 ;  /* 0x00000008ff027819 */ /* 0x008fc80000011602 */
[----:B------:R-:W-:Y:S02]  /*47510*/  LOP3.LUT R252, R2, 0xffff, RZ, 0xc0, !PT ;  /* 0x0000ffff02fc7812 */ /* 0x000fe400078ec0ff */
[----:B------:R-:W3:Y:S02]  /*47520*/  LDL.LU R2, [R1+0x20fc] ;  /* 0x0020fc0001027983 */ /* 0x000ee40000300800 */
[----:B------:R-:W-:Y:S02]  /*47530*/  PRMT R252, R252, 0x3340, R0 ;  /* 0x00003340fcfc7816 */ /* 0x000fe40000000000 */
[----:B------:R0:W-:Y:S01]  /*47540*/  STL [R1+0x44], R3 ;  /* 0x0000440301007387 */ /* 0x0001e20000100800 */
[----:B----4-:R-:W-:-:S03]  /*47550*/  SHF.R.U32.HI R4, RZ, 0x8, R4 ;  /* 0x00000008ff047819 */ /* 0x010fc60000011604 */
[----:B0-----:R-:W4:Y:S04]  /*47560*/  LDL.LU R3, [R1+0x20f8] ;  /* 0x0020f80001037983 */ /* 0x001f280000300800 */
[----:B------:R0:W-:Y:S02]  /*47570*/  STL [R1+0x40], R252 ;  /* 0x000040fc01007387 */ /* 0x0001e40000100800 */
[----:B0-----:R-:W-:Y:S02]  /*47580*/  SHF.R.U32.HI R252, RZ, 0x8, R243 ;  /* 0x00000008fffc7819 */ /* 0x001fe400000116f3 */
[----:B--2---:R-:W-:Y:S02]  /*47590*/  SHF.R.U32.HI R243, RZ, 0x8, R221 ;  /* 0x00000008fff37819 */ /* 0x004fe400000116dd */
[----:B------:R-:W-:Y:S01]  /*475a0*/  LOP3.LUT R221, R252, 0xffff, RZ, 0xc0, !PT ;  /* 0x0000fffffcdd7812 */ /* 0x000fe200078ec0ff */
[----:B------:R-:W-:Y:S01]  /*475b0*/  IMAD.MOV.U32 R252, RZ, RZ, R4 ;  /* 0x000000fffffc7224 */ /* 0x000fe200078e0004 */
[----:B------:R-:W-:Y:S01]  /*475c0*/  LOP3.LUT R243, R243, 0xffff, RZ, 0xc0, !PT ;  /* 0x0000fffff3f37812 */ /* 0x000fe200078ec0ff */
[----:B------:R-:W2:Y:S01]  /*475d0*/  LDL.LU R4, [R1+0x20f4] ;  /* 0x0020f40001047983 */ /* 0x000ea20000300800 */
[----:B------:R-:W-:-:S02]  /*475e0*/  PRMT R221, R221, 0x3340, R0 ;  /* 0x00003340dddd7816 */ /* 0x000fc40000000000 */
[----:B------:R-:W-:Y:S02]  /*475f0*/  LOP3.LUT R252, R252, 0xffff, RZ, 0xc0, !PT ;  /* 0x0000fffffcfc7812 */ /* 0x000fe400078ec0ff */
[--C-:B------:R-:W-:Y:S01]  /*47600*/  PRMT R243, R243, 0x3340, R0.reuse ;  /* 0x00003340f3f37816 */ /* 0x100fe20000000000 */
[----:B------:R0:W-:Y:S01]  /*47610*/  STL [R1+0x30], R221 ;  /* 0x000030dd01007387 */ /* 0x0001e20000100800 */
[----:B------:R-:W-:-:S03]  /*47620*/  PRMT R252, R252, 0x3340, R0 ;  /* 0x00003340fcfc7816 */ /* 0x000fc60000000000 */
[----:B0-----:R-:W4:Y:S04]  /*47630*/  LDL.LU R221, [R1+0x20f0] ;  /* 0x0020f00001dd7983 */ /* 0x001f280000300800 */
[----:B------:R0:W-:Y:S04]  /*47640*/  STL [R1+0x34], R5 ;  /* 0x0000340501007387 */ /* 0x0001e80000100800 */
[----:B0-----:R-:W2:Y:S04]  /*47650*/  LDL.LU R5, [R1+0x20ec] ;  /* 0x0020ec0001057983 */ /* 0x001ea80000300800 */
[----:B------:R0:W-:Y:S04]  /*47660*/  STL [R1+0x2c], R243 ;  /* 0x00002cf301007387 */ /* 0x0001e80000100800 */
[----:B0-----:R-:W2:Y:S04]  /*47670*/  LDL.LU R243, [R1+0x20e8] ;  /* 0x0020e80001f37983 */ /* 0x001ea80000300800 */
[----:B------:R-:W-:Y:S04]  /*47680*/  STL [R1+0x28], R252 ;  /* 0x000028fc01007387 */ /* 0x000fe80000100800 */
[----:B------:R-:W-:Y:S04]  /*47690*/  STL [R1+0x594], R217 ;  /* 0x000594d901007387 */ /* 0x000fe80000100800 */
[----:B------:R0:W-:Y:S04]  /*476a0*/  STL [R1+0x590], R70 ;  /* 0x0005904601007387 */ /* 0x0001e80000100800 */
[----:B------:R1:W-:Y:S01]  /*476b0*/  STL [R1+0x58c], R72 ;  /* 0x00058c4801007387 */ /* 0x0003e20000100800 */
[----:B0-----:R-:W-:-:S03]  /*476c0*/  PRMT R70, R213, 0x5410, R74 ;  /* 0x00005410d5467816 */ /* 0x001fc6000000004a */
[----:B------:R0:W-:Y:S01]  /*476d0*/  STL [R1+0x588], R71 ;  /* 0x0005884701007387 */ /* 0x0001e20000100800 */
[----:B-1----:R-:W-:-:S03]  /*476e0*/  PRMT R72, R212, 0x5410, R75 ;  /* 0x00005410d4487816 */ /* 0x002fc6000000004b */
[----:B------:R1:W-:Y:S04]  /*476f0*/  STL [R1+0x584], R70 ;  /* 0x0005844601007387 */ /* 0x0003e80000100800 */
[----:B------:R1:W-:Y:S01]  /*47700*/  STL [R1+0x580], R72 ;  /* 0x0005804801007387 */ /* 0x0003e20000100800 */
[----:B0-----:R-:W-:Y:S02]  /*47710*/  PRMT R71, R211, 0x5410, R76 ;  /* 0x00005410d3477816 */ /* 0x001fe4000000004c */
[----:B-1----:R-:W-:-:S03]  /*47720*/  PRMT R70, R210, 0x5410, R77 ;  /* 0x00005410d2467816 */ /* 0x002fc6000000004d */
[----:B------:R0:W-:Y:S01]  /*47730*/  STL [R1+0x57c], R71 ;  /* 0x00057c4701007387 */ /* 0x0001e20000100800 */
[----:B------:R-:W-:-:S03]  /*47740*/  PRMT R72, R209, 0x5410, R78 ;  /* 0x00005410d1487816 */ /* 0x000fc6000000004e */
        /* <DEDUP_REMOVED lines=65> */
[----:B---3--:R-:W-:-:S03]  /*47b60*/  PRMT R72, R176, 0x5410, R111 ;  /* 0x00005410b0487816 */ /* 0x008fc6000000006f */
        /* <DEDUP_REMOVED lines=12> */
[----:B------:R1:W-:Y:S01]  /*47c30*/  STL [R1+0x4d0], R70 ;  /* 0x0004d04601007387 */ /* 0x0003e20000100800 */
[----:B------:R-:W-:Y:S02]  /*47c40*/  LOP3.LUT R122, R122, 0xffff, RZ, 0xc0, !PT ;  /* 0x0000ffff7a7a7812 */ /* 0x000fe400078ec0ff */
[----:B------:R-:W-:Y:S01]  /*47c50*/  LOP3.LUT R123, R123, 0xffff, RZ, 0xc0, !PT ;  /* 0x0000ffff7b7b7812 */ /* 0x000fe200078ec0ff */
[----:B------:R3:W-:Y:S01]  /*47c60*/  STL [R1+0x4cc], R72 ;  /* 0x0004cc4801007387 */ /* 0x0007e20000100800 */
[----:B0-----:R-:W-:Y:S02]  /*47c70*/  PRMT R71, R169, 0x5410, R118 ;  /* 0x00005410a9477816 */ /* 0x001fe40000000076 */
[--C-:B------:R-:W-:Y:S02]  /*47c80*/  PRMT R121, R121, 0x3340, R0.reuse ;  /* 0x0000334079797816 */ /* 0x100fe40000000000 */
[----:B-1----:R-:W-:Y:S02]  /*47c90*/  PRMT R70, R168, 0x5410, R119 ;  /* 0x00005410a8467816 */ /* 0x002fe40000000077 */
[----:B------:R-:W-:-:S02]  /*47ca0*/  PRMT R122, R122, 0x3340, R0 ;  /* 0x000033407a7a7816 */ /* 0x000fc40000000000 */
[----:B---3--:R-:W-:Y:S01]  /*47cb0*/  PRMT R72, R167, 0x5410, R120 ;  /* 0x00005410a7487816 */ /* 0x008fe20000000078 */
[----:B------:R0:W-:Y:S01]  /*47cc0*/  STL [R1+0x4c4], R71 ;  /* 0x0004c44701007387 */ /* 0x0001e20000100800 */
[----:B------:R-:W-:Y:S02]  /*47cd0*/  LOP3.LUT R124, R124, 0xffff, RZ, 0xc0, !PT ;  /* 0x0000ffff7c7c7812 */ /* 0x000fe400078ec0ff */
[----:B------:R-:W-:Y:S01]  /*47ce0*/  PRMT R123, R123, 0x3340, R0 ;  /* 0x000033407b7b7816 */ /* 0x000fe20000000000 */
[----:B------:R1:W-:Y:S01]  /*47cf0*/  STL [R1+0x4c0], R70 ;  /* 0x0004c04601007387 */ /* 0x0003e20000100800 */
[----:B------:R-:W-:Y:S02]  /*47d00*/  LOP3.LUT R125, R125, 0xffff, RZ, 0xc0, !PT ;  /* 0x0000ffff7d7d7812 */ /* 0x000fe400078ec0ff */
[----:B------:R-:W-:Y:S01]  /*47d10*/  LOP3.LUT R126, R126, 0xffff, RZ, 0xc0, !PT ;  /* 0x0000ffff7e7e7812 */ /* 0x000fe200078ec0ff */
[----:B------:R3:W-:Y:S01]  /*47d20*/  STL [R1+0x4bc], R72 ;  /* 0x0004bc4801007387 */ /* 0x0007e20000100800 */
[----:B0-----:R-:W-:-:S02]  /*47d30*/  PRMT R71, R166, 0x5410, R121 ;  /* 0x00005410a6477816 */ /* 0x001fc40000000079 */
[----:B------:R-:W-:Y:S02]  /*47d40*/  PRMT R124, R124, 0x3340, R0 ;  /* 0x000033407c7c7816 */ /* 0x000fe40000000000 */
[----:B-1----:R-:W-:Y:S02]  /*47d50*/  PRMT R70, R165, 0x5410, R122 ;  /* 0x00005410a5467816 */ /* 0x002fe4000000007a */
[--C-:B------:R-:W-:Y:S02]  /*47d60*/  PRMT R125, R125, 0x3340, R0.reuse ;  /* 0x000033407d7d7816 */ /* 0x100fe40000000000 */
[----:B---3--:R-:W-:Y:S01]  /*47d70*/  PRMT R72, R164, 0x5410, R123 ;  /* 0x00005410a4487816 */ /* 0x008fe2000000007b */
        /* <DEDUP_REMOVED lines=8> */
[----:B------:R1:W-:Y:S01]  /*47e00*/  STL [R1+0x494], R70 ;  /* 0x0004944601007387 */ /* 0x0003e20000100800 */
[----:B------:R-:W-:-:S03]  /*47e10*/  LOP3.LUT R131, R131, 0xffff, RZ, 0xc0, !PT ;  /* 0x0000ffff83837812 */ /* 0x000fc600078ec0ff */
[----:B------:R3:W-:Y:S01]  /*47e20*/  STL [R1+0x490], R72 ;  /* 0x0004904801007387 */ /* 0x0007e20000100800 */
[----:B0-----:R-:W-:Y:S02]  /*47e30*/  PRMT R71, R160, 0x5410, R127 ;  /* 0x00005410a0477816 */ /* 0x001fe4000000007f */
[----:B------:R-:W-:Y:S02]  /*47e40*/  PRMT R131, R131, 0x3340, R0 ;  /* 0x0000334083837816 */ /* 0x000fe40000000000 */
[----:B-1----:R-:W-:Y:S01]  /*47e50*/  PRMT R70, R159, 0x5410, R128 ;  /* 0x000054109f467816 */ /* 0x002fe20000000080 */
[----:B------:R0:W-:Y:S01]  /*47e60*/  STL [R1+0x48c], R71 ;  /* 0x00048c4701007387 */ /* 0x0001e20000100800 */
[----:B---3--:R-:W-:-:S03]  /*47e70*/  PRMT R72, R158, 0x5410, R129 ;  /* 0x000054109e487816 */ /* 0x008fc60000000081 */
[----:B------:R1:W-:Y:S01]  /*47e80*/  STL [R1+0x484], R70 ;  /* 0x0004844601007387 */ /* 0x0003e20000100800 */
[----:B------:R-:W-:-:S03]  /*47e90*/  LOP3.LUT R134, R134, 0xffff, RZ, 0xc0, !PT ;  /* 0x0000ffff86867812 */ /* 0x000fc600078ec0ff */
[----:B------:R3:W-:Y:S01]  /*47ea0*/  STL [R1+0x480], R72 ;  /* 0x0004804801007387 */ /* 0x0007e20000100800 */
[----:B0-----:R-:W-:Y:S02]  /*47eb0*/  PRMT R71, R157, 0x5410, R130 ;  /* 0x000054109d477816 */ /* 0x001fe40000000082 */
[----:B-1----:R-:W-:-:S03]  /*47ec0*/  PRMT R70, R156, 0x5410, R131 ;  /* 0x000054109c467816 */ /* 0x002fc60000000083 */
[----:B------:R0:W-:Y:S01]  /*47ed0*/  STL [R1+0x47c], R71 ;  /* 0x00047c4701007387 */ /* 0x0001e20000100800 */
[----:B---3--:R-:W-:-:S03]  /*47ee0*/  PRMT R72, R155, 0x5410, R132 ;  /* 0x000054109b487816 */ /* 0x008fc60000000084 */
[----:B------:R1:W-:Y:S01]  /*47ef0*/  STL [R1+0xcc], R70 ;  /* 0x0000cc4601007387 */ /* 0x0003e20000100800 */
[----:B------:R-:W-:-:S03]  /*47f00*/  PRMT R134, R134, 0x3340, R0 ;  /* 0x0000334086867816 */ /* 0x000fc60000000000 */
[----:B------:R3:W-:Y:S01]  /*47f10*/  STL [R1+0xc8], R72 ;  /* 0x0000c84801007387 */ /* 0x0007e20000100800 */
[----:B0-----:R-:W-:Y:S02]  /*47f20*/  PRMT R71, R154, 0x5410, R133 ;  /* 0x000054109a477816 */ /* 0x001fe40000000085 */
[----:B-1----:R-:W-:-:S03]  /*47f30*/  PRMT R70, R153, 0x5410, R134 ;  /* 0x0000541099467816 */ /* 0x002fc60000000086 */
[----:B------:R0:W-:Y:S01]  /*47f40*/  STL [R1+0xc4], R71 ;  /* 0x0000c44701007387 */ /* 0x0001e20000100800 */
[----:B---3--:R-:W-:Y:S01]  /*47f50*/  IMAD R72, R0, UR4, RZ ;  /* 0x0000000400487c24 */ /* 0x008fe2000f8e02ff */
[----:B------:R-:W-:Y:S02]  /*47f60*/  ULDC UR4, c[0x0][0x248] ;  /* 0x0000920000047ab9 */ /* 0x000fe40000000800 */
[----:B------:R1:W-:Y:S01]  /*47f70*/  STL [R1+0xc0], R70 ;  /* 0x0000c04601007387 */ /* 0x0003e20000100800 */
[----:B0-----:R-:W-:Y:S01]  /*47f80*/  VIADD R71, R72, UR4 ;  /* 0x0000000448477c36 */ /* 0x001fe20008000000 */
[----:B------:R-:W-:-:S03]  /*47f90*/  ULDC UR4, c[0x0][0x248] ;  /* 0x0000920000047ab9 */ /* 0x000fc60000000800 */
[----:B-1----:R-:W-:Y:S01]  /*47fa0*/  VIADD R70, R71, UR4 ;  /* 0x0000000447467c36 */ /* 0x002fe20008000000 */
[----:B------:R-:W-:Y:S01]  /*47fb0*/  ULDC UR4, c[0x0][0x248] ;  /* 0x0000920000047ab9 */ /* 0x000fe20000000800 */
[----:B------:R-:W-:Y:S02]  /*47fc0*/  SHF.R.U32.HI R63, RZ, 0x8, R63 ;  /* 0x00000008ff3f7819 */ /* 0x000fe4000001163f */
[----:B------:R-:W-:Y:S01]  /*47fd0*/  VIADD R73, R70, UR4 ;  /* 0x0000000446497c36 */ /* 0x000fe20008000000 */
[----:B------:R-:W-:Y:S01]  /*47fe0*/  STL [R1+0x470], R72 ;  /* 0x0004704801007387 */ /* 0x000fe20000100800 */
[----:B------:R-:W-:Y:S01]  /*47ff0*/  ULDC UR4, c[0x0][0x248] ;  /* 0x0000920000047ab9 */ /* 0x000fe20000000800 */
[----:B------:R-:W-:Y:S02]  /*48000*/  LOP3.LUT R63, R63, 0xffff, RZ, 0xc0, !PT ;  /* 0x0000ffff3f3f7812 */ /* 0x000fe400078ec0ff */
[----:B------:R-:W-:Y:S04]  /*48010*/  STL [R1+0x468], R71 ;  /* 0x0004684701007387 */ /* 0x000fe80000100800 */
[----:B------:R-:W-:Y:S04]  /*48020*/  STL [R1+0x440], R70 ;  /* 0x0004404601007387 */ /* 0x000fe80000100800 */
[----:B------:R0:W-:Y:S01]  /*48030*/  STL [R1+0x408], R73 ;  /* 0x0004084901007387 */ /* 0x0001e20000100800 */
[----:B------:R-:W-:-:S02]  /*48040*/  PRMT R63, R63, 0x3340, R0 ;  /* 0x000033403f3f7816 */ /* 0x000fc40000000000 */
[----:B------:R-:W-:Y:S02]  /*48050*/  LOP3.LUT R59, R59, 0xffff, RZ, 0xc0, !PT ;  /* 0x0000ffff3b3b7812 */ /* 0x000fe400078ec0ff */
[----:B------:R-:W-:Y:S01]  /*48060*/  SHF.R.U32.HI R55, RZ, 0x8, R55 ;  /* 0x00000008ff377819 */ /* 0x000fe20000011637 */
[----:B0-----:R-:W-:Y:S01]  /*48070*/  VIADD R73, R73, UR4 ;  /* 0x0000000449497c36 */ /* 0x001fe20008000000 */
[----:B------:R-:W-:-:S03]  /*48080*/  ULDC UR4, c[0x0][0x248] ;  /* 0x0000920000047ab9 */ /* 0x000fc60000000800 */
[----:B------:R-:W-:Y:S01]  /*48090*/  VIADD R252, R73, UR4 ;  /* 0x0000000449fc7c36 */ /* 0x000fe20008000000 */
[----:B------:R-:W-:Y:S01]  /*480a0*/  ULDC UR4, c[0x0][0x248] ;  /* 0x0000920000047ab9 */ /* 0x000fe20000000800 */
[--C-:B------:R-:W-:Y:S02]  /*480b0*/  PRMT R59, R59, 0x3340, R0.reuse ;  /* 0x000033403b3b7816 */ /* 0x100fe40000000000 */
[----:B------:R-:W-:Y:S02]  /*480c0*/  LOP3.LUT R55, R55, 0xffff, RZ, 0xc0, !PT ;  /* 0x0000ffff37377812 */ /* 0x000fe400078ec0ff */
[----:B------:R-:W-:Y:S01]  /*480d0*/  PRMT R62, R62, 0x5410, R63 ;  /* 0x000054103e3e7816 */ /* 0x000fe2000000003f */
[----:B------:R-:W-:Y:S01]  /*480e0*/  VIADD R63, R252, UR4 ;  /* 0x00000004fc3f7c36 */ /* 0x000fe20008000000 */
[----:B------:R-:W-:Y:S01]  /*480f0*/  ULDC UR4, c[0x0][0x248] ;  /* 0x0000920000047ab9 */ /* 0x000fe20000000800 */
[----:B------:R-:W-:Y:S02]  /*48100*/  PRMT R55, R55, 0x3340, R0 ;  /* 0x0000334037377816 */ /* 0x000fe40000000000 */
[----:B------:R-:W-:Y:S01]  /*48110*/  PRMT R58, R58, 0x5410, R59 ;  /* 0x000054103a3a7816 */ /* 0x000fe2000000003b */
[----:B------:R-:W-:Y:S01]  /*48120*/  VIADD R59, R63, UR4 ;  /* 0x000000043f3b7c36 */ /* 0x000fe20008000000 */
[----:B------:R-:W-:Y:S01]  /*48130*/  ULDC UR4, c[0x0][0x248] ;  /* 0x0000920000047ab9 */ /* 0x000fe20000000800 */
[----:B------:R-:W-:-:S02]  /*48140*/  PRMT R54, R54, 0x5410, R55 ;  /* 0x0000541036367816 */ /* 0x000fc40000000037 */
[----:B------:R-:W-:Y:S01]  /*48150*/  VIADD R55, R59, UR4 ;  /* 0x000000043b377c36 */ /* 0x000fe20008000000 */
[----:B------:R-:W-:Y:S01]  /*48160*/  ULDC UR4, c[0x0][0x248] ;  /* 0x0000920000047ab9 */ /* 0x000fe20000000800 */
[----:B------:R-:W-:Y:S02]  /*48170*/  LOP3.LUT R45, R45, 0xffff, RZ, 0xc0, !PT ;  /* 0x0000ffff2d2d7812 */ /* 0x000fe400078ec0ff */
[----:B------:R-:W-:Y:S02]  /*48180*/  SHF.R.U32.HI R41, RZ, 0x8, R41 ;  /* 0x00000008ff297819 */ /* 0x000fe40000011629 */
[----:B------:R-:W-:Y:S01]  /*48190*/  PRMT R51, R51, 0x5410, R52 ;  /* 0x0000541033337816 */ /* 0x000fe20000000034 */
[----:B------:R-:W-:Y:S01]  /*481a0*/  VIADD R52, R55, UR4 ;  /* 0x0000000437347c36 */ /* 0x000fe20008000000 */
[----:B------:R-:W-:Y:S01]  /*481b0*/  ULDC UR4, c[0x0][0x248] ;  /* 0x0000920000047ab9 */ /* 0x000fe20000000800 */
[----:B------:R-:W-:Y:S02]  /*481c0*/  PRMT R45, R45, 0x3340, R0 ;  /* 0x000033402d2d7816 */ /* 0x000fe40000000000 */
[----:B------:R-:W-:-:S02]  /*481d0*/  LOP3.LUT R41, R41, 0xffff, RZ, 0xc0, !PT ;  /* 0x0000ffff29297812 */ /* 0x000fc400078ec0ff */
[----:B------:R-:W-:Y:S02]  /*481e0*/  SHF.R.U32.HI R39, RZ, 0x8, R39 ;  /* 0x00000008ff277819 */ /* 0x000fe40000011627 */
[----:B------:R-:W-:Y:S01]  /*481f0*/  PRMT R46, R46, 0x5410, R47 ;  /* 0x000054102e2e7816 */ /* 0x000fe2000000002f */
[----:B------:R-:W-:Y:S01]  /*48200*/  VIADD R47, R52, UR4 ;  /* 0x00000004342f7c36 */ /* 0x000fe20008000000 */
[----:B------:R-:W-:Y:S01]  /*48210*/  PRMT R43, R27, 0x5410, R43 ;  /* 0x000054101b2b7816 */ /* 0x000fe2000000002b */
[----:B------:R-:W-:Y:S01]  /*48220*/  ULDC UR4, c[0x0][0x248] ;  /* 0x0000920000047ab9 */ /* 0x000fe20000000800 */
[----:B------:R-:W-:Y:S02]  /*48230*/  PRMT R41, R41, 0x3340, R0 ;  /* 0x0000334029297816 */ /* 0x000fe40000000000 */
[----:B------:R-:W-:Y:S02]  /*48240*/  LOP3.LUT R39, R39, 0xffff, RZ, 0xc0, !PT ;  /* 0x0000ffff27277812 */ /* 0x000fe400078ec0ff */
[----:B------:R-:W-:-:S02]  /*48250*/  SHF.R.U32.HI R35, RZ, 0x8, R35 ;  /* 0x00000008ff237819 */ /* 0x000fc40000011623 */
[----:B------:R-:W-:Y:S01]  /*48260*/  PRMT R27, R44, 0x5410, R45 ;  /* 0x000054102c1b7816 */ /* 0x000fe2000000002d */
[----:B------:R-:W-:Y:S01]  /*48270*/  VIADD R44, R47, UR4 ;  /* 0x000000042f2c7c36 */ /* 0x000fe20008000000 */
[----:B------:R-:W-:Y:S01]  /*48280*/  ULDC UR4, c[0x0][0x248] ;  /* 0x0000920000047ab9 */ /* 0x000fe20000000800 */
[----:B------:R-:W-:Y:S02]  /*48290*/  PRMT R39, R39, 0x3340, R0 ;  /* 0x0000334027277816 */ /* 0x000fe40000000000 */
[----:B------:R-:W-:Y:S02]  /*482a0*/  LOP3.LUT R35, R35, 0xffff, RZ, 0xc0, !PT ;  /* 0x0000ffff23237812 */ /* 0x000fe400078ec0ff */
[----:B------:R-:W-:Y:S02]  /*482b0*/  SHF.R.U32.HI R33, RZ, 0x8, R33 ;  /* 0x00000008ff217819 */ /* 0x000fe40000011621 */
[----:B------:R-:W-:Y:S01]  /*482c0*/  PRMT R25, R25, 0x5410, R41 ;  /* 0x0000541019197816 */ /* 0x000fe20000000029 */
[----:B------:R-:W-:Y:S01]  /*482d0*/  VIADD R41, R44, UR4 ;  /* 0x000000042c297c36 */ /* 0x000fe20008000000 */
[----:B------:R-:W-:Y:S01]  /*482e0*/  SHF.R.U32.HI R38, RZ, 0x8, R38 ;  /* 0x00000008ff267819 */ /* 0x000fe20000011626 */
[----:B------:R-:W-:Y:S01]  /*482f0*/  ULDC UR4, c[0x0][0x248] ;  /* 0x0000920000047ab9 */ /* 0x000fe20000000800 */
[----:B------:R-:W-:-:S02]  /*48300*/  PRMT R35, R35, 0x3340, R0 ;  /* 0x0000334023237816 */ /* 0x000fc40000000000 */
[----:B------:R-:W-:Y:S02]  /*48310*/  LOP3.LUT R33, R33, 0xffff, RZ, 0xc0, !PT ;  /* 0x0000ffff21217812 */ /* 0x000fe400078ec0ff */
[----:B------:R-:W-:Y:S01]  /*48320*/  PRMT R20, R20, 0x5410, R39 ;  /* 0x0000541014147816 */ /* 0x000fe20000000027 */
[----:B------:R-:W-:Y:S01]  /*48330*/  VIADD R39, R41, UR4 ;  /* 0x0000000429277c36 */ /* 0x000fe20008000000 */
[----:B------:R-:W-:Y:S01]  /*48340*/  LOP3.LUT R38, R38, 0xffff, RZ, 0xc0, !PT ;  /* 0x0000ffff26267812 */ /* 0x000fe200078ec0ff */
[----:B------:R-:W-:Y:S01]  /*48350*/  ULDC UR4, c[0x0][0x248] ;  /* 0x0000920000047ab9 */ /* 0x000fe20000000800 */
[----:B------:R-:W-:Y:S02]  /*48360*/  LOP3.LUT R31, R31, 0xffff, RZ, 0xc0, !PT ;  /* 0x0000ffff1f1f7812 */ /* 0x000fe400078ec0ff */
[--C-:B------:R-:W-:Y:S02]  /*48370*/  PRMT R33, R33, 0x3340, R0.reuse ;  /* 0x0000334021217816 */ /* 0x100fe40000000000 */
[----:B------:R-:W-:Y:S01]  /*48380*/  PRMT R23, R23, 0x5410, R35 ;  /* 0x0000541017177816 */ /* 0x000fe20000000023 */
[----:B------:R-:W-:Y:S01]  /*48390*/  VIADD R35, R39, UR4 ;  /* 0x0000000427237c36 */ /* 0x000fe20008000000 */
[----:B------:R-:W-:Y:S01]  /*483a0*/  PRMT R38, R38, 0x3340, R0 ;  /* 0x0000334026267816 */ /* 0x000fe20000000000 */
[----:B------:R-:W-:Y:S01]  /*483b0*/  STL [R1+0x234], R73 ;  /* 0x0002344901007387 */ /* 0x000fe20000100800 */
[----:B------:R-:W-:Y:S01]  /*483c0*/  ULDC UR4, c[0x0][0x248] ;  /* 0x0000920000047ab9 */ /* 0x000fe20000000800 */
[----:B------:R-:W-:-:S02]  /*483d0*/  SHF.R.U32.HI R251, RZ, 0x8, R251 ;  /* 0x00000008fffb7819 */ /* 0x000fc400000116fb */
[----:B------:R-:W-:Y:S01]  /*483e0*/  PRMT R31, R31, 0x3340, R0 ;  /* 0x000033401f1f7816 */ /* 0x000fe20000000000 */
[----:B------:R-:W-:Y:S01]  /*483f0*/  STL [R1+0xe0], R63 ;  /* 0x0000e03f01007387 */ /* 0x000fe20000100800 */
[----:B------:R-:W-:Y:S02]  /*48400*/  LOP3.LUT R16, R16, 0xffff, RZ, 0xc0, !PT ;  /* 0x0000ffff10107812 */ /* 0x000fe400078ec0ff */
[----:B------:R-:W-:Y:S01]  /*48410*/  SHF.R.U32.HI R14, RZ, 0x8, R14 ;  /* 0x00000008ff0e7819 */ /* 0x000fe2000001160e */
[----:B------:R-:W-:Y:S01]  /*48420*/  STL [R1+0xe4], R59 ;  /* 0x0000e43b01007387 */ /* 0x000fe20000100800 */
[----:B------:R-:W-:Y:S01]  /*48430*/  PRMT R36, R36, 0x5410, R33 ;  /* 0x0000541024247816 */ /* 0x000fe20000000021 */
[----:B------:R-:W-:Y:S01]  /*48440*/  VIADD R33, R35, UR4 ;  /* 0x0000000423217c36 */ /* 0x000fe20008000000 */
[----:B------:R-:W-:Y:S01]  /*48450*/  SHF.R.U32.HI R15, RZ, 0x8, R15 ;  /* 0x00000008ff0f7819 */ /* 0x000fe2000001160f */
[----:B------:R-:W-:Y:S01]  /*48460*/  STL [R1+0xe8], R55 ;  /* 0x0000e83701007387 */ /* 0x000fe20000100800 */
[----:B------:R-:W-:Y:S01]  /*48470*/  LOP3.LUT R17, R17, 0xffff, RZ, 0xc0, !PT ;  /* 0x0000ffff11117812 */ /* 0x000fe200078ec0ff */
[----:B------:R-:W-:Y:S01]  /*48480*/  ULDC UR4, c[0x0][0x248] ;  /* 0x0000920000047ab9 */ /* 0x000fe20000000800 */
[----:B------:R-:W-:Y:S01]  /*48490*/  PRMT R22, R22, 0x5410, R38 ;  /* 0x0000541016167816 */ /* 0x000fe20000000026 */
[----:B------:R-:W-:Y:S01]  /*484a0*/  STL [R1+0xec], R52 ;  /* 0x0000ec3401007387 */ /* 0x000fe20000100800 */
[----:B------:R-:W-:-:S02]  /*484b0*/  LOP3.LUT R251, R251, 0xffff, RZ, 0xc0, !PT ;  /* 0x0000fffffbfb7812 */ /* 0x000fc400078ec0ff */
[--C-:B------:R-:W-:Y:S01]  /*484c0*/  PRMT R16, R16, 0x3340, R0.reuse ;  /* 0x0000334010107816 */ /* 0x100fe20000000000 */
[----:B------:R-:W-:Y:S01]  /*484d0*/  STL [R1+0xf0], R47 ;  /* 0x0000f02f01007387 */ /* 0x000fe20000100800 */
[----:B------:R-:W-:Y:S02]  /*484e0*/  LOP3.LUT R14, R14, 0xffff, RZ, 0xc0, !PT ;  /* 0x0000ffff0e0e7812 */ /* 0x000fe400078ec0ff */
[----:B------:R-:W-:Y:S01]  /*484f0*/  PRMT R38, R30, 0x5410, R31 ;  /* 0x000054101e267816 */ /* 0x000fe2000000001f */
[----:B------:R0:W-:Y:S01]  /*48500*/  STL [R1+0xf4], R44 ;  /* 0x0000f42c01007387 */ /* 0x0001e20000100800 */
[----:B------:R-:W-:Y:S01]  /*48510*/  LOP3.LUT R15, R15, 0xffff, RZ, 0xc0, !PT ;  /* 0x0000ffff0f0f7812 */ /* 0x000fe200078ec0ff */
[----:B------:R-:W-:Y:S01]  /*48520*/  VIADD R30, R33, UR4 ;  /* 0x00000004211e7c36 */ /* 0x000fe20008000000 */
[----:B------:R-:W-:Y:S01]  /*48530*/  LOP3.LUT R12, R12, 0xffff, RZ, 0xc0, !PT ;  /* 0x0000ffff0c0c7812 */ /* 0x000fe200078ec0ff */
[----:B------:R-:W-:Y:S01]  /*48540*/  STL [R1+0xf8], R41 ;  /* 0x0000f82901007387 */ /* 0x000fe20000100800 */
[--C-:B------:R-:W-:Y:S01]  /*48550*/  PRMT R17, R17, 0x3340, R0.reuse ;  /* 0x0000334011117816 */ /* 0x100fe20000000000 */
[----:B------:R-:W-:Y:S01]  /*48560*/  ULDC UR4, c[0x0][0x248] ;  /* 0x0000920000047ab9 */ /* 0x000fe20000000800 */
[----:B------:R-:W-:Y:S01]  /*48570*/  LOP3.LUT R13, R13, 0xffff, RZ, 0xc0, !PT ;  /* 0x0000ffff0d0d7812 */ /* 0x000fe200078ec0ff */
[----:B------:R-:W-:Y:S01]  /*48580*/  STL [R1+0xfc], R39 ;  /* 0x0000fc2701007387 */ /* 0x000fe20000100800 */
[----:B------:R-:W-:-:S02]  /*48590*/  PRMT R251, R251, 0x3340, R0 ;  /* 0x00003340fbfb7816 */ /* 0x000fc40000000000 */
[----:B------:R-:W-:Y:S01]  /*485a0*/  PRMT R14, R14, 0x3340, R0 ;  /* 0x000033400e0e7816 */ /* 0x000fe20000000000 */
[----:B------:R-:W-:Y:S01]  /*485b0*/  STL [R1+0x100], R35 ;  /* 0x0001002301007387 */ /* 0x000fe20000100800 */
[----:B------:R-:W-:Y:S02]  /*485c0*/  LOP3.LUT R11, R11, 0xffff, RZ, 0xc0, !PT ;  /* 0x0000ffff0b0b7812 */ /* 0x000fe400078ec0ff */
[----:B0-----:R-:W-:Y:S01]  /*485d0*/  PRMT R44, R242, 0x5410, R16 ;  /* 0x00005410f22c7816 */ /* 0x001fe20000000010 */
[----:B------:R-:W-:Y:S01]  /*485e0*/  STL [R1+0x104], R33 ;  /* 0x0001042101007387 */ /* 0x000fe20000100800 */
[--C-:B------:R-:W-:Y:S01]  /*485f0*/  PRMT R15, R15, 0x3340, R0.reuse ;  /* 0x000033400f0f7816 */ /* 0x100fe20000000000 */
[----:B------:R-:W-:Y:S01]  /*48600*/  VIADD R16, R30, UR4 ;  /* 0x000000041e107c36 */ /* 0x000fe20008000000 */
[--C-:B------:R-:W-:Y:S01]  /*48610*/  PRMT R12, R12, 0x3340, R0.reuse ;  /* 0x000033400c0c7816 */ /* 0x100fe20000000000 */
[----:B------:R-:W3:Y:S01]  /*48620*/  LDL.LU R242, [R1+0x20e4] ;  /* 0x0020e40001f27983 */ /* 0x000ee20000300800 */
[----:B------:R-:W-:Y:S01]  /*48630*/  PRMT R48, R48, 0x5410, R49 ;  /* 0x0000541030307816 */ /* 0x000fe20000000031 */
[----:B------:R-:W-:Y:S01]  /*48640*/  ULDC UR4, c[0x0][0x248] ;  /* 0x0000920000047ab9 */ /* 0x000fe20000000800 */
[----:B------:R-:W-:-:S02]  /*48650*/  PRMT R13, R13, 0x3340, R0 ;  /* 0x000033400d0d7816 */ /* 0x000fc40000000000 */
[----:B------:R-:W-:Y:S02]  /*48660*/  PRMT R49, R241, 0x5410, R17 ;  /* 0x00005410f1317816 */ /* 0x000fe40000000011 */
[----:B------:R-:W-:Y:S01]  /*48670*/  PRMT R66, R66, 0x5410, R67 ;  /* 0x0000541042427816 */ /* 0x000fe20000000043 */
[----:B------:R-:W3:Y:S01]  /*48680*/  LDL.LU R241, [R1+0x20e0] ;  /* 0x0020e00001f17983 */ /* 0x000ee20000300800 */
[----:B------:R-:W-:Y:S02]  /*48690*/  PRMT R11, R11, 0x3340, R0 ;  /* 0x000033400b0b7816 */ /* 0x000fe40000000000 */
[----:B------:R-:W-:Y:S01]  /*486a0*/  PRMT R248, R248, 0x5410, R251 ;  /* 0x00005410f8f87816 */ /* 0x000fe200000000fb */
[----:B------:R-:W-:Y:S01]  /*486b0*/  STL [R1+0x108], R30 ;  /* 0x0001081e01007387 */ /* 0x000fe20000100800 */
[----:B------:R-:W-:Y:S01]  /*486c0*/  PRMT R67, R240, 0x5410, R14 ;  /* 0x00005410f0437816 */ /* 0x000fe2000000000e */
[----:B------:R-:W-:Y:S01]  /*486d0*/  VIADD R14, R16, UR4 ;  /* 0x00000004100e7c36 */ /* 0x000fe20008000000 */
[----:B------:R-:W-:Y:S01]  /*486e0*/  PRMT R217, R239, 0x5410, R15 ;  /* 0x00005410efd97816 */ /* 0x000fe2000000000f */
[----:B------:R-:W3:Y:S01]  /*486f0*/  LDL.LU R240, [R1+0x20dc] ;  /* 0x0020dc0001f07983 */ /* 0x000ee20000300800 */
[----:B------:R-:W-:Y:S01]  /*48700*/  PRMT R251, R238, 0x5410, R12 ;  /* 0x00005410eefb7816 */ /* 0x000fe2000000000c */
[----:B------:R-:W-:Y:S01]  /*48710*/  ULDC UR4, c[0x0][0x248] ;  /* 0x0000920000047ab9 */ /* 0x000fe20000000800 */
[----:B------:R-:W-:Y:S01]  /*48720*/  LOP3.LUT R9, R9, 0xffff, RZ, 0xc0, !PT ;  /* 0x0000ffff09097812 */ /* 0x000fe200078ec0ff */
[----:B------:R-:W3:Y:S01]  /*48730*/  LDL.LU R239, [R1+0x20d8] ;  /* 0x0020d80001ef7983 */ /* 0x000ee20000300800 */
[----:B------:R-:W-:-:S02]  /*48740*/  PRMT R12, R237, 0x5410, R13 ;  /* 0x00005410ed0c7816 */ /* 0x000fc4000000000d */
[----:B------:R-:W-:Y:S01]  /*48750*/  PRMT R11, R236, 0x5410, R11 ;  /* 0x00005410ec0b7816 */ /* 0x000fe2000000000b */
[----:B------:R-:W-:Y:S01]  /*48760*/  STL [R1+0x10c], R16 ;  /* 0x00010c1001007387 */ /* 0x000fe20000100800 */
[----:B------:R-:W-:-:S03]  /*48770*/  LOP3.LUT R10, R10, 0xffff, RZ, 0xc0, !PT ;  /* 0x0000ffff0a0a7812 */ /* 0x000fc600078ec0ff */
[----:B------:R-:W3:Y:S01]  /*48780*/  LDL.LU R238, [R1+0x20d4] ;  /* 0x0020d40001ee7983 */ /* 0x000ee20000300800 */
[----:B------:R-:W-:-:S03]  /*48790*/  PRMT R9, R9, 0x3340, R0 ;  /* 0x0000334009097816 */ /* 0x000fc60000000000 */
[----:B------:R-:W3:Y:S01]  /*487a0*/  LDL.LU R237, [R1+0x20d0] ;  /* 0x0020d00001ed7983 */ /* 0x000ee20000300800 */
[----:B------:R-:W-:-:S03]  /*487b0*/  LOP3.LUT R8, R8, 0xffff, RZ, 0xc0, !PT ;  /* 0x0000ffff08087812 */ /* 0x000fc600078ec0ff */
[----:B------:R0:W-:Y:S01]  /*487c0*/  STL [R1+0x110], R14 ;  /* 0x0001100e01007387 */ /* 0x0001e20000100800 */
[----:B------:R-:W-:-:S03]  /*487d0*/  PRMT R10, R10, 0x3340, R0 ;  /* 0x000033400a0a7816 */ /* 0x000fc60000000000 */
[----:B------:R1:W-:Y:S01]  /*487e0*/  STL [R1+0xb8], R12 ;  /* 0x0000b80c01007387 */ /* 0x0003e20000100800 */
[----:B------:R-:W-:-:S03]  /*487f0*/  LOP3.LUT R7, R7, 0xffff, RZ, 0xc0, !PT ;  /* 0x0000ffff07077812 */ /* 0x000fc600078ec0ff */
[----:B------:R-:W3:Y:S01]  /*48800*/  LDL.LU R236, [R1+0x20cc] ;  /* 0x0020cc0001ec7983 */ /* 0x000ee20000300800 */
[----:B0-----:R-:W-:Y:S01]  /*48810*/  VIADD R14, R14, UR4 ;  /* 0x000000040e0e7c36 */ /* 0x001fe20008000000 */
[----:B------:R-:W-:Y:S02]  /*48820*/  ULDC UR4, c[0x0][0x248] ;  /* 0x0000920000047ab9 */ /* 0x000fe40000000800 */
[----:B------:R0:W-:Y:S01]  /*48830*/  STL [R1+0xbc], R11 ;  /* 0x0000bc0b01007387 */ /* 0x0001e20000100800 */
[--C-:B------:R-:W-:Y:S01]  /*48840*/  PRMT R8, R8, 0x3340, R0.reuse ;  /* 0x0000334008087816 */ /* 0x100fe20000000000 */
[----:B------:R-:W-:Y:S01]  /*48850*/  VIADD R13, R14, UR4 ;  /* 0x000000040e0d7c36 */ /* 0x000fe20008000000 */
[----:B------:R-:W-:Y:S01]  /*48860*/  ULDC UR4, c[0x0][0x248] ;  /* 0x0000920000047ab9 */ /* 0x000fe20000000800 */
[----:B------:R-:W-:Y:S01]  /*48870*/  STL [R1+0x114], R14 ;  /* 0x0001140e01007387 */ /* 0x000fe20000100800 */
[----:B------:R-:W-:Y:S01]  /*48880*/  PRMT R7, R7, 0x3340, R0 ;  /* 0x0000334007077816 */ /* 0x000fe20000000000 */
[----:B-1----:R-:W1:Y:S01]  /*48890*/  LDC R12, c[0x0][0x244] ;  /* 0x00009100ff0c7b82 */ /* 0x002e620000000800 */
[----:B0-----:R-:W-:-:S02]  /*488a0*/  PRMT R11, R235, 0x5410, R9 ;  /* 0x00005410eb0b7816 */ /* 0x001fc40000000009 */
[----:B------:R-:W3:Y:S01]  /*488b0*/  LDL.LU R235, [R1+0x20c8] ;  /* 0x0020c80001eb7983 */ /* 0x000ee20000300800 */
[----:B------:R-:W-:Y:S02]  /*488c0*/  PRMT R9, R234, 0x5410, R10 ;  /* 0x00005410ea097816 */ /* 0x000fe4000000000a */
[----:B------:R-:W-:Y:S01]  /*488d0*/  PRMT R8, R233, 0x5410, R8 ;  /* 0x00005410e9087816 */ /* 0x000fe20000000008 */
[----:B------:R0:W-:Y:S01]  /*488e0*/  STL [R1+0x478], R11 ;  /* 0x0004780b01007387 */ /* 0x0001e20000100800 */
[----:B------:R-:W-:-:S03]  /*488f0*/  PRMT R7, R232, 0x5410, R7 ;  /* 0x00005410e8077816 */ /* 0x000fc60000000007 */
[----:B------:R-:W3:Y:S01]  /*48900*/  LDL.LU R234, [R1+0x20c4] ;  /* 0x0020c40001ea7983 */ /* 0x000ee20000300800 */
[----:B------:R-:W-:-:S03]  /*48910*/  LOP3.LUT R6, R6, 0xffff, RZ, 0xc0, !PT ;  /* 0x0000ffff06067812 */ /* 0x000fc600078ec0ff */
[----:B------:R-:W-:Y:S01]  /*48920*/  STL [R1+0x118], R13 ;  /* 0x0001180d01007387 */ /* 0x000fe20000100800 */
[----:B0-----:R-:W-:Y:S01]  /*48930*/  VIADD R11, R13, UR4 ;  /* 0x000000040d0b7c36 */ /* 0x001fe20008000000 */
[----:B------:R-:W-:Y:S02]  /*48940*/  ULDC UR4, c[0x0][0x248] ;  /* 0x0000920000047ab9 */ /* 0x000fe40000000800 */
[----:B------:R0:W-:Y:S01]  /*48950*/  STL [R1+0x488], R9 ;  /* 0x0004880901007387 */ /* 0x0001e20000100800 */
[----:B------:R-:W-:Y:S01]  /*48960*/  VIADD R10, R11, UR4 ;  /* 0x000000040b0a7c36 */ /* 0x000fe20008000000 */
[----:B------:R-:W-:Y:S02]  /*48970*/  PRMT R6, R6, 0x3340, R0 ;  /* 0x0000334006067816 */ /* 0x000fe40000000000 */
[----:B------:R-:W3:Y:S01]  /*48980*/  LDL.LU R233, [R1+0x20c0] ;  /* 0x0020c00001e97983 */ /* 0x000ee20000300800 */
[----:B------:R-:W-:-:S03]  /*48990*/  ULDC UR4, c[0x0][0x244] ;  /* 0x0000910000047ab9 */ /* 0x000fc60000000800 */
[----:B------:R4:W-:Y:S01]  /*489a0*/  STL [R1+0x498], R8 ;  /* 0x0004980801007387 */ /* 0x0009e20000100800 */
[----:B0-----:R-:W0:Y:S03]  /*489b0*/  LDC R9, c[0x0][0x244] ;  /* 0x00009100ff097b82 */ /* 0x001e260000000800 */
[----:B------:R-:W-:Y:S04]  /*489c0*/  STL [R1+0x11c], R11 ;  /* 0x00011c0b01007387 */ /* 0x000fe80000100800 */
[----:B------:R-:W3:Y:S01]  /*489d0*/  LDL.LU R232, [R1+0x20bc] ;  /* 0x0020bc0001e87983 */ /* 0x000ee20000300800 */
[----:B------:R-:W-:Y:S01]  /*489e0*/  PRMT R6, R220, 0x5410, R6 ;  /* 0x00005410dc067816 */ /* 0x000fe20000000006 */
[----:B------:R-:W-:Y:S01]  /*489f0*/  IMAD R14, R2, UR4, RZ ;  /* 0x00000004020e7c24 */ /* 0x000fe2000f8e02ff */
[----:B----4-:R-:W4:Y:S01]  /*48a00*/  LDC R8, c[0x0][0x244] ;  /* 0x00009100ff087b82 */ /* 0x010f220000000800 */
[----:B------:R-:W-:Y:S04]  /*48a10*/  STL [R1+0x4ac], R7 ;  /* 0x0004ac0701007387 */ /* 0x000fe80000100800 */
[----:B------:R2:W-:Y:S02]  /*48a20*/  STL [R1+0x120], R10 ;  /* 0x0001200a01007387 */ /* 0x0005e40000100800 */
[----:B--2---:R-:W-:Y:S01]  /*48a30*/  VIADD R10, R10, UR5 ;  /* 0x000000050a0a7c36 */ /* 0x004fe20008000000 */
[----:B------:R-:W-:-:S03]  /*48a40*/  ULDC UR5, c[0x0][0x248] ;  /* 0x0000920000057ab9 */ /* 0x000fc60000000800 */
[----:B------:R-:W-:Y:S01]  /*48a50*/  VIADD R7, R10, UR5 ;  /* 0x000000050a077c36 */ /* 0x000fe20008000000 */
[----:B------:R-:W-:Y:S01]  /*48a60*/  STL [R1+0x124], R10 ;  /* 0x0001240a01007387 */ /* 0x000fe20000100800 */
[----:B------:R-:W-:-:S03]  /*48a70*/  ULDC.64 UR4, c[0x0][0x220] ;  /* 0x0000880000047ab9 */ /* 0x000fc60000000a00 */
[----:B------:R-:W2:Y:S01]  /*48a80*/  LDL.LU R220, [R1+0x20b8] ;  /* 0x0020b80001dc7983 */ /* 0x000ea20000300800 */
[----:B------:R-:W-:Y:S01]  /*48a90*/  IADD3 R15, P2, R14, UR4, RZ ;  /* 0x000000040e0f7c10 */ /* 0x000fe2000ff5e0ff */
[----:B------:R-:W-:Y:S02]  /*48aa0*/  ULDC UR4, c[0x0][0x248] ;  /* 0x0000920000047ab9 */ /* 0x000fe40000000800 */
[----:B------:R-:W-:Y:S04]  /*48ab0*/  STL [R1+0x4b4], R6 ;  /* 0x0004b40601007387 */ /* 0x000fe80000100800 */
[----:B------:R0:W-:Y:S01]  /*48ac0*/  STL [R1+0x128], R7 ;  /* 0x0001280701007387 */ /* 0x0001e20000100800 */
[----:B-1----:R-:W-:Y:S02]  /*48ad0*/  IMAD R12, R12, 0x80, R14 ;  /* 0x000000800c0c7824 */ /* 0x002fe400078e020e */
[----:B0-----:R-:W-:Y:S01]  /*48ae0*/  VIADD R7, R7, UR6 ;  /* 0x0000000607077c36 */ /* 0x001fe20008000000 */
[----:B------:R-:W-:-:S03]  /*48af0*/  ULDC UR6, c[0x0][0x248] ;  /* 0x0000920000067ab9 */ /* 0x000fc60000000800 */
[----:B------:R-:W-:Y:S01]  /*48b00*/  VIADD R6, R7, UR4 ;  /* 0x0000000407067c36 */ /* 0x000fe20008000000 */
[----:B------:R-:W-:Y:S01]  /*48b10*/  STL [R1+0x12c], R7 ;  /* 0x00012c0701007387 */ /* 0x000fe20000100800 */
[----:B------:R-:W-:Y:S01]  /*48b20*/  LEA.HI.X.SX32 R14, R14, UR5, 0x1, P2 ;  /* 0x000000050e0e7c11 */ /* 0x000fe200090f0eff */
[----:B------:R-:W-:Y:S02]  /*48b30*/  ULDC.64 UR4, c[0x0][0x220] ;  /* 0x0000880000047ab9 */ /* 0x000fe40000000a00 */
[----:B------:R0:W-:Y:S01]  /*48b40*/  STL [R1+0x130], R6 ;  /* 0x0001300601007387 */ /* 0x0001e20000100800 */
[----:B------:R-:W-:Y:S01]  /*48b50*/  IADD3 R13, P2, R12, UR4, RZ ;  /* 0x000000040c0d7c10 */ /* 0x000fe2000ff5e0ff */
[----:B------:R-:W-:Y:S01]  /*48b60*/  ULDC UR4, c[0x0][0x248] ;  /* 0x0000920000047ab9 */ /* 0x000fe20000000800 */
[----:B0-----:R-:W-:Y:S01]  /*48b70*/  VIADD R6, R6, UR6 ;  /* 0x0000000606067c36 */ /* 0x001fe20008000000 */
[----:B------:R-:W-:-:S04]  /*48b80*/  ULDC.64 UR6, c[0x0][0x220] ;  /* 0x0000880000067ab9 */ /* 0x000fc80000000a00 */
[----:B------:R0:W-:Y:S02]  /*48b90*/  STL [R1+0x134], R6 ;  /* 0x0001340601007387 */ /* 0x0001e40000100800 */
[----:B0-----:R-:W-:Y:S01]  /*48ba0*/  VIADD R6, R6, UR4 ;  /* 0x0000000406067c36 */ /* 0x001fe20008000000 */
[----:B------:R-:W-:-:S04]  /*48bb0*/  ULDC UR4, c[0x0][0x248] ;  /* 0x0000920000047ab9 */ /* 0x000fc80000000800 */
[----:B------:R0:W-:Y:S01]  /*48bc0*/  STL [R1+0x138], R6 ;  /* 0x0001380601007387 */ /* 0x0001e20000100800 */
[----:B------:R-:W-:Y:S01]  /*48bd0*/  IMAD R9, R9, 0x80, R12 ;  /* 0x0000008009097824 */ /* 0x000fe200078e020c */
[----:B------:R-:W-:Y:S01]  /*48be0*/  LEA.HI.X.SX32 R12, R12, UR5, 0x1, P2 ;  /* 0x000000050c0c7c11 */ /* 0x000fe200090f0eff */
[----:B0-----:R-:W-:Y:S01]  /*48bf0*/  VIADD R6, R6, UR4 ;  /* 0x0000000406067c36 */ /* 0x001fe20008000000 */
[----:B------:R-:W-:-:S04]  /*48c00*/  ULDC.64 UR4, c[0x0][0x220] ;  /* 0x0000880000047ab9 */ /* 0x000fc80000000a00 */
[----:B------:R0:W-:Y:S01]  /*48c10*/  STL [R1+0x13c], R6 ;  /* 0x00013c0601007387 */ /* 0x0001e20000100800 */
[----:B------:R-:W-:Y:S01]  /*48c20*/  IADD3 R11, P2, R9, UR4, RZ ;  /* 0x00000004090b7c10 */ /* 0x000fe2000ff5e0ff */
[----:B------:R-:W-:Y:S01]  /*48c30*/  ULDC UR4, c[0x0][0x248] ;  /* 0x0000920000047ab9 */ /* 0x000fe20000000800 */
[----:B0-----:R-:W-:Y:S01]  /*48c40*/  VIADD R6, R6, UR9 ;  /* 0x0000000906067c36 */ /* 0x001fe20008000000 */
[----:B------:R-:W-:-:S04]  /*48c50*/  ULDC UR9, c[0x0][0x248] ;  /* 0x0000920000097ab9 */ /* 0x000fc80000000800 */
[----:B------:R0:W-:Y:S02]  /*48c60*/  STL [R1+0x140], R6 ;  /* 0x0001400601007387 */ /* 0x0001e40000100800 */
[----:B0-----:R-:W-:Y:S01]  /*48c70*/  VIADD R6, R6, UR4 ;  /* 0x0000000406067c36 */ /* 0x001fe20008000000 */
[----:B------:R-:W-:-:S04]  /*48c80*/  ULDC UR4, c[0x0][0x248] ;  /* 0x0000920000047ab9 */ /* 0x000fc80000000800 */
[----:B------:R0:W-:Y:S01]  /*48c90*/  STL [R1+0x144], R6 ;  /* 0x0001440601007387 */ /* 0x0001e20000100800 */
[----:B----4-:R-:W-:Y:S02]  /*48ca0*/  IMAD R8, R8, 0x80, R9 ;  /* 0x0000008008087824 */ /* 0x010fe400078e0209 */
[----:B0-----:R-:W-:Y:S01]  /*48cb0*/  VIADD R6, R6, UR4 ;  /* 0x0000000406067c36 */ /* 0x001fe20008000000 */
[----:B------:R-:W-:-:S04]  /*48cc0*/  ULDC UR4, c[0x0][0x248] ;  /* 0x0000920000047ab9 */ /* 0x000fc80000000800 */
[----:B------:R0:W-:Y:S01]  /*48cd0*/  STL [R1+0x148], R6 ;  /* 0x0001480601007387 */ /* 0x0001e20000100800 */
[----:B------:R-:W-:Y:S01]  /*48ce0*/  LEA.HI.X.SX32 R9, R9, UR5, 0x1, P2 ;  /* 0x0000000509097c11 */ /* 0x000fe200090f0eff */
[----:B------:R-:W-:Y:S01]  /*48cf0*/  ULDC UR5, c[0x0][0x248] ;  /* 0x0000920000057ab9 */ /* 0x000fe20000000800 */
[----:B0-----:R-:W-:Y:S01]  /*48d00*/  VIADD R6, R6, UR4 ;  /* 0x0000000406067c36 */ /* 0x001fe20008000000 */
[----:B------:R-:W-:Y:S01]  /*48d10*/  IADD3 R10, P3, R8, UR6, RZ ;  /* 0x00000006080a7c10 */ /* 0x000fe2000ff7e0ff */
[----:B------:R-:W-:Y:S01]  /*48d20*/  ULDC UR6, c[0x0][0x248] ;  /* 0x0000920000067ab9 */ /* 0x000fe20000000800 */
[----:B------:R-:W-:Y:S02]  /*48d30*/  ULDC UR4, c[0x0][0x248] ;  /* 0x0000920000047ab9 */ /* 0x000fe40000000800 */
[----:B------:R0:W-:Y:S02]  /*48d40*/  STL [R1+0x14c], R6 ;  /* 0x00014c0601007387 */ /* 0x0001e40000100800 */
[----:B0-----:R-:W-:Y:S01]  /*48d50*/  VIADD R6, R6, UR5 ;  /* 0x0000000506067c36 */ /* 0x001fe20008000000 */
[----:B------:R-:W-:Y:S01]  /*48d60*/  LEA.HI.X.SX32 R8, R8, UR7, 0x1, P3 ;  /* 0x0000000708087c11 */ /* 0x000fe200098f0eff */
[----:B------:R-:W-:Y:S01]  /*48d70*/  ULDC UR7, c[0x0][0x248] ;  /* 0x0000920000077ab9 */ /* 0x000fe20000000800 */
[----:B------:R-:W-:-:S02]  /*48d80*/  ULDC UR5, c[0x0][0x248] ;  /* 0x0000920000057ab9 */ /* 0x000fc40000000800 */
[----:B------:R0:W-:Y:S02]  /*48d90*/  STL [R1+0x150], R6 ;  /* 0x0001500601007387 */ /* 0x0001e40000100800 */
[----:B0-----:R-:W-:Y:S01]  /*48da0*/  VIADD R6, R6, UR6 ;  /* 0x0000000606067c36 */ /* 0x001fe20008000000 */
[----:B------:R-:W-:-:S04]  /*48db0*/  ULDC UR6, c[0x0][0x248] ;  /* 0x0000920000067ab9 */ /* 0x000fc80000000800 */
[----:B------:R0:W-:Y:S02]  /*48dc0*/  STL [R1+0x154], R6 ;  /* 0x0001540601007387 */ /* 0x0001e40000100800 */
[----:B0-----:R-:W-:Y:S01]  /*48dd0*/  VIADD R6, R6, UR4 ;  /* 0x0000000406067c36 */ /* 0x001fe20008000000 */
[----:B------:R-:W-:Y:S01]  /*48de0*/  LOP3.LUT R221, R221, 0xfeffffff, RZ, 0xc0, !PT ;  /* 0xfeffffffdddd7812 */ /* 0x000fe200078ec0ff */
[----:B------:R-:W-:-:S03]  /*48df0*/  ULDC UR4, c[0x0][0x248] ;  /* 0x0000920000047ab9 */ /* 0x000fc60000000800 */
[----:B------:R0:W-:Y:S02]  /*48e00*/  STL [R1+0x158], R6 ;  /* 0x0001580601007387 */ /* 0x0001e40000100800 */
[----:B0-----:R-:W-:Y:S01]  /*48e10*/  VIADD R6, R6, UR7 ;  /* 0x0000000706067c36 */ /* 0x001fe20008000000 */
[----:B------:R-:W-:-:S04]  /*48e20*/  ULDC UR7, c[0x0][0x248] ;  /* 0x0000920000077ab9 */ /* 0x000fc80000000800 */
[----:B------:R0:W-:Y:S02]  /*48e30*/  STL [R1+0x15c], R6 ;  /* 0x00015c0601007387 */ /* 0x0001e40000100800 */
[----:B0-----:R-:W-:Y:S01]  /*48e40*/  VIADD R6, R6, UR9 ;  /* 0x0000000906067c36 */ /* 0x001fe20008000000 */
[----:B------:R-:W-:-:S04]  /*48e50*/  ULDC UR9, c[0x0][0x248] ;  /* 0x0000920000097ab9 */ /* 0x000fc80000000800 */
[----:B------:R0:W-:Y:S02]  /*48e60*/  STL [R1+0x160], R6 ;  /* 0x0001600601007387 */ /* 0x0001e40000100800 */
[----:B0-----:R-:W-:Y:S01]  /*48e70*/  VIADD R6, R6, UR5 ;  /* 0x0000000506067c36 */ /* 0x001fe20008000000 */
[----:B------:R-:W-:-:S04]  /*48e80*/  ULDC UR5, c[0x0][0x248] ;  /* 0x0000920000057ab9 */ /* 0x000fc80000000800 */
[----:B------:R0:W-:Y:S02]  /*48e90*/  STL [R1+0x164], R6 ;  /* 0x0001640601007387 */ /* 0x0001e40000100800 */
[----:B0-----:R-:W-:-:S05]  /*48ea0*/  VIADD R6, R6, UR13 ;  /* 0x0000000d06067c36 */ /* 0x001fca0008000000 */
[----:B------:R0:W-:Y:S02]  /*48eb0*/  STL [R1+0x168], R6 ;  /* 0x0001680601007387 */ /* 0x0001e40000100800 */
[----:B0-----:R-:W-:Y:S01]  /*48ec0*/  VIADD R6, R6, UR14 ;  /* 0x0000000e06067c36 */ /* 0x001fe20008000000 */
[----:B------:R-:W-:Y:S01]  /*48ed0*/  SHF.R.U32.HI R40, RZ, 0x8, R40 ;  /* 0x00000008ff287819 */ /* 0x000fe20000011628 */
[----:B------:R-:W-:-:S03]  /*48ee0*/  ULDC UR14, c[0x0][0x228] ;  /* 0x00008a00000e7ab9 */ /* 0x000fc60000000800 */
        /* <DEDUP_REMOVED lines=10> */
[----:B------:R-:W-:Y:S01]  /*48f90*/  LOP3.LUT R40, R40, 0xffff, RZ, 0xc0, !PT ;  /* 0x0000ffff28287812 */ /* 0x000fe200078ec0ff */
        /* <DEDUP_REMOVED lines=11> */
[----:B------:R-:W-:Y:S01]  /*49050*/  PRMT R40, R40, 0x3340, R0 ;  /* 0x0000334028287816 */ /* 0x000fe20000000000 */
        /* <DEDUP_REMOVED lines=23> */
[----:B------:R-:W-:-:S04]  /*491d0*/  ULDC.64 UR12, c[0x0][0x228] ;  /* 0x00008a00000c7ab9 */ /* 0x000fc80000000a00 */
[----:B------:R0:W-:Y:S01]  /*491e0*/  STL [R1+0x19c], R6 ;  /* 0x00019c0601007387 */ /* 0x0001e20000100800 */
[----:B------:R-:W-:Y:S01]  /*491f0*/  ISETP.LT.AND P3, PT, R3, UR12, !P1 ;  /* 0x0000000c03007c0c */ /* 0x000fe2000cf61270 */
[----:B0-----:R-:W-:Y:S01]  /*49200*/  VIADD R6, R6, UR11 ;  /* 0x0000000b06067c36 */ /* 0x001fe20008000000 */
[----:B------:R-:W-:Y:S01]  /*49210*/  SHF.R.S32.HI R28, RZ, 0x1f, R72 ;  /* 0x0000001fff1c7819 */ /* 0x000fe20000011448 */
[----:B------:R-:W-:-:S03]  /*49220*/  ULDC UR11, c[0x0][0x228] ;  /* 0x00008a00000b7ab9 */ /* 0x000fc60000000800 */
[----:B------:R0:W-:Y:S02]  /*49230*/  STL [R1+0x1a0], R6 ;  /* 0x0001a00601007387 */ /* 0x0001e40000100800 */
[----:B0-----:R-:W-:-:S05]  /*49240*/  VIADD R6, R6, UR7 ;  /* 0x0000000706067c36 */ /* 0x001fca0008000000 */
[----:B------:R0:W-:Y:S01]  /*49250*/  STL [R1+0x1a4], R6 ;  /* 0x0001a40601007387 */ /* 0x0001e20000100800 */
[----:B------:R-:W-:Y:S01]  /*49260*/  @P3 LOP3.LUT R221, R221, 0x1000000, RZ, 0xfc, !PT ;  /* 0x01000000dddd3812 */ /* 0x000fe200078efcff */
[----:B0-----:R-:W-:Y:S01]  /*49270*/  VIADD R6, R6, UR6 ;  /* 0x0000000606067c36 */ /* 0x001fe20008000000 */
[----:B------:R-:W-:Y:S02]  /*49280*/  ULDC.64 UR6, c[0x0][0x228] ;  /* 0x00008a0000067ab9 */ /* 0x000fe40000000a00 */
[----:B------:R-:W-:Y:S02]  /*49290*/  ISETP.LT.AND P2, PT, R4, UR6, !P1 ;  /* 0x0000000604007c0c */ /* 0x000fe4000cf41270 */
[----:B------:R-:W-:Y:S01]  /*492a0*/  LOP3.LUT R221, R221, 0xff7fffff, RZ, 0xc0, !PT ;  /* 0xff7fffffdddd7812 */ /* 0x000fe200078ec0ff */
[----:B------:R0:W-:Y:S02]  /*492b0*/  STL [R1+0x1a8], R6 ;  /* 0x0001a80601007387 */ /* 0x0001e40000100800 */
[----:B0-----:R-:W-:-:S08]  /*492c0*/  VIADD R6, R6, UR5 ;  /* 0x0000000506067c36 */ /* 0x001fd00008000000 */
[----:B------:R-:W-:Y:S02]  /*492d0*/  @P2 LOP3.LUT R221, R221, 0x800000, RZ, 0xfc, !PT ;  /* 0x00800000dddd2812 */ /* 0x000fe400078efcff */
[----:B------:R-:W-:Y:S01]  /*492e0*/  ISETP.LT.AND P2, PT, R5, UR35, !P1 ;  /* 0x0000002305007c0c */ /* 0x000fe2000cf41270 */
[----:B------:R-:W-:Y:S01]  /*492f0*/  ULDC UR35, c[0x0][0x228] ;  /* 0x00008a0000237ab9 */ /* 0x000fe20000000800 */
[----:B------:R0:W-:Y:S01]  /*49300*/  STL [R1+0x1ac], R6 ;  /* 0x0001ac0601007387 */ /* 0x0001e20000100800 */
[----:B------:R-:W-:Y:S01]  /*49310*/  LOP3.LUT R221, R221, 0xffbfffff, RZ, 0xc0, !PT ;  /* 0xffbfffffdddd7812 */ /* 0x000fe200078ec0ff */
[----:B0-----:R-:W-:Y:S01]  /*49320*/  VIADD R6, R6, UR4 ;  /* 0x0000000406067c36 */ /* 0x001fe20008000000 */
[----:B------:R-:W-:Y:S02]  /*49330*/  ULDC.64 UR4, c[0x0][0x228] ;  /* 0x00008a0000047ab9 */ /* 0x000fe40000000a00 */
[----:B------:R-:W-:Y:S01]  /*49340*/  ISETP.LT.AND P1, PT, R2, UR4, !P1 ;  /* 0x0000000402007c0c */ /* 0x000fe2000cf21270 */
[----:B------:R-:W-:-:S05]  /*49350*/  ULDC UR4, c[0x0][0x248] ;  /* 0x0000920000047ab9 */ /* 0x000fca0000000800 */
[----:B------:R-:W-:-:S04]  /*49360*/  @P2 LOP3.LUT R221, R221, 0x400000, RZ, 0xfc, !PT ;  /* 0x00400000dddd2812 */ /* 0x000fc800078efcff */
[----:B------:R-:W-:Y:S02]  /*49370*/  LOP3.LUT R221, R221, 0xffdfffff, RZ, 0xc0, !PT ;  /* 0xffdfffffdddd7812 */ /* 0x000fe400078ec0ff */
[-C--:B------:R-:W-:Y:S02]  /*49380*/  IADD3 R18, P2, R72, R15.reuse, RZ ;  /* 0x0000000f48127210 */ /* 0x080fe40007f5e0ff */
[----:B------:R-:W-:Y:S02]  /*49390*/  SHF.R.S32.HI R7, RZ, 0x1f, R71 ;  /* 0x0000001fff077819 */ /* 0x000fe40000011447 */
[----:B------:R-:W-:Y:S02]  /*493a0*/  @P1 LOP3.LUT R221, R221, 0x200000, RZ, 0xfc, !PT ;  /* 0x00200000dddd1812 */ /* 0x000fe400078efcff */
[----:B------:R-:W-:Y:S01]  /*493b0*/  IADD3 R16, P1, R71, R15, RZ ;  /* 0x0000000f47107210 */ /* 0x000fe20007f3e0ff */
[--C-:B------:R-:W-:Y:S01]  /*493c0*/  IMAD.X R19, R28, 0x1, R14.reuse, P2 ;  /* 0x000000011c137824 */ /* 0x100fe200010e060e */
[----:B------:R-:W-:Y:S03]  /*493d0*/  STL [R1+0x1b0], R6 ;  /* 0x0001b00601007387 */ /* 0x000fe60000100800 */
[----:B------:R-:W-:Y:S01]  /*493e0*/  IMAD.X R17, R7, 0x1, R14, P1 ;  /* 0x0000000107117824 */ /* 0x000fe200008e060e */
[----:B------:R-:W-:Y:S01]  /*493f0*/  STL [R1+0x474], R28 ;  /* 0x0004741c01007387 */ /* 0x000fe20000100800 */
[----:B------:R-:W-:Y:S01]  /*49400*/  ISETP.LT.AND P2, PT, R3, UR19, !P0 ;  /* 0x0000001303007c0c */ /* 0x000fe2000c741270 */
[----:B------:R-:W-:-:S02]  /*49410*/  ULDC UR19, c[0x0][0x228] ;  /* 0x00008a0000137ab9 */ /* 0x000fc40000000800 */
[----:B------:R0:W-:Y:S04]  /*49420*/  STL [R1+0x46c], R7 ;  /* 0x00046c0701007387 */ /* 0x0001e80000100800 */
[----:B------:R-:W-:Y:S04]  /*49430*/  STL.64 [R1+0xd0], R18 ;  /* 0x0000d01201007387 */ /* 0x000fe80000100a00 */
[----:B------:R1:W-:Y:S01]  /*49440*/  STL.64 [R1+0xd8], R16 ;  /* 0x0000d81001007387 */ /* 0x0003e20000100a00 */
[----:B0-----:R-:W-:Y:S02]  /*49450*/  SHF.R.S32.HI R7, RZ, 0x1f, R70 ;  /* 0x0000001fff077819 */ /* 0x001fe40000011446 */
[----:B------:R-:W-:-:S02]  /*49460*/  LOP3.LUT R221, R221, 0xffefffff, RZ, 0xc0, !PT ;  /* 0xffefffffdddd7812 */ /* 0x000fc400078ec0ff */
[----:B-1----:R-:W-:-:S05]  /*49470*/  IADD3 R16, P1, R70, R15, RZ ;  /* 0x0000000f46107210 */ /* 0x002fca0007f3e0ff */
[----:B------:R-:W-:Y:S01]  /*49480*/  IMAD.X R17, R7, 0x1, R14, P1 ;  /* 0x0000000107117824 */ /* 0x000fe200008e060e */
[----:B------:R-:W-:Y:S02]  /*49490*/  ISETP.LT.AND P1, PT, R4, UR16, !P0 ;  /* 0x0000001004007c0c */ /* 0x000fe4000c721270 */
[----:B------:R-:W-:-:S04]  /*494a0*/  @P2 LOP3.LUT R221, R221, 0x100000, RZ, 0xfc, !PT ;  /* 0x00100000dddd2812 */ /* 0x000fc800078efcff */
[----:B------:R-:W-:Y:S01]  /*494b0*/  LOP3.LUT R221, R221, 0xfff7ffff, RZ, 0xc0, !PT ;  /* 0xfff7ffffdddd7812 */ /* 0x000fe200078ec0ff */
[----:B------:R-:W-:Y:S01]  /*494c0*/  VIADD R6, R6, UR20 ;  /* 0x0000001406067c36 */ /* 0x000fe20008000000 */
[----:B------:R-:W-:Y:S01]  /*494d0*/  STL [R1+0x464], R7 ;  /* 0x0004640701007387 */ /* 0x000fe20000100800 */
[----:B------:R-:W-:Y:S01]  /*494e0*/  LOP3.LUT R243, R243, 0x7fffffff, RZ, 0xc0, !PT ;  /* 0x7ffffffff3f37812 */ /* 0x000fe200078ec0ff */
[----:B------:R-:W-:-:S03]  /*494f0*/  ULDC UR20, c[0x0][0x228] ;  /* 0x00008a0000147ab9 */ /* 0x000fc60000000800 */
[----:B------:R-:W-:Y:S02]  /*49500*/  @P1 LOP3.LUT R221, R221, 0x80000, RZ, 0xfc, !PT ;  /* 0x00080000dddd1812 */ /* 0x000fe400078efcff */
[----:B------:R-:W-:Y:S01]  /*49510*/  ISETP.LT.AND P1, PT, R5, UR23, !P0 ;  /* 0x0000001705007c0c */ /* 0x000fe2000c721270 */
[----:B------:R0:W-:Y:S01]  /*49520*/  STL [R1+0x1b4], R6 ;  /* 0x0001b40601007387 */ /* 0x0001e20000100800 */
[----:B------:R-:W-:Y:S01]  /*49530*/  LOP3.LUT R221, R221, 0xfffbffff, RZ, 0xc0, !PT ;  /* 0xfffbffffdddd7812 */ /* 0x000fe200078ec0ff */
[----:B0-----:R-:W-:Y:S01]  /*49540*/  VIADD R6, R6, UR17 ;  /* 0x0000001106067c36 */ /* 0x001fe20008000000 */
[----:B------:R-:W-:Y:S02]  /*49550*/  ULDC.64 UR16, c[0x0][0x228] ;  /* 0x00008a0000107ab9 */ /* 0x000fe40000000a00 */
[----:B------:R-:W-:Y:S02]  /*49560*/  ISETP.LT.AND P0, PT, R2, UR16, !P0 ;  /* 0x0000001002007c0c */ /* 0x000fe4000c701270 */
[----:B------:R0:W-:Y:S05]  /*49570*/  STL [R1+0x1b8], R6 ;  /* 0x0001b80601007387 */ /* 0x0001ea0000100800 */
[----:B------:R-:W-:Y:S01]  /*49580*/  @P1 LOP3.LUT R221, R221, 0x40000, RZ, 0xfc, !PT ;  /* 0x00040000dddd1812 */ /* 0x000fe200078efcff */
[----:B------:R-:W-:Y:S01]  /*49590*/  STL.64 [R1+0x448], R16 ;  /* 0x0004481001007387 */ /* 0x000fe20000100a00 */
[----:B0-----:R-:W-:-:S02]  /*495a0*/  VIADD R6, R6, UR34 ;  /* 0x0000002206067c36 */ /* 0x001fc40008000000 */
[----:B------:R-:W-:Y:S01]  /*495b0*/  LOP3.LUT R221, R221, 0xfffdffff, RZ, 0xc0, !PT ;  /* 0xfffdffffdddd7812 */ /* 0x000fe200078ec0ff */
[----:B------:R-:W-:Y:S01]  /*495c0*/  ULDC UR34, c[0x0][0x228] ;  /* 0x00008a0000227ab9 */ /* 0x000fe20000000800 */
[----:B------:R-:W-:Y:S01]  /*495d0*/  VIADD R7, R6, UR22 ;  /* 0x0000001606077c36 */ /* 0x000fe20008000000 */
[----:B------:R0:W-:Y:S01]  /*495e0*/  STL [R1+0x1bc], R6 ;  /* 0x0001bc0601007387 */ /* 0x0001e20000100800 */
[----:B------:R-:W-:Y:S01]  /*495f0*/  @P0 LOP3.LUT R221, R221, 0x20000, RZ, 0xfc, !PT ;  /* 0x00020000dddd0812 */ /* 0x000fe200078efcff */
[----:B------:R-:W-:Y:S01]  /*49600*/  ULDC.64 UR22, c[0x0][0x228] ;  /* 0x00008a0000167ab9 */ /* 0x000fe20000000a00 */
[----:B0-----:R-:W-:-:S05]  /*49610*/  VIADD R6, R0, 0xa9 ;  /* 0x000000a900067836 */ /* 0x001fca0000000000 */
[----:B------:R-:W-:Y:S02]  /*49620*/  ISETP.GE.AND P0, PT, R6, UR13, PT ;  /* 0x0000000d06007c0c */ /* 0x000fe4000bf06270 */
[----:B------:R-:W-:Y:S01]  /*49630*/  LOP3.LUT R221, R221, 0xfffeffff, RZ, 0xc0, !PT ;  /* 0xfffeffffdddd7812 */ /* 0x000fe200078ec0ff */
[----:B------:R-:W-:Y:S01]  /*49640*/  VIADD R6, R0, 0xa8 ;  /* 0x000000a800067836 */ /* 0x000fe20000000000 */
[----:B------:R-:W-:Y:S01]  /*49650*/  ISETP.LT.AND P3, PT, R3, UR60, !P0 ;  /* 0x0000003c03007c0c */ /* 0x000fe2000c761270 */
[----:B------:R-:W-:Y:S01]  /*49660*/  ULDC.64 UR12, c[0x0][0x228] ;  /* 0x00008a00000c7ab9 */ /* 0x000fe20000000a00 */
[----:B------:R-:W-:Y:S01]  /*49670*/  ISETP.LT.AND P2, PT, R4, UR61, !P0 ;  /* 0x0000003d04007c0c */ /* 0x000fe2000c741270 */
[----:B------:R0:W-:Y:S01]  /*49680*/  STL [R1+0x1c0], R7 ;  /* 0x0001c00701007387 */ /* 0x0001e20000100800 */
[----:B------:R-:W-:Y:S01]  /*49690*/  ISETP.LT.AND P1, PT, R5, UR38, !P0 ;  /* 0x0000002605007c0c */ /* 0x000fe2000c721270 */
[----:B------:R-:W-:Y:S01]  /*496a0*/  ULDC UR38, c[0x0][0x228] ;  /* 0x00008a0000267ab9 */ /* 0x000fe20000000800 */
[----:B---3--:R-:W-:Y:S01]  /*496b0*/  LOP3.LUT R242, R242, 0x7fffffff, RZ, 0xc0, !PT ;  /* 0x7ffffffff2f27812 */ /* 0x008fe200078ec0ff */
[----:B------:R-:W-:-:S06]  /*496c0*/  ULDC UR60, c[0x0][0x228] ;  /* 0x00008a00003c7ab9 */ /* 0x000fcc0000000800 */
[----:B------:R-:W-:Y:S01]  /*496d0*/  @P3 LOP3.LUT R221, R221, 0x10000, RZ, 0xfc, !PT ;  /* 0x00010000dddd3812 */ /* 0x000fe200078efcff */
[----:B------:R-:W-:-:S03]  /*496e0*/  ULDC UR61, c[0x0][0x228] ;  /* 0x00008a00003d7ab9 */ /* 0x000fc60000000800 */
[----:B------:R-:W-:-:S04]  /*496f0*/  LOP3.LUT R221, R221, 0xffff7fff, RZ, 0xc0, !PT ;  /* 0xffff7fffdddd7812 */ /* 0x000fc800078ec0ff */
[----:B------:R-:W-:Y:S02]  /*49700*/  @P2 LOP3.LUT R221, R221, 0x8000, RZ, 0xfc, !PT ;  /* 0x00008000dddd2812 */ /* 0x000fe400078efcff */
[----:B------:R-:W-:Y:S02]  /*49710*/  ISETP.LT.AND P0, PT, R2, UR22, !P0 ;  /* 0x0000001602007c0c */ /* 0x000fe4000c701270 */
[----:B------:R-:W-:-:S04]  /*49720*/  LOP3.LUT R221, R221, 0xffffbfff, RZ, 0xc0, !PT ;  /* 0xffffbfffdddd7812 */ /* 0x000fc800078ec0ff */
[----:B------:R-:W-:-:S04]  /*49730*/  @P1 LOP3.LUT R221, R221, 0x4000, RZ, 0xfc, !PT ;  /* 0x00004000dddd1812 */ /* 0x000fc800078efcff */
[----:B------:R-:W-:-:S04]  /*49740*/  LOP3.LUT R221, R221, 0xffffdfff, RZ, 0xc0, !PT ;  /* 0xffffdfffdddd7812 */ /* 0x000fc800078ec0ff */
[----:B------:R-:W-:Y:S02]  /*49750*/  @P0 LOP3.LUT R221, R221, 0x2000, RZ, 0xfc, !PT ;  /* 0x00002000dddd0812 */ /* 0x000fe400078efcff */
[----:B------:R-:W-:Y:S02]  /*49760*/  ISETP.GE.AND P0, PT, R6, UR7, PT ;  /* 0x0000000706007c0c */ /* 0x000fe4000bf06270 */
[----:B------:R-:W-:Y:S01]  /*49770*/  LOP3.LUT R221, R221, 0xffffefff, RZ, 0xc0, !PT ;  /* 0xffffefffdddd7812 */ /* 0x000fe200078ec0ff */
[----:B------:R-:W-:Y:S01]  /*49780*/  VIADD R6, R0, 0xa7 ;  /* 0x000000a700067836 */ /* 0x000fe20000000000 */
[----:B------:R-:W-:Y:S01]  /*49790*/  ISETP.LT.AND P3, PT, R3, UR55, !P0 ;  /* 0x0000003703007c0c */ /* 0x000fe2000c761270 */
[----:B------:R-:W-:Y:S01]  /*497a0*/  ULDC.64 UR6, c[0x0][0x228] ;  /* 0x00008a0000067ab9 */ /* 0x000fe20000000a00 */
[----:B------:R-:W-:Y:S01]  /*497b0*/  ISETP.LT.AND P2, PT, R4, UR59, !P0 ;  /* 0x0000003b04007c0c */ /* 0x000fe2000c741270 */
[----:B0-----:R-:W-:Y:S01]  /*497c0*/  VIADD R7, R7, UR4 ;  /* 0x0000000407077c36 */ /* 0x001fe20008000000 */
[----:B------:R-:W-:Y:S01]  /*497d0*/  ISETP.LT.AND P1, PT, R5, UR37, !P0 ;  /* 0x0000002505007c0c */ /* 0x000fe2000c721270 */
[----:B------:R-:W-:Y:S01]  /*497e0*/  ULDC UR4, c[0x0][0x248] ;  /* 0x0000920000047ab9 */ /* 0x000fe20000000800 */
[----:B------:R-:W-:Y:S01]  /*497f0*/  LOP3.LUT R241, R241, 0x7fffffff, RZ, 0xc0, !PT ;  /* 0x7ffffffff1f17812 */ /* 0x000fe200078ec0ff */
[----:B------:R-:W-:Y:S01]  /*49800*/  ULDC UR37, c[0x0][0x228] ;  /* 0x00008a0000257ab9 */ /* 0x000fe20000000800 */
[----:B------:R-:W-:-:S05]  /*49810*/  ULDC UR55, c[0x0][0x228] ;  /* 0x00008a0000377ab9 */ /* 0x000fca0000000800 */
        /* <DEDUP_REMOVED lines=9> */
[----:B------:R-:W-:-:S04]  /*498b0*/  ISETP.GE.AND P0, PT, R6, UR5, PT ;  /* 0x0000000506007c0c */ /* 0x000fc8000bf06270 */
[----:B------:R-:W-:Y:S02]  /*498c0*/  ISETP.LT.AND P3, PT, R3, UR53, !P0 ;  /* 0x0000003503007c0c */ /* 0x000fe4000c761270 */
[----:B------:R-:W-:Y:S01]  /*498d0*/  LOP3.LUT R221, R221, 0xfffffeff, RZ, 0xc0, !PT ;  /* 0xfffffeffdddd7812 */ /* 0x000fe200078ec0ff */
[----:B------:R0:W-:Y:S01]  /*498e0*/  STL [R1+0x1c4], R7 ;  /* 0x0001c40701007387 */ /* 0x0001e20000100800 */
[----:B------:R-:W-:Y:S01]  /*498f0*/  ISETP.LT.AND P2, PT, R4, UR36, !P0 ;  /* 0x0000002404007c0c */ /* 0x000fe2000c741270 */
[----:B------:R-:W-:Y:S01]  /*49900*/  VIADD R6, R0, 0xa6 ;  /* 0x000000a600067836 */ /* 0x000fe20000000000 */
[----:B------:R-:W-:Y:S01]  /*49910*/  ISETP.LT.AND P1, PT, R5, UR54, !P0 ;  /* 0x0000003605007c0c */ /* 0x000fe2000c721270 */
[----:B------:R-:W-:Y:S01]  /*49920*/  ULDC UR36, c[0x0][0x228] ;  /* 0x00008a0000247ab9 */ /* 0x000fe20000000800 */
[----:B------:R-:W-:-:S05]  /*49930*/  ULDC UR53, c[0x0][0x228] ;  /* 0x00008a0000357ab9 */ /* 0x000fca0000000800 */
[----:B------:R-:W-:Y:S01]  /*49940*/  @P3 LOP3.LUT R221, R221, 0x100, RZ, 0xfc, !PT ;  /* 0x00000100dddd3812 */ /* 0x000fe200078efcff */
[----:B0-----:R-:W-:Y:S01]  /*49950*/  VIADD R7, R7, UR4 ;  /* 0x0000000407077c36 */ /* 0x001fe20008000000 */
[----:B------:R-:W-:Y:S01]  /*49960*/  ISETP.LT.AND P0, PT, R2, UR6, !P0 ;  /* 0x0000000602007c0c */ /* 0x000fe2000c701270 */
[----:B------:R-:W-:Y:S01]  /*49970*/  ULDC UR4, c[0x0][0x248] ;  /* 0x0000920000047ab9 */ /* 0x000fe20000000800 */
[----:B------:R-:W-:Y:S01]  /*49980*/  LOP3.LUT R221, R221, 0xffffff7f, RZ, 0xc0, !PT ;  /* 0xffffff7fdddd7812 */ /* 0x000fe200078ec0ff */
[----:B------:R-:W-:Y:S01]  /*49990*/  ULDC UR6, c[0x0][0x248] ;  /* 0x0000920000067ab9 */ /* 0x000fe20000000800 */
[----:B------:R-:W-:Y:S02]  /*499a0*/  ULDC UR54, c[0x0][0x228] ;  /* 0x00008a0000367ab9 */ /* 0x000fe40000000800 */
[----:B------:R-:W-:-:S04]  /*499b0*/  @P2 LOP3.LUT R221, R221, 0x80, RZ, 0xfc, !PT ;  /* 0x00000080dddd2812 */ /* 0x000fc800078efcff */
[----:B------:R-:W-:-:S04]  /*499c0*/  LOP3.LUT R221, R221, 0xffffffbf, RZ, 0xc0, !PT ;  /* 0xffffffbfdddd7812 */ /* 0x000fc800078ec0ff */
[----:B------:R-:W-:-:S04]  /*499d0*/  @P1 LOP3.LUT R221, R221, 0x40, RZ, 0xfc, !PT ;  /* 0x00000040dddd1812 */ /* 0x000fc800078efcff */
[----:B------:R-:W-:Y:S01]  /*499e0*/  LOP3.LUT R221, R221, 0xffffffdf, RZ, 0xc0, !PT ;  /* 0xffffffdfdddd7812 */ /* 0x000fe200078ec0ff */
[----:B------:R0:W-:Y:S03]  /*499f0*/  STL [R1+0x1c8], R7 ;  /* 0x0001c80701007387 */ /* 0x0001e60000100800 */
[----:B------:R-:W-:Y:S02]  /*49a00*/  @P0 LOP3.LUT R221, R221, 0x20, RZ, 0xfc, !PT ;  /* 0x00000020dddd0812 */ /* 0x000fe400078efcff */
[----:B------:R-:W-:Y:S01]  /*49a10*/  ISETP.GE.AND P0, PT, R6, UR17, PT ;  /* 0x0000001106007c0c */ /* 0x000fe2000bf06270 */
[----:B0-----:R-:W-:-:S03]  /*49a20*/  VIADD R7, R7, UR4 ;  /* 0x0000000407077c36 */ /* 0x001fc60008000000 */
[----:B------:R-:W-:Y:S01]  /*49a30*/  ISETP.LT.AND P3, PT, R3, UR33, !P0 ;  /* 0x0000002103007c0c */ /* 0x000fe2000c761270 */
[----:B------:R-:W-:Y:S01]  /*49a40*/  ULDC UR4, c[0x0][0x248] ;  /* 0x0000920000047ab9 */ /* 0x000fe20000000800 */
[----:B------:R-:W-:Y:S02]  /*49a50*/  ISETP.LT.AND P2, PT, R4, UR51, !P0 ;  /* 0x0000003304007c0c */ /* 0x000fe4000c741270 */
[----:B------:R-:W-:Y:S01]  /*49a60*/  LOP3.LUT R221, R221, 0xffffffef, RZ, 0xc0, !PT ;  /* 0xffffffefdddd7812 */ /* 0x000fe200078ec0ff */
[----:B------:R0:W-:Y:S01]  /*49a70*/  STL [R1+0x1cc], R7 ;  /* 0x0001cc0701007387 */ /* 0x0001e20000100800 */
[----:B------:R-:W-:Y:S01]  /*49a80*/  ISETP.LT.AND P1, PT, R5, UR52, !P0 ;  /* 0x0000003405007c0c */ /* 0x000fe2000c721270 */
[----:B------:R-:W-:Y:S01]  /*49a90*/  VIADD R6, R0, 0xa5 ;  /* 0x000000a500067836 */ /* 0x000fe20000000000 */
[----:B------:R-:W-:Y:S01]  /*49aa0*/  ULDC.64 UR16, c[0x0][0x228] ;  /* 0x00008a0000107ab9 */ /* 0x000fe20000000a00 */
[----:B------:R-:W-:Y:S01]  /*49ab0*/  ULDC UR52, c[0x0][0x228] ;  /* 0x00008a0000347ab9 */ /* 0x000fe20000000800 */
[----:B------:R-:W-:Y:S01]  /*49ac0*/  ULDC UR51, c[0x0][0x228] ;  /* 0x00008a0000337ab9 */ /* 0x000fe20000000800 */
[----:B------:R-:W-:Y:S01]  /*49ad0*/  ULDC UR33, c[0x0][0x228] ;  /* 0x00008a0000217ab9 */ /* 0x000fe20000000800 */
[----:B0-----:R-:W-:Y:S01]  /*49ae0*/  VIADD R7, R7, UR4 ;  /* 0x0000000407077c36 */ /* 0x001fe20008000000 */
[----:B------:R-:W-:-:S04]  /*49af0*/  ULDC UR4, c[0x0][0x248] ;  /* 0x0000920000047ab9 */ /* 0x000fc80000000800 */
[----:B------:R0:W-:Y:S01]  /*49b00*/  STL [R1+0x1d0], R7 ;  /* 0x0001d00701007387 */ /* 0x0001e20000100800 */
[----:B------:R-:W-:Y:S01]  /*49b10*/  @P3 LOP3.LUT R221, R221, 0x10, RZ, 0xfc, !PT ;  /* 0x00000010dddd3812 */ /* 0x000fe200078efcff */
[----:B0-----:R-:W-:Y:S01]  /*49b20*/  VIADD R7, R7, UR4 ;  /* 0x0000000407077c36 */ /* 0x001fe20008000000 */
[----:B------:R-:W-:Y:S02]  /*49b30*/  ULDC UR4, c[0x0][0x248] ;  /* 0x0000920000047ab9 */ /* 0x000fe40000000800 */
[----:B------:R-:W-:Y:S02]  /*49b40*/  LOP3.LUT R221, R221, 0xfffffff7, RZ, 0xc0, !PT ;  /* 0xfffffff7dddd7812 */ /* 0x000fe400078ec0ff */
[----:B------:R0:W-:Y:S02]  /*49b50*/  STL [R1+0x1d4], R7 ;  /* 0x0001d40701007387 */ /* 0x0001e40000100800 */
[----:B------:R-:W-:Y:S01]  /*49b60*/  @P2 LOP3.LUT R221, R221, 0x8, RZ, 0xfc, !PT ;  /* 0x00000008dddd2812 */ /* 0x000fe200078efcff */
[----:B0-----:R-:W-:Y:S01]  /*49b70*/  VIADD R7, R7, UR4 ;  /* 0x0000000407077c36 */ /* 0x001fe20008000000 */
[----:B------:R-:W-:-:S04]  /*49b80*/  ULDC UR4, c[0x0][0x248] ;  /* 0x0000920000047ab9 */ /* 0x000fc80000000800 */
[----:B------:R0:W-:Y:S01]  /*49b90*/  STL [R1+0x1d8], R7 ;  /* 0x0001d80701007387 */ /* 0x0001e20000100800 */
[----:B------:R-:W-:Y:S01]  /*49ba0*/  LOP3.LUT R221, R221, 0xfffffffb, RZ, 0xc0, !PT ;  /* 0xfffffffbdddd7812 */ /* 0x000fe200078ec0ff */
[----:B0-----:R-:W-:Y:S01]  /*49bb0*/  VIADD R7, R7, UR4 ;  /* 0x0000000407077c36 */ /* 0x001fe20008000000 */
[----:B------:R-:W-:Y:S02]  /*49bc0*/  ULDC.64 UR4, c[0x0][0x228] ;  /* 0x00008a0000047ab9 */ /* 0x000fe40000000a00 */
[----:B------:R-:W-:Y:S01]  /*49bd0*/  ISETP.LT.AND P0, PT, R2, UR4, !P0 ;  /* 0x0000000402007c0c */ /* 0x000fe2000c701270 */
[----:B------:R-:W-:Y:S01]  /*49be0*/  ULDC UR4, c[0x0][0x248] ;  /* 0x0000920000047ab9 */ /* 0x000fe20000000800 */
[----:B------:R-:W-:-:S04]  /*49bf0*/  @P1 LOP3.LUT R221, R221, 0x4, RZ, 0xfc, !PT ;  /* 0x00000004dddd1812 */ /* 0x000fc800078efcff */
[----:B------:R-:W-:-:S07]  /*49c00*/  LOP3.LUT R221, R221, 0xfffffffd, RZ, 0xc0, !PT ;  /* 0xfffffffddddd7812 */ /* 0x000fce00078ec0ff */
[----:B------:R-:W-:Y:S02]  /*49c10*/  @P0 LOP3.LUT R221, R221, 0x2, RZ, 0xfc, !PT ;  /* 0x00000002dddd0812 */ /* 0x000fe400078efcff */
[----:B------:R-:W-:Y:S01]  /*49c20*/  ISETP.GE.AND P0, PT, R6, UR23, PT ;  /* 0x0000001706007c0c */ /* 0x000fe2000bf06270 */
[----:B------:R-:W-:Y:S01]  /*49c30*/  VIADD R6, R0, 0xa4 ;  /* 0x000000a400067836 */ /* 0x000fe20000000000 */
[----:B------:R-:W-:Y:S01]  /*49c40*/  LOP3.LUT R221, R221, 0xfffffffe, RZ, 0xc0, !PT ;  /* 0xfffffffedddd7812 */ /* 0x000fe200078ec0ff */
[----:B------:R-:W-:Y:S01]  /*49c50*/  ULDC.64 UR22, c[0x0][0x228] ;  /* 0x00008a0000167ab9 */ /* 0x000fe20000000a00 */
[----:B------:R-:W-:Y:S01]  /*49c60*/  ISETP.LT.AND P2, PT, R4, UR31, !P0 ;  /* 0x0000001f04007c0c */ /* 0x000fe2000c741270 */
[----:B------:R0:W-:Y:S01]  /*49c70*/  STL [R1+0x1dc], R7 ;  /* 0x0001dc0701007387 */ /* 0x0001e20000100800 */
[----:B------:R-:W-:Y:S01]  /*49c80*/  ISETP.LT.AND P1, PT, R5, UR50, !P0 ;  /* 0x0000003205007c0c */ /* 0x000fe2000c721270 */
[----:B------:R-:W-:Y:S01]  /*49c90*/  ULDC UR50, c[0x0][0x228] ;  /* 0x00008a0000327ab9 */ /* 0x000fe20000000800 */
[----:B------:R-:W-:Y:S01]  /*49ca0*/  ISETP.LT.AND P3, PT, R3, UR49, !P0 ;  /* 0x0000003103007c0c */ /* 0x000fe2000c761270 */
[----:B------:R-:W-:Y:S01]  /*49cb0*/  ULDC UR49, c[0x0][0x228] ;  /* 0x00008a0000317ab9 */ /* 0x000fe20000000800 */
[----:B------:R-:W-:Y:S01]  /*49cc0*/  ISETP.LT.AND P0, PT, R2, UR16, !P0 ;  /* 0x0000001002007c0c */ /* 0x000fe2000c701270 */
[----:B------:R-:W-:-:S06]  /*49cd0*/  ULDC UR31, c[0x0][0x228] ;  /* 0x00008a00001f7ab9 */ /* 0x000fcc0000000800 */
[----:B------:R-:W-:-:S04]  /*49ce0*/  @P2 LOP3.LUT R243, R243, 0x80000000, RZ, 0xfc, !PT ;  /* 0x80000000f3f32812 */ /* 0x000fc800078efcff */
[----:B------:R-:W-:-:S04]  /*49cf0*/  LOP3.LUT R243, R243, 0xbfffffff, RZ, 0xc0, !PT ;  /* 0xbffffffff3f37812 */ /* 0x000fc800078ec0ff */
[----:B------:R-:W-:-:S04]  /*49d00*/  @P1 LOP3.LUT R243, R243, 0x40000000, RZ, 0xfc, !PT ;  /* 0x40000000f3f31812 */ /* 0x000fc800078efcff */
[----:B------:R-:W-:-:S04]  /*49d10*/  LOP3.LUT R243, R243, 0xdfffffff, RZ, 0xc0, !PT ;  /* 0xdffffffff3f37812 */ /* 0x000fc800078ec0ff */
[----:B------:R-:W-:Y:S02]  /*49d20*/  @P0 LOP3.LUT R243, R243, 0x20000000, RZ, 0xfc, !PT ;  /* 0x20000000f3f30812 */ /* 0x000fe400078efcff */
[----:B------:R-:W-:Y:S02]  /*49d30*/  ISETP.GE.AND P0, PT, R6, UR13, PT ;  /* 0x0000000d06007c0c */ /* 0x000fe4000bf06270 */
[----:B------:R-:W-:Y:S02]  /*49d40*/  @P3 LOP3.LUT R221, R221, 0x1, RZ, 0xfc, !PT ;  /* 0x00000001dddd3812 */ /* 0x000fe400078efcff */
        /* <DEDUP_REMOVED lines=8> */
[----:B------:R-:W-:-:S07]  /*49dd0*/  ULDC UR25, c[0x0][0x228] ;  /* 0x00008a0000197ab9 */ /* 0x000fce0000000800 */
        /* <DEDUP_REMOVED lines=13> */
[----:B------:R0:W-:Y:S01]  /*49eb0*/  STL [R1+0x1e0], R7 ;  /* 0x0001e00701007387 */ /* 0x0001e20000100800 */
[----:B------:R-:W-:Y:S01]  /*49ec0*/  ISETP.LT.AND P2, PT, R4, UR45, !P0 ;  /* 0x0000002d04007c0c */ /* 0x000fe2000c741270 */
[----:B------:R-:W-:Y:S01]  /*49ed0*/  ULDC.64 UR6, c[0x0][0x228] ;  /* 0x00008a0000067ab9 */ /* 0x000fe20000000a00 */
[----:B------:R-:W-:Y:S01]  /*49ee0*/  ISETP.LT.AND P1, PT, R5, UR24, !P0 ;  /* 0x0000001805007c0c */ /* 0x000fe2000c721270 */
[----:B------:R-:W-:Y:S01]  /*49ef0*/  ULDC UR24, c[0x0][0x228] ;  /* 0x00008a0000187ab9 */ /* 0x000fe20000000800 */
[----:B------:R-:W-:-:S07]  /*49f00*/  ULDC UR46, c[0x0][0x228] ;  /* 0x00008a00002e7ab9 */ /* 0x000fce0000000800 */
[----:B------:R-:W-:Y:S01]  /*49f10*/  @P3 LOP3.LUT R243, R243, 0x1000000, RZ, 0xfc, !PT ;  /* 0x01000000f3f33812 */ /* 0x000fe200078efcff */
[----:B0-----:R-:W-:Y:S01]  /*49f20*/  VIADD R7, R7, UR4 ;  /* 0x0000000407077c36 */ /* 0x001fe20008000000 */
[----:B------:R-:W-:Y:S01]  /*49f30*/  ISETP.LT.AND P0, PT, R2, UR12, !P0 ;  /* 0x0000000c02007c0c */ /* 0x000fe2000c701270 */
[----:B------:R-:W-:Y:S01]  /*49f40*/  ULDC UR4, c[0x0][0x248] ;  /* 0x0000920000047ab9 */ /* 0x000fe20000000800 */
[----:B------:R-:W-:Y:S01]  /*49f50*/  LOP3.LUT R243, R243, 0xff7fffff, RZ, 0xc0, !PT ;  /* 0xff7ffffff3f37812 */ /* 0x000fe200078ec0ff */
[----:B------:R-:W-:-:S03]  /*49f60*/  ULDC UR45, c[0x0][0x228] ;  /* 0x00008a00002d7ab9 */ /* 0x000fc60000000800 */
[----:B------:R-:W-:-:S04]  /*49f70*/  @P2 LOP3.LUT R243, R243, 0x800000, RZ, 0xfc, !PT ;  /* 0x00800000f3f32812 */ /* 0x000fc800078efcff */
        /* <DEDUP_REMOVED lines=20> */
[----:B------:R-:W-:Y:S01]  /*4a0c0*/  @P2 LOP3.LUT R243, R243, 0x80000, RZ, 0xfc, !PT ;  /* 0x00080000f3f32812 */ /* 0x000fe200078efcff */
[----:B------:R0:W-:Y:S03]  /*4a0d0*/  STL [R1+0x1e8], R7 ;  /* 0x0001e80701007387 */ /* 0x0001e60000100800 */
[----:B------:R-:W-:-:S04]  /*4a0e0*/  LOP3.LUT R243, R243, 0xfffbffff, RZ, 0xc0, !PT ;  /* 0xfffbfffff3f37812 */ /* 0x000fc800078ec0ff */
[----:B------:R-:W-:Y:S01]  /*4a0f0*/  @P1 LOP3.LUT R243, R243, 0x40000, RZ, 0xfc, !PT ;  /* 0x00040000f3f31812 */ /* 0x000fe200078efcff */
[----:B0-----:R-:W-:Y:S01]  /*4a100*/  VIADD R7, R7, UR4 ;  /* 0x0000000407077c36 */ /* 0x001fe20008000000 */
[----:B------:R-:W-:Y:S02]  /*4a110*/  ULDC UR4, c[0x0][0x248] ;  /* 0x0000920000047ab9 */ /* 0x000fe40000000800 */
[----:B------:R-:W-:Y:S02]  /*4a120*/  LOP3.LUT R243, R243, 0xfffdffff, RZ, 0xc0, !PT ;  /* 0xfffdfffff3f37812 */ /* 0x000fe400078ec0ff */
[----:B------:R0:W-:Y:S02]  /*4a130*/  STL [R1+0x1ec], R7 ;  /* 0x0001ec0701007387 */ /* 0x0001e40000100800 */
[----:B------:R-:W-:Y:S02]  /*4a140*/  @P0 LOP3.LUT R243, R243, 0x20000, RZ, 0xfc, !PT ;  /* 0x00020000f3f30812 */ /* 0x000fe400078efcff */
[----:B------:R-:W-:Y:S01]  /*4a150*/  ISETP.GE.AND P0, PT, R6, UR17, PT ;  /* 0x0000001106007c0c */ /* 0x000fe2000bf06270 */
[----:B0-----:R-:W-:Y:S01]  /*4a160*/  VIADD R7, R7, UR4 ;  /* 0x0000000407077c36 */ /* 0x001fe20008000000 */
[----:B------:R-:W-:Y:S01]  /*4a170*/  ULDC UR4, c[0x0][0x248] ;  /* 0x0000920000047ab9 */ /* 0x000fe20000000800 */
[----:B------:R-:W-:Y:S01]  /*4a180*/  LOP3.LUT R243, R243, 0xfffeffff, RZ, 0xc0, !PT ;  /* 0xfffefffff3f37812 */ /* 0x000fe200078ec0ff */
[----:B------:R-:W-:Y:S01]  /*4a190*/  VIADD R6, R0, 0xa0 ;  /* 0x000000a000067836 */ /* 0x000fe20000000000 */
[----:B------:R-:W-:Y:S01]  /*4a1a0*/  ULDC.64 UR16, c[0x0][0x228] ;  /* 0x00008a0000107ab9 */ /* 0x000fe20000000a00 */
[----:B------:R0:W-:Y:S01]  /*4a1b0*/  STL [R1+0x1f0], R7 ;  /* 0x0001f00701007387 */ /* 0x0001e20000100800 */
[----:B------:R-:W-:Y:S01]  /*4a1c0*/  ISETP.LT.AND P3, PT, R3, UR43, !P0 ;  /* 0x0000002b03007c0c */ /* 0x000fe2000c761270 */
[----:B------:R-:W-:Y:S01]  /*4a1d0*/  ULDC UR43, c[0x0][0x228] ;  /* 0x00008a00002b7ab9 */ /* 0x000fe20000000800 */
[----:B0-----:R-:W-:Y:S01]  /*4a1e0*/  VIADD R7, R7, UR4 ;  /* 0x0000000407077c36 */ /* 0x001fe20008000000 */
[----:B------:R-:W-:-:S04]  /*4a1f0*/  ULDC UR4, c[0x0][0x248] ;  /* 0x0000920000047ab9 */ /* 0x000fc80000000800 */
[----:B------:R0:W-:Y:S01]  /*4a200*/  STL [R1+0x1f4], R7 ;  /* 0x0001f40701007387 */ /* 0x0001e20000100800 */
[----:B------:R-:W-:Y:S01]  /*4a210*/  ISETP.LT.AND P2, PT, R4, UR30, !P0 ;  /* 0x0000001e04007c0c */ /* 0x000fe2000c741270 */
[----:B------:R-:W-:Y:S01]  /*4a220*/  ULDC UR30, c[0x0][0x228] ;  /* 0x00008a00001e7ab9 */ /* 0x000fe20000000800 */
[----:B0-----:R-:W-:Y:S01]  /*4a230*/  VIADD R7, R7, UR4 ;  /* 0x0000000407077c36 */ /* 0x001fe20008000000 */
[----:B------:R-:W-:-:S04]  /*4a240*/  ULDC UR4, c[0x0][0x248] ;  /* 0x0000920000047ab9 */ /* 0x000fc80000000800 */
[----:B------:R0:W-:Y:S01]  /*4a250*/  STL [R1+0x1f8], R7 ;  /* 0x0001f80701007387 */ /* 0x0001e20000100800 */
[----:B------:R-:W-:Y:S02]  /*4a260*/  @P3 LOP3.LUT R243, R243, 0x10000, RZ, 0xfc, !PT ;  /* 0x00010000f3f33812 */ /* 0x000fe400078efcff */
[----:B------:R-:W-:Y:S01]  /*4a270*/  ISETP.LT.AND P1, PT, R5, UR15, !P0 ;  /* 0x0000000f05007c0c */ /* 0x000fe2000c721270 */
[----:B------:R-:W-:Y:S01]  /*4a280*/  ULDC UR15, c[0x0][0x228] ;  /* 0x00008a00000f7ab9 */ /* 0x000fe20000000800 */
[----:B0-----:R-:W-:Y:S01]  /*4a290*/  VIADD R7, R7, UR4 ;  /* 0x0000000407077c36 */ /* 0x001fe20008000000 */
[----:B------:R-:W-:Y:S01]  /*4a2a0*/  ULDC UR4, c[0x0][0x248] ;  /* 0x0000920000047ab9 */ /* 0x000fe20000000800 */
[----:B------:R-:W-:-:S03]  /*4a2b0*/  LOP3.LUT R243, R243, 0xffff7fff, RZ, 0xc0, !PT ;  /* 0xffff7ffff3f37812 */ /* 0x000fc600078ec0ff */
[----:B------:R0:W-:Y:S01]  /*4a2c0*/  STL [R1+0x1fc], R7 ;  /* 0x0001fc0701007387 */ /* 0x0001e20000100800 */
        /* <DEDUP_REMOVED lines=20> */
[----:B------:R-:W-:-:S08]  /*4a410*/  ULDC UR9, c[0x0][0x228] ;  /* 0x00008a0000097ab9 */ /* 0x000fd00000000800 */
[----:B------:R-:W-:Y:S01]  /*4a420*/  @P3 LOP3.LUT R243, R243, 0x1000, RZ, 0xfc, !PT ;  /* 0x00001000f3f33812 */ /* 0x000fe200078efcff */
[----:B0-----:R-:W-:Y:S01]  /*4a430*/  VIADD R7, R7, UR6 ;  /* 0x0000000607077c36 */ /* 0x001fe20008000000 */
[----:B------:R-:W-:Y:S01]  /*4a440*/  ULDC UR32, c[0x0][0x228] ;  /* 0x00008a0000207ab9 */ /* 0x000fe20000000800 */
[----:B------:R-:W-:Y:S01]  /*4a450*/  LOP3.LUT R240, R240, 0x7fffffff, RZ, 0xc0, !PT ;  /* 0x7ffffffff0f07812 */ /* 0x000fe200078ec0ff */
[----:B------:R-:W-:Y:S01]  /*4a460*/  ULDC UR42, c[0x0][0x228] ;  /* 0x00008a00002a7ab9 */ /* 0x000fe20000000800 */
        /* <DEDUP_REMOVED lines=36> */
[----:B------:R-:W-:-:S08]  /*4a6b0*/  ULDC UR26, c[0x0][0x228] ;  /* 0x00008a00001a7ab9 */ /* 0x000fd00000000800 */
        /* <DEDUP_REMOVED lines=10> */
[----:B------:R-:W-:-:S04]  /*4a760*/  LOP3.LUT R243, R243, 0xfffffffd, RZ, 0xc0, !PT ;  /* 0xfffffffdf3f37812 */ /* 0x000fc800078ec0ff */
[----:B------:R-:W-:Y:S02]  /*4a770*/  @P0 LOP3.LUT R243, R243, 0x2, RZ, 0xfc, !PT ;  /* 0x00000002f3f30812 */ /* 0x000fe400078efcff */
[----:B------:R-:W-:-:S04]  /*4a780*/  ISETP.GE.AND P0, PT, R6, UR5, PT ;  /* 0x0000000506007c0c */ /* 0x000fc8000bf06270 */
[----:B------:R-:W-:Y:S01]  /*4a790*/  ISETP.LT.AND P2, PT, R4, UR29, !P0 ;  /* 0x0000001d04007c0c */ /* 0x000fe2000c741270 */
[----:B------:R0:W-:Y:S01]  /*4a7a0*/  STL [R1+0x210], R7 ;  /* 0x0002100701007387 */ /* 0x0001e20000100800 */
[----:B------:R-:W-:Y:S01]  /*4a7b0*/  ISETP.LT.AND P1, PT, R5, UR11, !P0 ;  /* 0x0000000b05007c0c */ /* 0x000fe2000c721270 */
[----:B------:R-:W-:Y:S01]  /*4a7c0*/  VIADD R6, R0, 0x9c ;  /* 0x0000009c00067836 */ /* 0x000fe20000000000 */
[----:B------:R-:W-:Y:S01]  /*4a7d0*/  ISETP.LT.AND P3, PT, R3, UR14, !P0 ;  /* 0x0000000e03007c0c */ /* 0x000fe2000c761270 */
[----:B------:R-:W-:Y:S01]  /*4a7e0*/  ULDC UR29, c[0x0][0x228] ;  /* 0x00008a00001d7ab9 */ /* 0x000fe20000000800 */
[----:B------:R-:W-:Y:S01]  /*4a7f0*/  ISETP.LT.AND P0, PT, R2, UR6, !P0 ;  /* 0x0000000602007c0c */ /* 0x000fe2000c701270 */
[----:B------:R-:W-:Y:S01]  /*4a800*/  ULDC UR6, c[0x0][0x248] ;  /* 0x0000920000067ab9 */ /* 0x000fe20000000800 */
[----:B------:R-:W-:Y:S01]  /*4a810*/  LOP3.LUT R243, R243, 0xfffffffe, RZ, 0xc0, !PT ;  /* 0xfffffffef3f37812 */ /* 0x000fe200078ec0ff */
[----:B------:R-:W-:Y:S01]  /*4a820*/  ULDC UR11, c[0x0][0x228] ;  /* 0x00008a00000b7ab9 */ /* 0x000fe20000000800 */
[----:B------:R-:W-:-:S03]  /*4a830*/  ULDC UR14, c[0x0][0x228] ;  /* 0x00008a00000e7ab9 */ /* 0x000fc60000000800 */
[----:B------:R-:W-:Y:S01]  /*4a840*/  @P2 LOP3.LUT R242, R242, 0x80000000, RZ, 0xfc, !PT ;  /* 0x80000000f2f22812 */ /* 0x000fe200078efcff */
[----:B0-----:R-:W-:Y:S01]  /*4a850*/  VIADD R7, R7, UR4 ;  /* 0x0000000407077c36 */ /* 0x001fe20008000000 */
[----:B------:R-:W-:Y:S02]  /*4a860*/  ULDC UR4, c[0x0][0x248] ;  /* 0x0000920000047ab9 */ /* 0x000fe40000000800 */
[----:B------:R-:W-:-:S04]  /*4a870*/  LOP3.LUT R242, R242, 0xbfffffff, RZ, 0xc0, !PT ;  /* 0xbffffffff2f27812 */ /* 0x000fc800078ec0ff */
[----:B------:R-:W-:Y:S01]  /*4a880*/  @P1 LOP3.LUT R242, R242, 0x40000000, RZ, 0xfc, !PT ;  /* 0x40000000f2f21812 */ /* 0x000fe200078efcff */
[----:B------:R0:W-:Y:S03]  /*4a890*/  STL [R1+0x214], R7 ;  /* 0x0002140701007387 */ /* 0x0001e60000100800 */
[----:B------:R-:W-:Y:S01]  /*4a8a0*/  LOP3.LUT R242, R242, 0xdfffffff, RZ, 0xc0, !PT ;  /* 0xdffffffff2f27812 */ /* 0x000fe200078ec0ff */
[----:B0-----:R-:W-:Y:S01]  /*4a8b0*/  VIADD R7, R7, UR4 ;  /* 0x0000000407077c36 */ /* 0x001fe20008000000 */
[----:B------:R-:W-:Y:S02]  /*4a8c0*/  ULDC UR4, c[0x0][0x248] ;  /* 0x0000920000047ab9 */ /* 0x000fe40000000800 */
[----:B------:R-:W-:Y:S02]  /*4a8d0*/  @P0 LOP3.LUT R242, R242, 0x20000000, RZ, 0xfc, !PT ;  /* 0x20000000f2f20812 */ /* 0x000fe400078efcff */
[----:B------:R-:W-:Y:S01]  /*4a8e0*/  ISETP.GE.AND P0, PT, R6, UR17, PT ;  /* 0x0000001106007c0c */ /* 0x000fe2000bf06270 */
[----:B------:R0:W-:Y:S01]  /*4a8f0*/  STL [R1+0x218], R7 ;  /* 0x0002180701007387 */ /* 0x0001e20000100800 */
[----:B------:R-:W-:-:S02]  /*4a900*/  @P3 LOP3.LUT R243, R243, 0x1, RZ, 0xfc, !PT ;  /* 0x00000001f3f33812 */ /* 0x000fc400078efcff */
[----:B------:R-:W-:Y:S01]  /*4a910*/  LOP3.LUT R242, R242, 0xefffffff, RZ, 0xc0, !PT ;  /* 0xeffffffff2f27812 */ /* 0x000fe200078ec0ff */
[----:B------:R-:W-:Y:S01]  /*4a920*/  VIADD R6, R0, 0x9b ;  /* 0x0000009b00067836 */ /* 0x000fe20000000000 */
[----:B------:R-:W-:Y:S01]  /*4a930*/  ISETP.LT.AND P3, PT, R3, UR52, !P0 ;  /* 0x0000003403007c0c */ /* 0x000fe2000c761270 */
[----:B------:R-:W-:Y:S01]  /*4a940*/  ULDC.64 UR16, c[0x0][0x228] ;  /* 0x00008a0000107ab9 */ /* 0x000fe20000000a00 */
[----:B------:R-:W-:Y:S01]  /*4a950*/  ISETP.LT.AND P2, PT, R4, UR51, !P0 ;  /* 0x0000003304007c0c */ /* 0x000fe2000c741270 */
[----:B------:R-:W-:Y:S01]  /*4a960*/  ULDC UR51, c[0x0][0x228] ;  /* 0x00008a0000337ab9 */ /* 0x000fe20000000800 */
[----:B------:R-:W-:Y:S01]  /*4a970*/  ISETP.LT.AND P1, PT, R5, UR35, !P0 ;  /* 0x0000002305007c0c */ /* 0x000fe2000c721270 */
[----:B0-----:R-:W-:Y:S01]  /*4a980*/  VIADD R7, R7, UR4 ;  /* 0x0000000407077c36 */ /* 0x001fe20008000000 */
[----:B------:R-:W-:Y:S01]  /*4a990*/  ULDC UR4, c[0x0][0x248] ;  /* 0x0000920000047ab9 */ /* 0x000fe20000000800 */
[----:B------:R-:W-:Y:S01]  /*4a9a0*/  ULDC UR52, c[0x0][0x228] ;  /* 0x00008a0000347ab9 */ /* 0x000fe20000000800 */
[----:B------:R-:W-:-:S02]  /*4a9b0*/  ULDC UR35, c[0x0][0x228] ;  /* 0x00008a0000237ab9 */ /* 0x000fc40000000800 */
[----:B------:R0:W-:Y:S02]  /*4a9c0*/  STL [R1+0x21c], R7 ;  /* 0x00021c0701007387 */ /* 0x0001e40000100800 */
        /* <DEDUP_REMOVED lines=24> */
[----:B------:R-:W-:Y:S01]  /*4ab50*/  ULDC UR51, c[0x0][0x228] ;  /* 0x00008a0000337ab9 */ /* 0x000fe20000000800 */
[----:B------:R-:W-:Y:S01]  /*4ab60*/  ISETP.LT.AND P2, PT, R4, UR19, !P0 ;  /* 0x0000001304007c0c */ /* 0x000fe2000c741270 */
[----:B------:R-:W-:Y:S01]  /*4ab70*/  ULDC.64 UR22, c[0x0][0x228] ;  /* 0x00008a0000167ab9 */ /* 0x000fe20000000a00 */
[----:B------:R-:W-:Y:S01]  /*4ab80*/  ISETP.LT.AND P1, PT, R5, UR20, !P0 ;  /* 0x0000001405007c0c */ /* 0x000fe2000c721270 */
[----:B------:R0:W-:Y:S08]  /*4ab90*/  STL [R1+0x22c], R7 ;  /* 0x00022c0701007387 */ /* 0x0001f00000100800 */
[----:B------:R-:W-:Y:S01]  /*4aba0*/  @P3 LOP3.LUT R242, R242, 0x1000000, RZ, 0xfc, !PT ;  /* 0x01000000f2f23812 */ /* 0x000fe200078efcff */
[----:B------:R-:W-:Y:S01]  /*4abb0*/  ULDC UR19, c[0x0][0x228] ;  /* 0x00008a0000137ab9 */ /* 0x000fe20000000800 */
[----:B------:R-:W-:-:S02]  /*4abc0*/  ULDC UR20, c[0x0][0x228] ;  /* 0x00008a0000147ab9 */ /* 0x000fc40000000800 */
        /* <DEDUP_REMOVED lines=11> */
[----:B------:R-:W-:Y:S01]  /*4ac80*/  ULDC UR52, c[0x0][0x228] ;  /* 0x00008a0000347ab9 */ /* 0x000fe20000000800 */
[----:B------:R-:W-:Y:S01]  /*4ac90*/  ISETP.LT.AND P2, PT, R4, UR51, !P0 ;  /* 0x0000003304007c0c */ /* 0x000fe2000c741270 */
[----:B------:R-:W-:Y:S01]  /*4aca0*/  ULDC UR51, c[0x0][0x228] ;  /* 0x00008a0000337ab9 */ /* 0x000fe20000000800 */
[----:B------:R-:W-:Y:S01]  /*4acb0*/  ISETP.LT.AND P1, PT, R5, UR34, !P0 ;  /* 0x0000002205007c0c */ /* 0x000fe2000c721270 */
[----:B------:R-:W-:-:S08]  /*4acc0*/  ULDC.64 UR12, c[0x0][0x228] ;  /* 0x00008a00000c7ab9 */ /* 0x000fd00000000a00 */
[----:B------:R-:W-:Y:S01]  /*4acd0*/  @P3 LOP3.LUT R242, R242, 0x100000, RZ, 0xfc, !PT ;  /* 0x00100000f2f23812 */ /* 0x000fe200078efcff */
[----:B0-----:R-:W-:Y:S01]  /*4ace0*/  VIADD R7, R7, UR6 ;  /* 0x0000000607077c36 */ /* 0x001fe20008000000 */
[----:B------:R-:W-:Y:S02]  /*4acf0*/  ULDC UR34, c[0x0][0x228] ;  /* 0x00008a0000227ab9 */ /* 0x000fe40000000800 */
        /* <DEDUP_REMOVED lines=97> */
[----:B------:R-:W-:-:S08]  /*4b310*/  ULDC UR33, c[0x0][0x228] ;  /* 0x00008a0000217ab9 */ /* 0x000fd00000000800 */
[----:B------:R-:W-:Y:S01]  /*4b320*/  @P3 LOP3.LUT R242, R242, 0x10, RZ, 0xfc, !PT ;  /* 0x00000010f2f23812 */ /* 0x000fe200078efcff */
[----:B------:R0:W-:Y:S01]  /*4b330*/  STL [R1+0x258], R7 ;  /* 0x0002580701007387 */ /* 0x0001e20000100800 */
        /* <DEDUP_REMOVED lines=8> */
[----:B------:R-:W-:Y:S01]  /*4b3c0*/  ISETP.GE.AND P0, PT, R6, UR13, PT ;  /* 0x0000000d06007c0c */ /* 0x000fe2000bf06270 */
[----:B------:R-:W-:Y:S01]  /*4b3d0*/  VIADD R6, R0, 0x94 ;  /* 0x0000009400067836 */ /* 0x000fe20000000000 */
[----:B------:R-:W-:Y:S01]  /*4b3e0*/  LOP3.LUT R242, R242, 0xfffffffe, RZ, 0xc0, !PT ;  /* 0xfffffffef2f27812 */ /* 0x000fe200078ec0ff */
[----:B------:R-:W-:Y:S01]  /*4b3f0*/  ULDC.64 UR12, c[0x0][0x228] ;  /* 0x00008a00000c7ab9 */ /* 0x000fe20000000a00 */
[----:B------:R-:W-:Y:S01]  /*4b400*/  ISETP.LT.AND P2, PT, R4, UR60, !P0 ;  /* 0x0000003c04007c0c */ /* 0x000fe2000c741270 */
[----:B0-----:R-:W-:Y:S01]  /*4b410*/  VIADD R7, R7, UR6 ;  /* 0x0000000607077c36 */ /* 0x001fe20008000000 */
[----:B------:R-:W-:Y:S01]  /*4b420*/  ISETP.LT.AND P1, PT, R5, UR31, !P0 ;  /* 0x0000001f05007c0c */ /* 0x000fe2000c721270 */
[----:B------:R-:W-:Y:S01]  /*4b430*/  ULDC UR60, c[0x0][0x228] ;  /* 0x00008a00003c7ab9 */ /* 0x000fe20000000800 */
[----:B------:R-:W-:Y:S01]  /*4b440*/  ISETP.LT.AND P3, PT, R3, UR39, !P0 ;  /* 0x0000002703007c0c */ /* 0x000fe2000c761270 */
[----:B------:R-:W-:Y:S01]  /*4b450*/  ULDC UR39, c[0x0][0x228] ;  /* 0x00008a0000277ab9 */ /* 0x000fe20000000800 */
[----:B------:R-:W-:-:S07]  /*4b460*/  ISETP.LT.AND P0, PT, R2, UR22, !P0 ;  /* 0x0000001602007c0c */ /* 0x000fce000c701270 */
        /* <DEDUP_REMOVED lines=15> */
[----:B------:R-:W-:Y:S01]  /*4b560*/  LOP3.LUT R239, R239, 0x7fffffff, RZ, 0xc0, !PT ;  /* 0x7fffffffefef7812 */ /* 0x000fe200078ec0ff */
[----:B------:R-:W-:-:S06]  /*4b570*/  ULDC UR37, c[0x0][0x228] ;  /* 0x00008a0000257ab9 */ /* 0x000fcc0000000800 */
        /* <DEDUP_REMOVED lines=19> */
[----:B------:R-:W-:-:S06]  /*4b6b0*/  ULDC UR33, c[0x0][0x228] ;  /* 0x00008a0000217ab9 */ /* 0x000fcc0000000800 */
[----:B------:R-:W-:Y:S01]  /*4b6c0*/  @P3 LOP3.LUT R241, R241, 0x1000000, RZ, 0xfc, !PT ;  /* 0x01000000f1f13812 */ /* 0x000fe200078efcff */
[----:B0-----:R-:W-:Y:S01]  /*4b6d0*/  VIADD R7, R7, UR4 ;  /* 0x0000000407077c36 */ /* 0x001fe20008000000 */
[----:B------:R-:W-:Y:S01]  /*4b6e0*/  ISETP.LT.AND P0, PT, R2, UR6, !P0 ;  /* 0x0000000602007c0c */ /* 0x000fe2000c701270 */
[----:B------:R-:W-:Y:S01]  /*4b6f0*/  ULDC UR4, c[0x0][0x248] ;  /* 0x0000920000047ab9 */ /* 0x000fe20000000800 */
[----:B------:R-:W-:Y:S01]  /*4b700*/  LOP3.LUT R241, R241, 0xff7fffff, RZ, 0xc0, !PT ;  /* 0xff7ffffff1f17812 */ /* 0x000fe200078ec0ff */
[----:B------:R-:W-:Y:S01]  /*4b710*/  ULDC UR6, c[0x0][0x248] ;  /* 0x0000920000067ab9 */ /* 0x000fe20000000800 */
[----:B------:R-:W-:Y:S01]  /*4b720*/  ULDC UR24, c[0x0][0x228] ;  /* 0x00008a0000187ab9 */ /* 0x000fe20000000800 */
[----:B------:R-:W-:Y:S01]  /*4b730*/  LOP3.LUT R238, R238, 0x7fffffff, RZ, 0xc0, !PT ;  /* 0x7fffffffeeee7812 */ /* 0x000fe200078ec0ff */
[----:B------:R-:W-:Y:S01]  /*4b740*/  ULDC UR53, c[0x0][0x228] ;  /* 0x00008a0000357ab9 */ /* 0x000fe20000000800 */
        /* <DEDUP_REMOVED lines=50> */
[----:B------:R-:W-:Y:S01]  /*4ba70*/  ULDC.64 UR30, c[0x0][0x228] ;  /* 0x00008a00001e7ab9 */ /* 0x000fe20000000a00 */
[----:B------:R-:W-:Y:S01]  /*4ba80*/  ISETP.LT.AND P1, PT, R5, UR15, !P0 ;  /* 0x0000000f05007c0c */ /* 0x000fe2000c721270 */
[----:B------:R0:W-:Y:S01]  /*4ba90*/  STL [R1+0x280], R7 ;  /* 0x0002800701007387 */ /* 0x0001e20000100800 */
[----:B------:R-:W-:-:S07]  /*4baa0*/  ULDC UR61, c[0x0][0x228] ;  /* 0x00008a00003d7ab9 */ /* 0x000fce0000000800 */
[----:B------:R-:W-:Y:S01]  /*4bab0*/  @P3 LOP3.LUT R241, R241, 0x10000, RZ, 0xfc, !PT ;  /* 0x00010000f1f13812 */ /* 0x000fe200078efcff */
[----:B------:R-:W-:-:S03]  /*4bac0*/  ULDC UR15, c[0x0][0x228] ;  /* 0x00008a00000f7ab9 */ /* 0x000fc60000000800 */
[----:B------:R-:W-:-:S04]  /*4bad0*/  LOP3.LUT R241, R241, 0xffff7fff, RZ, 0xc0, !PT ;  /* 0xffff7ffff1f17812 */ /* 0x000fc800078ec0ff */
[----:B------:R-:W-:Y:S02]  /*4bae0*/  @P2 LOP3.LUT R241, R241, 0x8000, RZ, 0xfc, !PT ;  /* 0x00008000f1f12812 */ /* 0x000fe400078efcff */
[----:B------:R-:W-:Y:S01]  /*4baf0*/  ISETP.LT.AND P0, PT, R2, UR16, !P0 ;  /* 0x0000001002007c0c */ /* 0x000fe2000c701270 */
[----:B0-----:R-:W-:Y:S01]  /*4bb00*/  VIADD R7, R7, UR6 ;  /* 0x0000000607077c36 */ /* 0x001fe20008000000 */
[----:B------:R-:W-:Y:S01]  /*4bb10*/  LOP3.LUT R241, R241, 0xffffbfff, RZ, 0xc0, !PT ;  /* 0xffffbffff1f17812 */ /* 0x000fe200078ec0ff */
[----:B------:R-:W-:Y:S01]  /*4bb20*/  ULDC UR6, c[0x0][0x248] ;  /* 0x0000920000067ab9 */ /* 0x000fe20000000800 */
[----:B------:R-:W-:Y:S02]  /*4bb30*/  ULDC UR16, c[0x0][0x228] ;  /* 0x00008a0000107ab9 */ /* 0x000fe40000000800 */
        /* <DEDUP_REMOVED lines=9> */
[----:B------:R-:W-:Y:S01]  /*4bbd0*/  ULDC UR13, c[0x0][0x228] ;  /* 0x00008a00000d7ab9 */ /* 0x000fe20000000800 */
[----:B------:R-:W-:Y:S01]  /*4bbe0*/  ISETP.LT.AND P1, PT, R5, UR32, !P0 ;  /* 0x0000002005007c0c */ /* 0x000fe2000c721270 */
[----:B------:R-:W-:Y:S01]  /*4bbf0*/  ULDC.64 UR32, c[0x0][0x228] ;  /* 0x00008a0000207ab9 */ /* 0x000fe20000000a00 */
        /* <DEDUP_REMOVED lines=43> */
[----:B------:R-:W-:-:S04]  /*4beb0*/  @P3 LOP3.LUT R241, R241, 0x10, RZ, 0xfc, !PT ;  /* 0x00000010f1f13812 */ /* 0x000fc800078efcff */
        /* <DEDUP_REMOVED lines=10> */
[----:B------:R-:W-:Y:S01]  /*4bf60*/  ISETP.GE.AND P0, PT, R6, UR17, PT ;  /* 0x0000001106007c0c */ /* 0x000fe2000bf06270 */
[----:B------:R-:W-:Y:S01]  /*4bf70*/  VIADD R6, R0, 0x8c ;  /* 0x0000008c00067836 */ /* 0x000fe20000000000 */
[----:B------:R-:W-:Y:S01]  /*4bf80*/  LOP3.LUT R241, R241, 0xfffffffe, RZ, 0xc0, !PT ;  /* 0xfffffffef1f17812 */ /* 0x000fe200078ec0ff */
[----:B------:R0:W-:Y:S01]  /*4bf90*/  STL [R1+0x290], R7 ;  /* 0x0002900701007387 */ /* 0x0001e20000100800 */
[----:B------:R-:W-:Y:S01]  /*4bfa0*/  ISETP.LT.AND P2, PT, R4, UR29, !P0 ;  /* 0x0000001d04007c0c */ /* 0x000fe2000c741270 */
[----:B------:R-:W-:Y:S01]  /*4bfb0*/  ULDC UR17, c[0x0][0x248] ;  /* 0x0000920000117ab9 */ /* 0x000fe20000000800 */
[----:B------:R-:W-:Y:S01]  /*4bfc0*/  ISETP.LT.AND P1, PT, R5, UR11, !P0 ;  /* 0x0000000b05007c0c */ /* 0x000fe2000c721270 */
[----:B------:R-:W-:Y:S01]  /*4bfd0*/  ULDC UR11, c[0x0][0x228] ;  /* 0x00008a00000b7ab9 */ /* 0x000fe20000000800 */
[----:B------:R-:W-:Y:S01]  /*4bfe0*/  ISETP.LT.AND P3, PT, R3, UR28, !P0 ;  /* 0x0000001c03007c0c */ /* 0x000fe2000c761270 */
[----:B------:R-:W-:Y:S01]  /*4bff0*/  ULDC.64 UR28, c[0x0][0x228] ;  /* 0x00008a00001c7ab9 */ /* 0x000fe20000000a00 */
        /* <DEDUP_REMOVED lines=19> */
[----:B------:R0:W-:Y:S01]  /*4c130*/  STL [R1+0x294], R7 ;  /* 0x0002940701007387 */ /* 0x0001e20000100800 */
[----:B------:R-:W-:Y:S01]  /*4c140*/  ULDC UR43, c[0x0][0x228] ;  /* 0x00008a00002b7ab9 */ /* 0x000fe20000000800 */
[----:B------:R-:W-:Y:S01]  /*4c150*/  ULDC UR42, c[0x0][0x228] ;  /* 0x00008a00002a7ab9 */ /* 0x000fe20000000800 */
        /* <DEDUP_REMOVED lines=31> */
[----:B0-----:R-:W-:Y:S01]  /*4c350*/  VIADD R7, R7, UR6 ;  /* 0x0000000607077c36 */ /* 0x001fe20008000000 */
[----:B------:R-:W-:Y:S01]  /*4c360*/  ISETP.LT.AND P3, PT, R3, UR60, !P0 ;  /* 0x0000003c03007c0c */ /* 0x000fe2000c761270 */
[----:B------:R-:W-:Y:S01]  /*4c370*/  ULDC UR6, c[0x0][0x248] ;  /* 0x0000920000067ab9 */ /* 0x000fe20000000800 */
[----:B------:R-:W-:Y:S01]  /*4c380*/  ISETP.LT.AND P2, PT, R4, UR35, !P0 ;  /* 0x0000002304007c0c */ /* 0x000fe2000c741270 */
[----:B------:R-:W-:Y:S01]  /*4c390*/  VIADD R6, R0, 0x89 ;  /* 0x0000008900067836 */ /* 0x000fe20000000000 */
[----:B------:R-:W-:Y:S01]  /*4c3a0*/  ISETP.LT.AND P1, PT, R5, UR34, !P0 ;  /* 0x0000002205007c0c */ /* 0x000fe2000c721270 */
[----:B------:R0:W-:Y:S01]  /*4c3b0*/  STL [R1+0x29c], R7 ;  /* 0x00029c0701007387 */ /* 0x0001e20000100800 */
[----:B------:R-:W-:Y:S01]  /*4c3c0*/  ULDC UR60, c[0x0][0x228] ;  /* 0x00008a00003c7ab9 */ /* 0x000fe20000000800 */
[----:B------:R-:W-:-:S06]  /*4c3d0*/  ULDC UR23, c[0x0][0x228] ;  /* 0x00008a0000177ab9 */ /* 0x000fcc0000000800 */
[----:B------:R-:W-:Y:S01]  /*4c3e0*/  @P3 LOP3.LUT R240, R240, 0x100000, RZ, 0xfc, !PT ;  /* 0x00100000f0f03812 */ /* 0x000fe200078efcff */
[----:B------:R-:W-:-:S03]  /*4c3f0*/  ULDC.64 UR34, c[0x0][0x228] ;  /* 0x00008a0000227ab9 */ /* 0x000fc60000000a00 */
[----:B------:R-:W-:-:S04]  /*4c400*/  LOP3.LUT R240, R240, 0xfff7ffff, RZ, 0xc0, !PT ;  /* 0xfff7fffff0f07812 */ /* 0x000fc800078ec0ff */
[----:B------:R-:W-:Y:S02]  /*4c410*/  @P2 LOP3.LUT R240, R240, 0x80000, RZ, 0xfc, !PT ;  /* 0x00080000f0f02812 */ /* 0x000fe400078efcff */
[----:B------:R-:W-:Y:S02]  /*4c420*/  ISETP.LT.AND P0, PT, R2, UR32, !P0 ;  /* 0x0000002002007c0c */ /* 0x000fe4000c701270 */
        /* <DEDUP_REMOVED lines=16> */
[----:B------:R-:W-:Y:S01]  /*4c530*/  ULDC UR60, c[0x0][0x228] ;  /* 0x00008a00003c7ab9 */ /* 0x000fe20000000800 */
[----:B------:R-:W-:Y:S01]  /*4c540*/  LOP3.LUT R237, R237, 0x7fffffff, RZ, 0xc0, !PT ;  /* 0x7fffffffeded7812 */ /* 0x000fe200078ec0ff */
[----:B------:R-:W-:Y:S01]  /*4c550*/  ULDC UR51, c[0x0][0x228] ;  /* 0x00008a0000337ab9 */ /* 0x000fe20000000800 */
[----:B------:R-:W-:Y:S01]  /*4c560*/  ULDC UR52, c[0x0][0x228] ;  /* 0x00008a0000347ab9 */ /* 0x000fe20000000800 */
[----:B0-----:R-:W-:Y:S01]  /*4c570*/  VIADD R7, R7, UR12 ;  /* 0x0000000c07077c36 */ /* 0x001fe20008000000 */
[----:B------:R-:W-:Y:S01]  /*4c580*/  @P3 LOP3.LUT R240, R240, 0x10000, RZ, 0xfc, !PT ;  /* 0x00010000f0f03812 */ /* 0x000fe200078efcff */
[----:B------:R-:W-:-:S03]  /*4c590*/  ULDC UR12, c[0x0][0x228] ;  /* 0x00008a00000c7ab9 */ /* 0x000fc60000000800 */
[----:B------:R0:W-:Y:S01]  /*4c5a0*/  STL [R1+0x2a8], R7 ;  /* 0x0002a80701007387 */ /* 0x0001e20000100800 */
[----:B------:R-:W-:Y:S01]  /*4c5b0*/  LOP3.LUT R240, R240, 0xffff7fff, RZ, 0xc0, !PT ;  /* 0xffff7ffff0f07812 */ /* 0x000fe200078ec0ff */
[----:B0-----:R-:W-:-:S03]  /*4c5c0*/  VIADD R7, R7, UR22 ;  /* 0x0000001607077c36 */ /* 0x001fc60008000000 */
[----:B------:R-:W-:Y:S01]  /*4c5d0*/  @P2 LOP3.LUT R240, R240, 0x8000, RZ, 0xfc, !PT ;  /* 0x00008000f0f02812 */ /* 0x000fe200078efcff */
[----:B------:R-:W-:Y:S01]  /*4c5e0*/  ULDC UR22, c[0x0][0x248] ;  /* 0x0000920000167ab9 */ /* 0x000fe20000000800 */
[----:B------:R0:W-:Y:S01]  /*4c5f0*/  STL [R1+0x2ac], R7 ;  /* 0x0002ac0701007387 */ /* 0x0001e20000100800 */
[----:B------:R-:W-:Y:S01]  /*4c600*/  ISETP.LT.AND P0, PT, R2, UR34, !P0 ;  /* 0x0000002202007c0c */ /* 0x000fe2000c701270 */
[----:B0-----:R-:W-:Y:S01]  /*4c610*/  VIADD R7, R7, UR17 ;  /* 0x0000001107077c36 */ /* 0x001fe20008000000 */
[----:B------:R-:W-:-:S04]  /*4c620*/  ULDC UR17, c[0x0][0x248] ;  /* 0x0000920000117ab9 */ /* 0x000fc80000000800 */
[----:B------:R0:W-:Y:S01]  /*4c630*/  STL [R1+0x2b0], R7 ;  /* 0x0002b00701007387 */ /* 0x0001e20000100800 */
[----:B------:R-:W-:Y:S01]  /*4c640*/  LOP3.LUT R240, R240, 0xffffbfff, RZ, 0xc0, !PT ;  /* 0xffffbffff0f07812 */ /* 0x000fe200078ec0ff */
[----:B0-----:R-:W-:-:S03]  /*4c650*/  VIADD R7, R7, UR17 ;  /* 0x0000001107077c36 */ /* 0x001fc60008000000 */
[----:B------:R-:W-:Y:S01]  /*4c660*/  @P1 LOP3.LUT R240, R240, 0x4000, RZ, 0xfc, !PT ;  /* 0x00004000f0f01812 */ /* 0x000fe200078efcff */
[----:B------:R-:W-:Y:S01]  /*4c670*/  ULDC UR17, c[0x0][0x228] ;  /* 0x00008a0000117ab9 */ /* 0x000fe20000000800 */
[----:B------:R0:W-:Y:S02]  /*4c680*/  STL [R1+0x2b4], R7 ;  /* 0x0002b40701007387 */ /* 0x0001e40000100800 */
[----:B------:R-:W-:Y:S01]  /*4c690*/  LOP3.LUT R240, R240, 0xffffdfff, RZ, 0xc0, !PT ;  /* 0xffffdffff0f07812 */ /* 0x000fe200078ec0ff */
[----:B0-----:R-:W-:Y:S01]  /*4c6a0*/  VIADD R7, R7, UR22 ;  /* 0x0000001607077c36 */ /* 0x001fe20008000000 */
[----:B------:R-:W-:-:S04]  /*4c6b0*/  ULDC UR22, c[0x0][0x248] ;  /* 0x0000920000167ab9 */ /* 0x000fc80000000800 */
[----:B------:R0:W-:Y:S01]  /*4c6c0*/  STL [R1+0x2b8], R7 ;  /* 0x0002b80701007387 */ /* 0x0001e20000100800 */
[----:B------:R-:W-:Y:S02]  /*4c6d0*/  @P0 LOP3.LUT R240, R240, 0x2000, RZ, 0xfc, !PT ;  /* 0x00002000f0f00812 */ /* 0x000fe400078efcff */
[----:B------:R-:W-:Y:S01]  /*4c6e0*/  ISETP.GE.AND P0, PT, R6, UR29, PT ;  /* 0x0000001d06007c0c */ /* 0x000fe2000bf06270 */
[----:B0-----:R-:W-:Y:S01]  /*4c6f0*/  VIADD R7, R7, UR22 ;  /* 0x0000001607077c36 */ /* 0x001fe20008000000 */
[----:B------:R-:W-:-:S04]  /*4c700*/  ULDC UR22, c[0x0][0x248] ;  /* 0x0000920000167ab9 */ /* 0x000fc80000000800 */
[----:B------:R0:W-:Y:S01]  /*4c710*/  STL [R1+0x2bc], R7 ;  /* 0x0002bc0701007387 */ /* 0x0001e20000100800 */
[----:B------:R-:W-:Y:S02]  /*4c720*/  ISETP.LT.AND P3, PT, R3, UR60, !P0 ;  /* 0x0000003c03007c0c */ /* 0x000fe4000c761270 */
[----:B------:R-:W-:Y:S01]  /*4c730*/  LOP3.LUT R240, R240, 0xffffefff, RZ, 0xc0, !PT ;  /* 0xffffeffff0f07812 */ /* 0x000fe200078ec0ff */
[----:B------:R-:W-:Y:S01]  /*4c740*/  VIADD R6, R0, 0x87 ;  /* 0x0000008700067836 */ /* 0x000fe20000000000 */
[----:B------:R-:W-:Y:S01]  /*4c750*/  ISETP.LT.AND P2, PT, R4, UR50, !P0 ;  /* 0x0000003204007c0c */ /* 0x000fe2000c741270 */
[----:B------:R-:W-:Y:S01]  /*4c760*/  ULDC UR60, c[0x0][0x228] ;  /* 0x00008a00003c7ab9 */ /* 0x000fe20000000800 */
[----:B------:R-:W-:Y:S01]  /*4c770*/  ISETP.LT.AND P1, PT, R5, UR49, !P0 ;  /* 0x0000003105007c0c */ /* 0x000fe2000c721270 */
[----:B------:R-:W-:Y:S01]  /*4c780*/  ULDC UR49, c[0x0][0x228] ;  /* 0x00008a0000317ab9 */ /* 0x000fe20000000800 */
[----:B------:R-:W-:Y:S01]  /*4c790*/  ULDC UR50, c[0x0][0x228] ;  /* 0x00008a0000327ab9 */ /* 0x000fe20000000800 */
[----:B0-----:R-:W-:Y:S01]  /*4c7a0*/  VIADD R7, R7, UR22 ;  /* 0x0000001607077c36 */ /* 0x001fe20008000000 */
[----:B------:R-:W-:-:S04]  /*4c7b0*/  ULDC UR22, c[0x0][0x228] ;  /* 0x00008a0000167ab9 */ /* 0x000fc80000000800 */
        /* <DEDUP_REMOVED lines=23> */
[----:B------:R0:W-:Y:S01]  /*4c930*/  STL [R1+0x2d0], R7 ;  /* 0x0002d00701007387 */ /* 0x0001e20000100800 */
[----:B------:R-:W-:Y:S01]  /*4c940*/  ISETP.LT.AND P3, PT, R3, UR60, !P0 ;  /* 0x0000003c03007c0c */ /* 0x000fe2000c761270 */
[----:B------:R-:W-:Y:S01]  /*4c950*/  VIADD R6, R0, 0x86 ;  /* 0x0000008600067836 */ /* 0x000fe20000000000 */
[----:B------:R-:W-:Y:S01]  /*4c960*/  ISETP.LT.AND P2, PT, R4, UR48, !P0 ;  /* 0x0000003004007c0c */ /* 0x000fe2000c741270 */
[----:B------:R-:W-:Y:S01]  /*4c970*/  ULDC.64 UR30, c[0x0][0x228] ;  /* 0x00008a00001e7ab9 */ /* 0x000fe20000000a00 */
[----:B------:R-:W-:Y:S01]  /*4c980*/  ISETP.LT.AND P1, PT, R5, UR47, !P0 ;  /* 0x0000002f05007c0c */ /* 0x000fe2000c721270 */
[----:B------:R-:W-:Y:S01]  /*4c990*/  ULDC UR60, c[0x0][0x228] ;  /* 0x00008a00003c7ab9 */ /* 0x000fe20000000800 */
[----:B------:R-:W-:Y:S01]  /*4c9a0*/  ULDC UR47, c[0x0][0x228] ;  /* 0x00008a00002f7ab9 */ /* 0x000fe20000000800 */
[----:B------:R-:W-:-:S06]  /*4c9b0*/  ULDC UR48, c[0x0][0x228] ;  /* 0x00008a0000307ab9 */ /* 0x000fcc0000000800 */
[----:B------:R-:W-:-:S04]  /*4c9c0*/  @P3 LOP3.LUT R240, R240, 0x100, RZ, 0xfc, !PT ;  /* 0x00000100f0f03812 */ /* 0x000fc800078efcff */
[----:B------:R-:W-:Y:S01]  /*4c9d0*/  LOP3.LUT R240, R240, 0xffffff7f, RZ, 0xc0, !PT ;  /* 0xffffff7ff0f07812 */ /* 0x000fe200078ec0ff */
[----:B0-----:R-:W-:Y:S01]  /*4c9e0*/  VIADD R7, R7, UR28 ;  /* 0x0000001c07077c36 */ /* 0x001fe20008000000 */
[----:B------:R-:W-:Y:S02]  /*4c9f0*/  ULDC.64 UR28, c[0x0][0x228] ;  /* 0x00008a00001c7ab9 */ /* 0x000fe40000000a00 */
[----:B------:R-:W-:Y:S02]  /*4ca00*/  @P2 LOP3.LUT R240, R240, 0x80, RZ, 0xfc, !PT ;  /* 0x00000080f0f02812 */ /* 0x000fe400078efcff */
[----:B------:R-:W-:Y:S01]  /*4ca10*/  ISETP.LT.AND P0, PT, R2, UR28, !P0 ;  /* 0x0000001c02007c0c */ /* 0x000fe2000c701270 */
[----:B------:R0:W-:Y:S01]  /*4ca20*/  STL [R1+0x2d4], R7 ;  /* 0x0002d40701007387 */ /* 0x0001e20000100800 */
[----:B------:R-:W-:Y:S01]  /*4ca30*/  LOP3.LUT R240, R240, 0xffffffbf, RZ, 0xc0, !PT ;  /* 0xffffffbff0f07812 */ /* 0x000fe200078ec0ff */
[----:B------:R-:W-:-:S03]  /*4ca40*/  ULDC UR28, c[0x0][0x248] ;  /* 0x00009200001c7ab9 */ /* 0x000fc60000000800 */
        /* <DEDUP_REMOVED lines=11> */
[----:B0-----:R-:W-:-:S08]  /*4cb00*/  VIADD R7, R7, UR26 ;  /* 0x0000001a07077c36 */ /* 0x001fd00008000000 */
[----:B------:R-:W-:Y:S01]  /*4cb10*/  @P3 LOP3.LUT R240, R240, 0x10, RZ, 0xfc, !PT ;  /* 0x00000010f0f03812 */ /* 0x000fe200078efcff */
[----:B------:R-:W-:Y:S01]  /*4cb20*/  ULDC UR26, c[0x0][0x248] ;  /* 0x00009200001a7ab9 */ /* 0x000fe20000000800 */
        /* <DEDUP_REMOVED lines=15> */
[----:B------:R-:W-:Y:S01]  /*4cc20*/  ULDC.64 UR34, c[0x0][0x228] ;  /* 0x00008a0000227ab9 */ /* 0x000fe20000000a00 */
        /* <DEDUP_REMOVED lines=13> */
[----:B------:R-:W-:Y:S02]  /*4cd00*/  ISETP.LT.AND P3, PT, R3, UR54, !P0 ;  /* 0x0000003603007c0c */ /* 0x000fe4000c761270 */
[----:B------:R-:W-:Y:S01]  /*4cd10*/  LOP3.LUT R239, R239, 0xefffffff, RZ, 0xc0, !PT ;  /* 0xefffffffefef7812 */ /* 0x000fe200078ec0ff */
[----:B0-----:R-:W-:Y:S01]  /*4cd20*/  VIADD R7, R7, UR26 ;  /* 0x0000001a07077c36 */ /* 0x001fe20008000000 */
[----:B------:R-:W-:Y:S01]  /*4cd30*/  ISETP.LT.AND P2, PT, R4, UR36, !P0 ;  /* 0x0000002404007c0c */ /* 0x000fe2000c741270 */
[----:B------:R-:W-:Y:S01]  /*4cd40*/  ULDC UR26, c[0x0][0x248] ;  /* 0x00009200001a7ab9 */ /* 0x000fe20000000800 */
[----:B------:R-:W-:Y:S01]  /*4cd50*/  ISETP.LT.AND P1, PT, R5, UR37, !P0 ;  /* 0x0000002505007c0c */ /* 0x000fe2000c721270 */
[----:B------:R-:W-:Y:S01]  /*4cd60*/  VIADD R6, R0, 0x83 ;  /* 0x0000008300067836 */ /* 0x000fe20000000000 */
[----:B------:R-:W-:-:S05]  /*4cd70*/  ULDC UR54, c[0x0][0x228] ;  /* 0x00008a0000367ab9 */ /* 0x000fca0000000800 */
[----:B------:R-:W-:Y:S01]  /*4cd80*/  @P3 LOP3.LUT R239, R239, 0x10000000, RZ, 0xfc, !PT ;  /* 0x10000000efef3812 */ /* 0x000fe200078efcff */
[----:B------:R0:W-:Y:S01]  /*4cd90*/  STL [R1+0x2dc], R7 ;  /* 0x0002dc0701007387 */ /* 0x0001e20000100800 */
[----:B------:R-:W-:Y:S01]  /*4cda0*/  ULDC UR36, c[0x0][0x228] ;  /* 0x00008a0000247ab9 */ /* 0x000fe20000000800 */
[----:B------:R-:W-:Y:S01]  /*4cdb0*/  ULDC UR37, c[0x0][0x228] ;  /* 0x00008a0000257ab9 */ /* 0x000fe20000000800 */
[----:B------:R-:W-:-:S04]  /*4cdc0*/  LOP3.LUT R239, R239, 0xf7ffffff, RZ, 0xc0, !PT ;  /* 0xf7ffffffefef7812 */ /* 0x000fc800078ec0ff */
[----:B------:R-:W-:Y:S02]  /*4cdd0*/  @P2 LOP3.LUT R239, R239, 0x8000000, RZ, 0xfc, !PT ;  /* 0x08000000efef2812 */ /* 0x000fe400078efcff */
[----:B------:R-:W-:Y:S02]  /*4cde0*/  ISETP.LT.AND P0, PT, R2, UR34, !P0 ;  /* 0x0000002202007c0c */ /* 0x000fe4000c701270 */
[----:B------:R-:W-:Y:S01]  /*4cdf0*/  LOP3.LUT R239, R239, 0xfbffffff, RZ, 0xc0, !PT ;  /* 0xfbffffffefef7812 */ /* 0x000fe200078ec0ff */
[----:B0-----:R-:W-:Y:S01]  /*4ce00*/  VIADD R7, R7, UR26 ;  /* 0x0000001a07077c36 */ /* 0x001fe20008000000 */
[----:B------:R-:W-:Y:S02]  /*4ce10*/  ULDC UR26, c[0x0][0x248] ;  /* 0x00009200001a7ab9 */ /* 0x000fe40000000800 */
[----:B------:R-:W-:Y:S02]  /*4ce20*/  @P1 LOP3.LUT R239, R239, 0x4000000, RZ, 0xfc, !PT ;  /* 0x04000000efef1812 */ /* 0x000fe400078efcff */
[----:B------:R0:W-:Y:S02]  /*4ce30*/  STL [R1+0x2e0], R7 ;  /* 0x0002e00701007387 */ /* 0x0001e40000100800 */
[----:B------:R-:W-:-:S04]  /*4ce40*/  LOP3.LUT R239, R239, 0xfdffffff, RZ, 0xc0, !PT ;  /* 0xfdffffffefef7812 */ /* 0x000fc800078ec0ff */
[----:B------:R-:W-:Y:S01]  /*4ce50*/  @P0 LOP3.LUT R239, R239, 0x2000000, RZ, 0xfc, !PT ;  /* 0x02000000efef0812 */ /* 0x000fe200078efcff */
[----:B0-----:R-:W-:Y:S01]  /*4ce60*/  VIADD R7, R7, UR26 ;  /* 0x0000001a07077c36 */ /* 0x001fe20008000000 */
[----:B------:R-:W-:Y:S01]  /*4ce70*/  ULDC UR26, c[0x0][0x248] ;  /* 0x00009200001a7ab9 */ /* 0x000fe20000000800 */
[----:B------:R-:W-:-:S03]  /*4ce80*/  ISETP.GE.AND P0, PT, R6, UR29, PT ;  /* 0x0000001d06007c0c */ /* 0x000fc6000bf06270 */
        /* <DEDUP_REMOVED lines=27> */
[----:B------:R-:W-:Y:S02]  /*4d040*/  ISETP.LT.AND P0, PT, R2, UR26, !P0 ;  /* 0x0000001a02007c0c */ /* 0x000fe4000c701270 */
        /* <DEDUP_REMOVED lines=69> */
[----:B------:R-:W-:Y:S01]  /*4d4a0*/  ULDC UR40, c[0x0][0x228] ;  /* 0x00008a0000287ab9 */ /* 0x000fe20000000800 */
        /* <DEDUP_REMOVED lines=47> */
[----:B------:R-:W-:Y:S01]  /*4d7a0*/  ULDC UR28, c[0x0][0x248] ;  /* 0x00009200001c7ab9 */ /* 0x000fe20000000800 */
[----:B------:R-:W-:-:S05]  /*4d7b0*/  ULDC UR12, c[0x0][0x228] ;  /* 0x00008a00000c7ab9 */ /* 0x000fca0000000800 */
        /* <DEDUP_REMOVED lines=10> */
[----:B------:R-:W-:Y:S01]  /*4d860*/  ULDC UR40, c[0x0][0x228] ;  /* 0x00008a0000287ab9 */ /* 0x000fe20000000800 */
[----:B------:R-:W-:Y:S01]  /*4d870*/  ISETP.LT.AND P2, PT, R4, UR14, !P0 ;  /* 0x0000000e04007c0c */ /* 0x000fe2000c741270 */
[----:B0-----:R-:W-:Y:S01]  /*4d880*/  VIADD R7, R7, UR18 ;  /* 0x0000001207077c36 */ /* 0x001fe20008000000 */
[----:B------:R-:W-:Y:S01]  /*4d890*/  ISETP.LT.AND P1, PT, R5, UR17, !P0 ;  /* 0x0000001105007c0c */ /* 0x000fe2000c721270 */
[----:B------:R-:W-:-:S08]  /*4d8a0*/  ULDC.64 UR32, c[0x0][0x228] ;  /* 0x00008a0000207ab9 */ /* 0x000fd00000000a00 */
[----:B------:R-:W-:Y:S01]  /*4d8b0*/  @P3 LOP3.LUT R238, R238, 0x10000000, RZ, 0xfc, !PT ;  /* 0x10000000eeee3812 */ /* 0x000fe200078efcff */
[----:B------:R0:W-:Y:S01]  /*4d8c0*/  STL [R1+0x30c], R7 ;  /* 0x00030c0701007387 */ /* 0x0001e20000100800 */
[----:B------:R-:W-:Y:S01]  /*4d8d0*/  ULDC UR18, c[0x0][0x248] ;  /* 0x0000920000127ab9 */ /* 0x000fe20000000800 */
[----:B------:R-:W-:Y:S01]  /*4d8e0*/  ULDC UR17, c[0x0][0x228] ;  /* 0x00008a0000117ab9 */ /* 0x000fe20000000800 */
[----:B------:R-:W-:Y:S01]  /*4d8f0*/  LOP3.LUT R238, R238, 0xf7ffffff, RZ, 0xc0, !PT ;  /* 0xf7ffffffeeee7812 */ /* 0x000fe200078ec0ff */
[----:B------:R-:W-:-:S03]  /*4d900*/  ULDC UR14, c[0x0][0x228] ;  /* 0x00008a00000e7ab9 */ /* 0x000fc60000000800 */
        /* <DEDUP_REMOVED lines=16> */
[----:B------:R-:W-:-:S06]  /*4da10*/  ULDC.64 UR34, c[0x0][0x228] ;  /* 0x00008a0000227ab9 */ /* 0x000fcc0000000a00 */
[----:B------:R-:W-:Y:S01]  /*4da20*/  @P3 LOP3.LUT R238, R238, 0x1000000, RZ, 0xfc, !PT ;  /* 0x01000000eeee3812 */ /* 0x000fe200078efcff */
[----:B------:R-:W-:Y:S01]  /*4da30*/  ULDC UR20, c[0x0][0x248] ;  /* 0x0000920000147ab9 */ /* 0x000fe20000000800 */
[----:B------:R-:W-:Y:S02]  /*4da40*/  ULDC UR19, c[0x0][0x228] ;  /* 0x00008a0000137ab9 */ /* 0x000fe40000000800 */
        /* <DEDUP_REMOVED lines=8> */
[----:B------:R-:W-:Y:S01]  /*4dad0*/  LOP3.LUT R238, R238, 0xffdfffff, RZ, 0xc0, !PT ;  /* 0xffdfffffeeee7812 */ /* 0x000fe200078ec0ff */
[----:B------:R0:W-:Y:S03]  /*4dae0*/  STL [R1+0x314], R7 ;  /* 0x0003140701007387 */ /* 0x0001e60000100800 */
[----:B------:R-:W-:Y:S02]  /*4daf0*/  @P0 LOP3.LUT R238, R238, 0x200000, RZ, 0xfc, !PT ;  /* 0x00200000eeee0812 */ /* 0x000fe400078efcff */
[----:B------:R-:W-:Y:S01]  /*4db00*/  ISETP.GE.AND P0, PT, R6, UR27, PT ;  /* 0x0000001b06007c0c */ /* 0x000fe2000bf06270 */
[----:B0-----:R-:W-:-:S03]  /*4db10*/  VIADD R7, R7, UR9 ;  /* 0x0000000907077c36 */ /* 0x001fc60008000000 */
[----:B------:R-:W-:Y:S02]  /*4db20*/  ISETP.LT.AND P3, PT, R3, UR40, !P0 ;  /* 0x0000002803007c0c */ /* 0x000fe4000c761270 */
[----:B------:R-:W-:Y:S01]  /*4db30*/  LOP3.LUT R238, R238, 0xffefffff, RZ, 0xc0, !PT ;  /* 0xffefffffeeee7812 */ /* 0x000fe200078ec0ff */
[----:B------:R-:W-:Y:S01]  /*4db40*/  VIADD R6, R0, 0x79 ;  /* 0x0000007900067836 */ /* 0x000fe20000000000 */
[----:B------:R0:W-:Y:S01]  /*4db50*/  STL [R1+0x318], R7 ;  /* 0x0003180701007387 */ /* 0x0001e20000100800 */
[----:B------:R-:W-:Y:S01]  /*4db60*/  ISETP.LT.AND P2, PT, R4, UR22, !P0 ;  /* 0x0000001604007c0c */ /* 0x000fe2000c741270 */
[----:B------:R-:W-:Y:S01]  /*4db70*/  ULDC UR40, c[0x0][0x228] ;  /* 0x00008a0000287ab9 */ /* 0x000fe20000000800 */
[----:B------:R-:W-:Y:S01]  /*4db80*/  ISETP.LT.AND P1, PT, R5, UR23, !P0 ;  /* 0x0000001705007c0c */ /* 0x000fe2000c721270 */
[----:B------:R-:W-:Y:S01]  /*4db90*/  ULDC UR23, c[0x0][0x248] ;  /* 0x0000920000177ab9 */ /* 0x000fe20000000800 */
[----:B------:R-:W-:Y:S01]  /*4dba0*/  ULDC UR9, c[0x0][0x228] ;  /* 0x00008a0000097ab9 */ /* 0x000fe20000000800 */
[----:B0-----:R-:W-:Y:S01]  /*4dbb0*/  VIADD R7, R7, UR13 ;  /* 0x0000000d07077c36 */ /* 0x001fe20008000000 */
[----:B------:R-:W-:-:S02]  /*4dbc0*/  ULDC UR13, c[0x0][0x248] ;  /* 0x00009200000d7ab9 */ /* 0x000fc40000000800 */
[----:B------:R-:W-:Y:S01]  /*4dbd0*/  @P3 LOP3.LUT R238, R238, 0x100000, RZ, 0xfc, !PT ;  /* 0x00100000eeee3812 */ /* 0x000fe200078efcff */
[----:B------:R-:W-:Y:S01]  /*4dbe0*/  ULDC UR22, c[0x0][0x228] ;  /* 0x00008a0000167ab9 */ /* 0x000fe20000000800 */
[----:B------:R0:W-:Y:S02]  /*4dbf0*/  STL [R1+0x31c], R7 ;  /* 0x00031c0701007387 */ /* 0x0001e40000100800 */
[----:B------:R-:W-:Y:S01]  /*4dc00*/  LOP3.LUT R238, R238, 0xfff7ffff, RZ, 0xc0, !PT ;  /* 0xfff7ffffeeee7812 */ /* 0x000fe200078ec0ff */
[----:B0-----:R-:W-:-:S03]  /*4dc10*/  VIADD R7, R7, UR4 ;  /* 0x0000000407077c36 */ /* 0x001fc60008000000 */
[----:B------:R-:W-:Y:S01]  /*4dc20*/  @P2 LOP3.LUT R238, R238, 0x80000, RZ, 0xfc, !PT ;  /* 0x00080000eeee2812 */ /* 0x000fe200078efcff */
[----:B------:R-:W-:Y:S01]  /*4dc30*/  ULDC UR4, c[0x0][0x228] ;  /* 0x00008a0000047ab9 */ /* 0x000fe20000000800 */
[----:B------:R0:W-:Y:S01]  /*4dc40*/  STL [R1+0x320], R7 ;  /* 0x0003200701007387 */ /* 0x0001e20000100800 */
[----:B------:R-:W-:Y:S01]  /*4dc50*/  ISETP.LT.AND P0, PT, R2, UR34, !P0 ;  /* 0x0000002202007c0c */ /* 0x000fe2000c701270 */
[----:B------:R-:W-:Y:S01]  /*4dc60*/  ULDC UR34, c[0x0][0x228] ;  /* 0x00008a0000227ab9 */ /* 0x000fe20000000800 */
        /* <DEDUP_REMOVED lines=24> */
[----:B------:R-:W-:Y:S01]  /*4ddf0*/  ULDC UR43, c[0x0][0x228] ;  /* 0x00008a00002b7ab9 */ /* 0x000fe20000000800 */
[----:B0-----:R-:W-:Y:S01]  /*4de00*/  VIADD R7, R7, UR18 ;  /* 0x0000001207077c36 */ /* 0x001fe20008000000 */
[----:B------:R-:W-:-:S04]  /*4de10*/  ULDC UR18, c[0x0][0x248] ;  /* 0x0000920000127ab9 */ /* 0x000fc80000000800 */
[----:B------:R0:W-:Y:S02]  /*4de20*/  STL [R1+0x334], R7 ;  /* 0x0003340701007387 */ /* 0x0001e40000100800 */
        /* <DEDUP_REMOVED lines=8> */
[----:B------:R0:W-:Y:S02]  /*4deb0*/  STL [R1+0x33c], R7 ;  /* 0x00033c0701007387 */ /* 0x0001e40000100800 */
[----:B0-----:R-:W-:Y:S01]  /*4dec0*/  VIADD R7, R7, UR20 ;  /* 0x0000001407077c36 */ /* 0x001fe20008000000 */
[----:B------:R-:W-:Y:S01]  /*4ded0*/  LOP3.LUT R238, R238, 0xffffbfff, RZ, 0xc0, !PT ;  /* 0xffffbfffeeee7812 */ /* 0x000fe200078ec0ff */
[----:B------:R-:W-:-:S03]  /*4dee0*/  ULDC UR20, c[0x0][0x228] ;  /* 0x00008a0000147ab9 */ /* 0x000fc60000000800 */
[----:B------:R0:W-:Y:S01]  /*4def0*/  STL [R1+0x340], R7 ;  /* 0x0003400701007387 */ /* 0x0001e20000100800 */
[----:B------:R-:W-:Y:S01]  /*4df00*/  @P1 LOP3.LUT R238, R238, 0x4000, RZ, 0xfc, !PT ;  /* 0x00004000eeee1812 */ /* 0x000fe200078efcff */
[----:B0-----:R-:W-:Y:S01]  /*4df10*/  VIADD R7, R7, UR26 ;  /* 0x0000001a07077c36 */ /* 0x001fe20008000000 */
[----:B------:R-:W-:Y:S02]  /*4df20*/  ULDC.64 UR26, c[0x0][0x228] ;  /* 0x00008a00001a7ab9 */ /* 0x000fe40000000a00 */
[----:B------:R-:W-:Y:S01]  /*4df30*/  ISETP.LT.AND P0, PT, R2, UR26, !P0 ;  /* 0x0000001a02007c0c */ /* 0x000fe2000c701270 */
[----:B------:R-:W-:Y:S01]  /*4df40*/  ULDC UR26, c[0x0][0x248] ;  /* 0x00009200001a7ab9 */ /* 0x000fe20000000800 */
[----:B------:R-:W-:-:S11]  /*4df50*/  LOP3.LUT R238, R238, 0xffffdfff, RZ, 0xc0, !PT ;  /* 0xffffdfffeeee7812 */ /* 0x000fd600078ec0ff */
        /* <DEDUP_REMOVED lines=11> */
[----:B------:R-:W-:Y:S01]  /*4e010*/  ULDC UR46, c[0x0][0x228] ;  /* 0x00008a00002e7ab9 */ /* 0x000fe20000000800 */
[----:B0-----:R-:W-:Y:S01]  /*4e020*/  VIADD R7, R7, UR23 ;  /* 0x0000001707077c36 */ /* 0x001fe20008000000 */
[----:B------:R-:W-:-:S04]  /*4e030*/  ULDC UR23, c[0x0][0x228] ;  /* 0x00008a0000177ab9 */ /* 0x000fc80000000800 */
[----:B------:R-:W-:Y:S01]  /*4e040*/  @P3 LOP3.LUT R238, R238, 0x1000, RZ, 0xfc, !PT ;  /* 0x00001000eeee3812 */ /* 0x000fe200078efcff */
[----:B------:R0:W-:Y:S03]  /*4e050*/  STL [R1+0x348], R7 ;  /* 0x0003480701007387 */ /* 0x0001e60000100800 */
[----:B------:R-:W-:-:S04]  /*4e060*/  LOP3.LUT R238, R238, 0xfffff7ff, RZ, 0xc0, !PT ;  /* 0xfffff7ffeeee7812 */ /* 0x000fc800078ec0ff */
[----:B------:R-:W-:Y:S01]  /*4e070*/  @P2 LOP3.LUT R238, R238, 0x800, RZ, 0xfc, !PT ;  /* 0x00000800eeee2812 */ /* 0x000fe200078efcff */
[----:B0-----:R-:W-:Y:S01]  /*4e080*/  VIADD R7, R7, UR28 ;  /* 0x0000001c07077c36 */ /* 0x001fe20008000000 */
[----:B------:R-:W-:Y:S02]  /*4e090*/  ULDC.64 UR28, c[0x0][0x228] ;  /* 0x00008a00001c7ab9 */ /* 0x000fe40000000a00 */
[----:B------:R-:W-:Y:S02]  /*4e0a0*/  LOP3.LUT R238, R238, 0xfffffbff, RZ, 0xc0, !PT ;  /* 0xfffffbffeeee7812 */ /* 0x000fe400078ec0ff */
[----:B------:R-:W-:Y:S01]  /*4e0b0*/  ISETP.LT.AND P0, PT, R2, UR28, !P0 ;  /* 0x0000001c02007c0c */ /* 0x000fe2000c701270 */
[----:B------:R0:W-:Y:S01]  /*4e0c0*/  STL [R1+0x34c], R7 ;  /* 0x00034c0701007387 */ /* 0x0001e20000100800 */
[----:B------:R-:W-:Y:S01]  /*4e0d0*/  @P1 LOP3.LUT R238, R238, 0x400, RZ, 0xfc, !PT ;  /* 0x00000400eeee1812 */ /* 0x000fe200078efcff */
[----:B------:R-:W-:-:S03]  /*4e0e0*/  ULDC UR28, c[0x0][0x228] ;  /* 0x00008a00001c7ab9 */ /* 0x000fc60000000800 */
[----:B------:R-:W-:-:S07]  /*4e0f0*/  LOP3.LUT R238, R238, 0xfffffdff, RZ, 0xc0, !PT ;  /* 0xfffffdffeeee7812 */ /* 0x000fce00078ec0ff */
[----:B------:R-:W-:Y:S02]  /*4e100*/  @P0 LOP3.LUT R238, R238, 0x200, RZ, 0xfc, !PT ;  /* 0x00000200eeee0812 */ /* 0x000fe400078efcff */
[----:B------:R-:W-:-:S04]  /*4e110*/  ISETP.GE.AND P0, PT, R6, UR33, PT ;  /* 0x0000002106007c0c */ /* 0x000fc8000bf06270 */
[----:B------:R-:W-:Y:S02]  /*4e120*/  ISETP.LT.AND P3, PT, R3, UR32, !P0 ;  /* 0x0000002003007c0c */ /* 0x000fe4000c761270 */
[----:B------:R-:W-:Y:S01]  /*4e130*/  LOP3.LUT R238, R238, 0xfffffeff, RZ, 0xc0, !PT ;  /* 0xfffffeffeeee7812 */ /* 0x000fe200078ec0ff */
[----:B------:R-:W-:Y:S01]  /*4e140*/  VIADD R6, R0, 0x76 ;  /* 0x0000007600067836 */ /* 0x000fe20000000000 */
[----:B------:R-:W-:Y:S01]  /*4e150*/  ISETP.LT.AND P2, PT, R4, UR61, !P0 ;  /* 0x0000003d04007c0c */ /* 0x000fe2000c741270 */
[----:B------:R-:W-:Y:S01]  /*4e160*/  ULDC.64 UR32, c[0x0][0x228] ;  /* 0x00008a0000207ab9 */ /* 0x000fe20000000a00 */
[----:B------:R-:W-:Y:S01]  /*4e170*/  ISETP.LT.AND P1, PT, R5, UR60, !P0 ;  /* 0x0000003c05007c0c */ /* 0x000fe2000c721270 */
[----:B0-----:R-:W-:-:S06]  /*4e180*/  VIADD R7, R7, UR26 ;  /* 0x0000001a07077c36 */ /* 0x001fcc0008000000 */
[----:B------:R-:W-:Y:S01]  /*4e190*/  @P3 LOP3.LUT R238, R238, 0x100, RZ, 0xfc, !PT ;  /* 0x00000100eeee3812 */ /* 0x000fe200078efcff */
[----:B------:R-:W-:Y:S01]  /*4e1a0*/  ULDC UR26, c[0x0][0x248] ;  /* 0x00009200001a7ab9 */ /* 0x000fe20000000800 */
[----:B------:R-:W-:Y:S01]  /*4e1b0*/  ULDC UR61, c[0x0][0x228] ;  /* 0x00008a00003d7ab9 */ /* 0x000fe20000000800 */
[----:B------:R-:W-:Y:S01]  /*4e1c0*/  LOP3.LUT R235, R235, 0x7fffffff, RZ, 0xc0, !PT ;  /* 0x7fffffffebeb7812 */ /* 0x000fe200078ec0ff */
[----:B------:R-:W-:Y:S01]  /*4e1d0*/  ULDC UR60, c[0x0][0x228] ;  /* 0x00008a00003c7ab9 */ /* 0x000fe20000000800 */
[----:B------:R-:W-:-:S04]  /*4e1e0*/  LOP3.LUT R238, R238, 0xffffff7f, RZ, 0xc0, !PT ;  /* 0xffffff7feeee7812 */ /* 0x000fc800078ec0ff */
        /* <DEDUP_REMOVED lines=8> */
[----:B------:R-:W-:-:S04]  /*4e270*/  ISETP.GE.AND P0, PT, R6, UR35, PT ;  /* 0x0000002306007c0c */ /* 0x000fc8000bf06270 */
[----:B------:R-:W-:Y:S02]  /*4e280*/  ISETP.LT.AND P3, PT, R3, UR34, !P0 ;  /* 0x0000002203007c0c */ /* 0x000fe4000c761270 */
[----:B------:R-:W-:Y:S01]  /*4e290*/  LOP3.LUT R238, R238, 0xffffffef, RZ, 0xc0, !PT ;  /* 0xffffffefeeee7812 */ /* 0x000fe200078ec0ff */
[----:B------:R-:W-:Y:S01]  /*4e2a0*/  VIADD R6, R0, 0x75 ;  /* 0x0000007500067836 */ /* 0x000fe20000000000 */
[----:B------:R-:W-:Y:S01]  /*4e2b0*/  ISETP.LT.AND P2, PT, R4, UR59, !P0 ;  /* 0x0000003b04007c0c */ /* 0x000fe2000c741270 */
[----:B0-----:R-:W-:Y:S01]  /*4e2c0*/  VIADD R7, R7, UR26 ;  /* 0x0000001a07077c36 */ /* 0x001fe20008000000 */
[----:B------:R-:W-:Y:S01]  /*4e2d0*/  ISETP.LT.AND P1, PT, R5, UR47, !P0 ;  /* 0x0000002f05007c0c */ /* 0x000fe2000c721270 */
[----:B------:R-:W-:-:S06]  /*4e2e0*/  ULDC.64 UR34, c[0x0][0x228] ;  /* 0x00008a0000227ab9 */ /* 0x000fcc0000000a00 */
[----:B------:R-:W-:Y:S01]  /*4e2f0*/  @P3 LOP3.LUT R238, R238, 0x10, RZ, 0xfc, !PT ;  /* 0x00000010eeee3812 */ /* 0x000fe200078efcff */
[----:B------:R-:W-:Y:S01]  /*4e300*/  ULDC UR26, c[0x0][0x248] ;  /* 0x00009200001a7ab9 */ /* 0x000fe20000000800 */
[----:B------:R0:W-:Y:S01]  /*4e310*/  STL [R1+0x354], R7 ;  /* 0x0003540701007387 */ /* 0x0001e20000100800 */
        /* <DEDUP_REMOVED lines=9> */
[----:B------:R-:W-:-:S04]  /*4e3b0*/  ISETP.GE.AND P0, PT, R6, UR27, PT ;  /* 0x0000001b06007c0c */ /* 0x000fc8000bf06270 */
[----:B------:R-:W-:Y:S01]  /*4e3c0*/  ISETP.LT.AND P2, PT, R4, UR55, !P0 ;  /* 0x0000003704007c0c */ /* 0x000fe2000c741270 */
[----:B0-----:R-:W-:Y:S01]  /*4e3d0*/  VIADD R7, R7, UR26 ;  /* 0x0000001a07077c36 */ /* 0x001fe20008000000 */
[----:B------:R-:W-:Y:S01]  /*4e3e0*/  ISETP.LT.AND P1, PT, R5, UR53, !P0 ;  /* 0x0000003505007c0c */ /* 0x000fe2000c721270 */
[----:B------:R-:W-:Y:S01]  /*4e3f0*/  ULDC UR26, c[0x0][0x248] ;  /* 0x00009200001a7ab9 */ /* 0x000fe20000000800 */
[----:B------:R-:W-:Y:S01]  /*4e400*/  ISETP.LT.AND P3, PT, R3, UR28, !P0 ;  /* 0x0000001c03007c0c */ /* 0x000fe2000c761270 */
[----:B------:R-:W-:Y:S01]  /*4e410*/  VIADD R6, R0, 0x74 ;  /* 0x0000007400067836 */ /* 0x000fe20000000000 */
[----:B------:R-:W-:Y:S01]  /*4e420*/  ISETP.LT.AND P0, PT, R2, UR34, !P0 ;  /* 0x0000002202007c0c */ /* 0x000fe2000c701270 */
[----:B------:R-:W-:-:S06]  /*4e430*/  ULDC UR55, c[0x0][0x228] ;  /* 0x00008a0000377ab9 */ /* 0x000fcc0000000800 */
[----:B------:R-:W-:Y:S01]  /*4e440*/  @P2 LOP3.LUT R237, R237, 0x80000000, RZ, 0xfc, !PT ;  /* 0x80000000eded2812 */ /* 0x000fe200078efcff */
[----:B------:R0:W-:Y:S01]  /*4e450*/  STL [R1+0x358], R7 ;  /* 0x0003580701007387 */ /* 0x0001e20000100800 */
[----:B------:R-:W-:Y:S01]  /*4e460*/  LOP3.LUT R238, R238, 0xfffffffe, RZ, 0xc0, !PT ;  /* 0xfffffffeeeee7812 */ /* 0x000fe200078ec0ff */
[----:B------:R-:W-:Y:S01]  /*4e470*/  ULDC UR28, c[0x0][0x248] ;  /* 0x00009200001c7ab9 */ /* 0x000fe20000000800 */
[----:B------:R-:W-:Y:S01]  /*4e480*/  LOP3.LUT R237, R237, 0xbfffffff, RZ, 0xc0, !PT ;  /* 0xbfffffffeded7812 */ /* 0x000fe200078ec0ff */
[----:B------:R-:W-:Y:S01]  /*4e490*/  ULDC UR53, c[0x0][0x228] ;  /* 0x00008a0000357ab9 */ /* 0x000fe20000000800 */
[----:B------:R-:W-:Y:S02]  /*4e4a0*/  ULDC UR34, c[0x0][0x228] ;  /* 0x00008a0000227ab9 */ /* 0x000fe40000000800 */
[----:B------:R-:W-:Y:S01]  /*4e4b0*/  @P1 LOP3.LUT R237, R237, 0x40000000, RZ, 0xfc, !PT ;  /* 0x40000000eded1812 */ /* 0x000fe200078efcff */
[----:B0-----:R-:W-:-:S03]  /*4e4c0*/  VIADD R7, R7, UR26 ;  /* 0x0000001a07077c36 */ /* 0x001fc60008000000 */
[----:B------:R-:W-:Y:S01]  /*4e4d0*/  LOP3.LUT R237, R237, 0xdfffffff, RZ, 0xc0, !PT ;  /* 0xdfffffffeded7812 */ /* 0x000fe200078ec0ff */
[----:B------:R-:W-:-:S03]  /*4e4e0*/  ULDC UR26, c[0x0][0x248] ;  /* 0x00009200001a7ab9 */ /* 0x000fc60000000800 */
[----:B------:R-:W-:Y:S01]  /*4e4f0*/  @P0 LOP3.LUT R237, R237, 0x20000000, RZ, 0xfc, !PT ;  /* 0x20000000eded0812 */ /* 0x000fe200078efcff */
[----:B------:R0:W-:Y:S01]  /*4e500*/  STL [R1+0x35c], R7 ;  /* 0x00035c0701007387 */ /* 0x0001e20000100800 */
[----:B------:R-:W-:Y:S02]  /*4e510*/  ISETP.GE.AND P0, PT, R6, UR29, PT ;  /* 0x0000001d06007c0c */ /* 0x000fe4000bf06270 */
[----:B------:R-:W-:Y:S02]  /*4e520*/  @P3 LOP3.LUT R238, R238, 0x1, RZ, 0xfc, !PT ;  /* 0x00000001eeee3812 */ /* 0x000fe400078efcff */
[----:B------:R-:W-:Y:S01]  /*4e530*/  ISETP.LT.AND P3, PT, R3, UR61, !P0 ;  /* 0x0000003d03007c0c */ /* 0x000fe2000c761270 */
[----:B0-----:R-:W-:Y:S01]  /*4e540*/  VIADD R7, R7, UR26 ;  /* 0x0000001a07077c36 */ /* 0x001fe20008000000 */
[----:B------:R-:W-:Y:S01]  /*4e550*/  ULDC UR26, c[0x0][0x248] ;  /* 0x00009200001a7ab9 */ /* 0x000fe20000000800 */
[----:B------:R-:W-:Y:S02]  /*4e560*/  ISETP.LT.AND P2, PT, R4, UR54, !P0 ;  /* 0x0000003604007c0c */ /* 0x000fe4000c741270 */
[----:B------:R-:W-:Y:S01]  /*4e570*/  LOP3.LUT R237, R237, 0xefffffff, RZ, 0xc0, !PT ;  /* 0xefffffffeded7812 */ /* 0x000fe200078ec0ff */
[----:B------:R0:W-:Y:S01]  /*4e580*/  STL [R1+0x360], R7 ;  /* 0x0003600701007387 */ /* 0x0001e20000100800 */
[----:B------:R-:W-:Y:S01]  /*4e590*/  ISETP.LT.AND P1, PT, R5, UR52, !P0 ;  /* 0x0000003405007c0c */ /* 0x000fe2000c721270 */
[----:B------:R-:W-:-:S05]  /*4e5a0*/  VIADD R6, R0, 0x73 ;  /* 0x0000007300067836 */ /* 0x000fca0000000000 */
[----:B------:R-:W-:Y:S01]  /*4e5b0*/  @P3 LOP3.LUT R237, R237, 0x10000000, RZ, 0xfc, !PT ;  /* 0x10000000eded3812 */ /* 0x000fe200078efcff */
[----:B------:R-:W-:Y:S01]  /*4e5c0*/  ULDC UR61, c[0x0][0x228] ;  /* 0x00008a00003d7ab9 */ /* 0x000fe20000000800 */
[----:B------:R-:W-:Y:S01]  /*4e5d0*/  LOP3.LUT R234, R234, 0x7fffffff, RZ, 0xc0, !PT ;  /* 0x7fffffffeaea7812 */ /* 0x000fe200078ec0ff */
[----:B------:R-:W-:Y:S01]  /*4e5e0*/  ULDC UR54, c[0x0][0x228] ;  /* 0x00008a0000367ab9 */ /* 0x000fe20000000800 */
[----:B0-----:R-:W-:Y:S01]  /*4e5f0*/  VIADD R7, R7, UR26 ;  /* 0x0000001a07077c36 */ /* 0x001fe20008000000 */
[----:B------:R-:W-:Y:S01]  /*4e600*/  ULDC UR26, c[0x0][0x248] ;  /* 0x00009200001a7ab9 */ /* 0x000fe20000000800 */
[----:B------:R-:W-:-:S03]  /*4e610*/  ULDC UR52, c[0x0][0x228] ;  /* 0x00008a0000347ab9 */ /* 0x000fc60000000800 */
[----:B------:R0:W-:Y:S01]  /*4e620*/  STL [R1+0x364], R7 ;  /* 0x0003640701007387 */ /* 0x0001e20000100800 */
[----:B------:R-:W-:Y:S01]  /*4e630*/  LOP3.LUT R237, R237, 0xf7ffffff, RZ, 0xc0, !PT ;  /* 0xf7ffffffeded7812 */ /* 0x000fe200078ec0ff */
[----:B0-----:R-:W-:Y:S01]  /*4e640*/  VIADD R7, R7, UR26 ;  /* 0x0000001a07077c36 */ /* 0x001fe20008000000 */
[----:B------:R-:W-:-:S04]  /*4e650*/  ULDC UR26, c[0x0][0x248] ;  /* 0x00009200001a7ab9 */ /* 0x000fc80000000800 */
        /* <DEDUP_REMOVED lines=20> */
[----:B------:R-:W-:Y:S01]  /*4e7a0*/  ULDC.64 UR30, c[0x0][0x228] ;  /* 0x00008a00001e7ab9 */ /* 0x000fe20000000a00 */
[----:B------:R-:W-:Y:S01]  /*4e7b0*/  ULDC UR51, c[0x0][0x228] ;  /* 0x00008a0000337ab9 */ /* 0x000fe20000000800 */
[----:B------:R-:W-:-:S04]  /*4e7c0*/  ULDC UR50, c[0x0][0x228] ;  /* 0x00008a0000327ab9 */ /* 0x000fc80000000800 */
        /* <DEDUP_REMOVED lines=34> */
[----:B------:R0:W-:Y:S01]  /*4e9f0*/  STL [R1+0x378], R7 ;  /* 0x0003780701007387 */ /* 0x0001e20000100800 */
[----:B------:R-:W-:Y:S01]  /*4ea00*/  ISETP.LT.AND P3, PT, R3, UR59, !P0 ;  /* 0x0000003b03007c0c */ /* 0x000fe2000c761270 */
[----:B------:R-:W-:Y:S01]  /*4ea10*/  VIADD R6, R0, 0x70 ;  /* 0x0000007000067836 */ /* 0x000fe20000000000 */
[----:B------:R-:W-:Y:S01]  /*4ea20*/  ISETP.LT.AND P2, PT, R4, UR24, !P0 ;  /* 0x0000001804007c0c */ /* 0x000fe2000c741270 */
[----:B------:R-:W-:Y:S01]  /*4ea30*/  ULDC UR59, c[0x0][0x228] ;  /* 0x00008a00003b7ab9 */ /* 0x000fe20000000800 */
[----:B------:R-:W-:Y:S01]  /*4ea40*/  ISETP.LT.AND P1, PT, R5, UR25, !P0 ;  /* 0x0000001905007c0c */ /* 0x000fe2000c721270 */
[----:B------:R-:W-:Y:S01]  /*4ea50*/  ULDC UR24, c[0x0][0x248] ;  /* 0x0000920000187ab9 */ /* 0x000fe20000000800 */
[----:B------:R-:W-:-:S07]  /*4ea60*/  ULDC UR35, c[0x0][0x228] ;  /* 0x00008a0000237ab9 */ /* 0x000fce0000000800 */
[----:B------:R-:W-:-:S04]  /*4ea70*/  @P3 LOP3.LUT R237, R237, 0x10000, RZ, 0xfc, !PT ;  /* 0x00010000eded3812 */ /* 0x000fc800078efcff */
        /* <DEDUP_REMOVED lines=30> */
[----:B0-----:R-:W-:-:S03]  /*4ec60*/  VIADD R7, R7, UR26 ;  /* 0x0000001a07077c36 */ /* 0x001fc60008000000 */
[----:B------:R-:W-:Y:S01]  /*4ec70*/  LOP3.LUT R237, R237, 0xfffffbff, RZ, 0xc0, !PT ;  /* 0xfffffbffeded7812 */ /* 0x000fe200078ec0ff */
[----:B------:R-:W-:Y:S01]  /*4ec80*/  ULDC UR26, c[0x0][0x248] ;  /* 0x00009200001a7ab9 */ /* 0x000fe20000000800 */
[----:B------:R0:W-:Y:S02]  /*4ec90*/  STL [R1+0x38c], R7 ;  /* 0x00038c0701007387 */ /* 0x0001e40000100800 */
[----:B------:R-:W-:Y:S01]  /*4eca0*/  @P1 LOP3.LUT R237, R237, 0x400, RZ, 0xfc, !PT ;  /* 0x00000400eded1812 */ /* 0x000fe200078efcff */
[----:B0-----:R-:W-:Y:S01]  /*4ecb0*/  VIADD R7, R7, UR24 ;  /* 0x0000001807077c36 */ /* 0x001fe20008000000 */
[----:B------:R-:W-:Y:S02]  /*4ecc0*/  ULDC.64 UR24, c[0x0][0x228] ;  /* 0x00008a0000187ab9 */ /* 0x000fe40000000a00 */
[----:B------:R-:W-:Y:S02]  /*4ecd0*/  ISETP.LT.AND P0, PT, R2, UR24, !P0 ;  /* 0x0000001802007c0c */ /* 0x000fe4000c701270 */
        /* <DEDUP_REMOVED lines=37> */
[----:B------:R0:W-:Y:S01]  /*4ef30*/  STL [R1+0x398], R7 ;  /* 0x0003980701007387 */ /* 0x0001e20000100800 */
[----:B------:R-:W-:Y:S01]  /*4ef40*/  ULDC UR28, c[0x0][0x248] ;  /* 0x00009200001c7ab9 */ /* 0x000fe20000000800 */
[----:B------:R-:W-:-:S04]  /*4ef50*/  @P2 LOP3.LUT R237, R237, 0x8, RZ, 0xfc, !PT ;  /* 0x00000008eded2812 */ /* 0x000fc800078efcff */
[----:B------:R-:W-:-:S04]  /*4ef60*/  LOP3.LUT R237, R237, 0xfffffffb, RZ, 0xc0, !PT ;  /* 0xfffffffbeded7812 */ /* 0x000fc800078ec0ff */
[----:B------:R-:W-:-:S04]  /*4ef70*/  @P1 LOP3.LUT R237, R237, 0x4, RZ, 0xfc, !PT ;  /* 0x00000004eded1812 */ /* 0x000fc800078efcff */
[----:B------:R-:W-:Y:S01]  /*4ef80*/  LOP3.LUT R237, R237, 0xfffffffd, RZ, 0xc0, !PT ;  /* 0xfffffffdeded7812 */ /* 0x000fe200078ec0ff */
[----:B0-----:R-:W-:-:S03]  /*4ef90*/  VIADD R7, R7, UR15 ;  /* 0x0000000f07077c36 */ /* 0x001fc60008000000 */
[----:B------:R-:W-:Y:S02]  /*4efa0*/  @P0 LOP3.LUT R237, R237, 0x2, RZ, 0xfc, !PT ;  /* 0x00000002eded0812 */ /* 0x000fe400078efcff */
[----:B------:R-:W-:Y:S01]  /*4efb0*/  ISETP.GE.AND P0, PT, R6, UR33, PT ;  /* 0x0000002106007c0c */ /* 0x000fe2000bf06270 */
[----:B------:R0:W-:Y:S01]  /*4efc0*/  STL [R1+0x39c], R7 ;  /* 0x00039c0701007387 */ /* 0x0001e20000100800 */
[----:B------:R-:W-:Y:S01]  /*4efd0*/  VIADD R6, R0, 0x6c ;  /* 0x0000006c00067836 */ /* 0x000fe20000000000 */
[----:B------:R-:W-:Y:S01]  /*4efe0*/  LOP3.LUT R237, R237, 0xfffffffe, RZ, 0xc0, !PT ;  /* 0xfffffffeeded7812 */ /* 0x000fe200078ec0ff */
[----:B------:R-:W-:Y:S01]  /*4eff0*/  ULDC.64 UR32, c[0x0][0x228] ;  /* 0x00008a0000207ab9 */ /* 0x000fe20000000a00 */
[----:B------:R-:W-:Y:S01]  /*4f000*/  ISETP.LT.AND P2, PT, R4, UR13, !P0 ;  /* 0x0000000d04007c0c */ /* 0x000fe2000c741270 */
[----:B0-----:R-:W-:Y:S01]  /*4f010*/  VIADD R7, R7, UR7 ;  /* 0x0000000707077c36 */ /* 0x001fe20008000000 */
[----:B------:R-:W-:Y:S01]  /*4f020*/  ULDC UR7, c[0x0][0x248] ;  /* 0x0000920000077ab9 */ /* 0x000fe20000000800 */
[----:B------:R-:W-:Y:S01]  /*4f030*/  ISETP.LT.AND P1, PT, R5, UR12, !P0 ;  /* 0x0000000c05007c0c */ /* 0x000fe2000c721270 */
[----:B------:R-:W-:-:S02]  /*4f040*/  ULDC.64 UR12, c[0x0][0x228] ;  /* 0x00008a00000c7ab9 */ /* 0x000fc40000000a00 */
[----:B------:R0:W-:Y:S07]  /*4f050*/  STL [R1+0x3a0], R7 ;  /* 0x0003a00701007387 */ /* 0x0001ee0000100800 */
[----:B------:R-:W-:Y:S01]  /*4f060*/  @P2 LOP3.LUT R236, R236, 0x80000000, RZ, 0xfc, !PT ;  /* 0x80000000ecec2812 */ /* 0x000fe200078efcff */
[----:B0-----:R-:W-:Y:S01]  /*4f070*/  VIADD R7, R7, UR7 ;  /* 0x0000000707077c36 */ /* 0x001fe20008000000 */
[----:B------:R-:W-:Y:S01]  /*4f080*/  ISETP.LT.AND P3, PT, R3, UR45, !P0 ;  /* 0x0000002d03007c0c */ /* 0x000fe2000c761270 */
[----:B------:R-:W-:-:S03]  /*4f090*/  ULDC UR45, c[0x0][0x228] ;  /* 0x00008a00002d7ab9 */ /* 0x000fc60000000800 */
[----:B------:R0:W-:Y:S01]  /*4f0a0*/  STL [R1+0x3a4], R7 ;  /* 0x0003a40701007387 */ /* 0x0001e20000100800 */
[----:B------:R-:W-:Y:S01]  /*4f0b0*/  LOP3.LUT R236, R236, 0xbfffffff, RZ, 0xc0, !PT ;  /* 0xbfffffffecec7812 */ /* 0x000fe200078ec0ff */
[----:B0-----:R-:W-:Y:S01]  /*4f0c0*/  VIADD R7, R7, UR4 ;  /* 0x0000000407077c36 */ /* 0x001fe20008000000 */
[----:B------:R-:W-:Y:S02]  /*4f0d0*/  ULDC.64 UR4, c[0x0][0x228] ;  /* 0x00008a0000047ab9 */ /* 0x000fe40000000a00 */
[----:B------:R-:W-:Y:S01]  /*4f0e0*/  ISETP.LT.AND P0, PT, R2, UR4, !P0 ;  /* 0x0000000402007c0c */ /* 0x000fe2000c701270 */
[----:B------:R-:W-:Y:S01]  /*4f0f0*/  ULDC UR4, c[0x0][0x248] ;  /* 0x0000920000047ab9 */ /* 0x000fe20000000800 */
[----:B------:R-:W-:-:S04]  /*4f100*/  @P1 LOP3.LUT R236, R236, 0x40000000, RZ, 0xfc, !PT ;  /* 0x40000000ecec1812 */ /* 0x000fc800078efcff */
[----:B------:R-:W-:Y:S02]  /*4f110*/  LOP3.LUT R236, R236, 0xdfffffff, RZ, 0xc0, !PT ;  /* 0xdfffffffecec7812 */ /* 0x000fe400078ec0ff */
[----:B------:R-:W-:-:S05]  /*4f120*/  @P3 LOP3.LUT R237, R237, 0x1, RZ, 0xfc, !PT ;  /* 0x00000001eded3812 */ /* 0x000fca00078efcff */
        /* <DEDUP_REMOVED lines=9> */
[----:B------:R-:W-:Y:S01]  /*4f1c0*/  ULDC.64 UR14, c[0x0][0x228] ;  /* 0x00008a00000e7ab9 */ /* 0x000fe20000000a00 */
[----:B------:R-:W-:Y:S01]  /*4f1d0*/  ULDC.64 UR24, c[0x0][0x228] ;  /* 0x00008a0000187ab9 */ /* 0x000fe20000000a00 */
        /* <DEDUP_REMOVED lines=20> */
[----:B------:R-:W-:-:S09]  /*4f320*/  ISETP.LT.AND P1, PT, R5, UR21, !P0 ;  /* 0x0000001505007c0c */ /* 0x000fd2000c721270 */
        /* <DEDUP_REMOVED lines=41> */
[----:B------:R-:W-:Y:S01]  /*4f5c0*/  ULDC UR39, c[0x0][0x228] ;  /* 0x00008a0000277ab9 */ /* 0x000fe20000000800 */
[----:B------:R-:W-:Y:S01]  /*4f5d0*/  ULDC UR23, c[0x0][0x248] ;  /* 0x0000920000177ab9 */ /* 0x000fe20000000800 */
[----:B------:R-:W-:-:S06]  /*4f5e0*/  ULDC UR5, c[0x0][0x228] ;  /* 0x00008a0000057ab9 */ /* 0x000fcc0000000800 */
        /* <DEDUP_REMOVED lines=26> */
[----:B------:R-:W-:Y:S01]  /*4f790*/  LOP3.LUT R233, R233, 0x7fffffff, RZ, 0xc0, !PT ;  /* 0x7fffffffe9e97812 */ /* 0x000fe200078ec0ff */
[----:B------:R-:W-:Y:S01]  /*4f7a0*/  ULDC UR42, c[0x0][0x228] ;  /* 0x00008a00002a7ab9 */ /* 0x000fe20000000800 */
        /* <DEDUP_REMOVED lines=20> */
[----:B------:R-:W-:Y:S01]  /*4f8f0*/  ULDC UR43, c[0x0][0x228] ;  /* 0x00008a00002b7ab9 */ /* 0x000fe20000000800 */
        /* <DEDUP_REMOVED lines=78> */
[----:B------:R-:W-:Y:S01]  /*4fde0*/  ULDC.64 UR34, c[0x0][0x228] ;  /* 0x00008a0000227ab9 */ /* 0x000fe20000000a00 */
[----:B------:R0:W-:Y:S01]  /*4fdf0*/  STL [R1+0x3cc], R7 ;  /* 0x0003cc0701007387 */ /* 0x0001e20000100800 */
        /* <DEDUP_REMOVED lines=21> */
[----:B------:R-:W-:-:S07]  /*4ff50*/  ULDC UR25, c[0x0][0x228] ;  /* 0x00008a0000197ab9 */ /* 0x000fce0000000800 */
[----:B------:R-:W-:Y:S01]  /*4ff60*/  @P3 LOP3.LUT R235, R235, 0x100000, RZ, 0xfc, !PT ;  /* 0x00100000ebeb3812 */ /* 0x000fe200078efcff */
[----:B0-----:R-:W-:Y:S01]  /*4ff70*/  VIADD R7, R7, UR16 ;  /* 0x0000001007077c36 */ /* 0x001fe20008000000 */
[----:B------:R-:W-:Y:S01]  /*4ff80*/  ISETP.LT.AND P0, PT, R2, UR34, !P0 ;  /* 0x0000002202007c0c */ /* 0x000fe2000c701270 */
[----:B------:R-:W-:Y:S01]  /*4ff90*/  ULDC.64 UR36, c[0x0][0x228] ;  /* 0x00008a0000247ab9 */ /* 0x000fe20000000a00 */
        /* <DEDUP_REMOVED lines=9> */
[----:B------:R0:W-:Y:S01]  /*50030*/  STL [R1+0x3d4], R7 ;  /* 0x0003d40701007387 */ /* 0x0001e20000100800 */
[----:B------:R-:W-:Y:S01]  /*50040*/  LOP3.LUT R235, R235, 0xfffeffff, RZ, 0xc0, !PT ;  /* 0xfffeffffebeb7812 */ /* 0x000fe200078ec0ff */
[----:B------:R-:W-:Y:S01]  /*50050*/  VIADD R6, R0, 0x60 ;  /* 0x0000006000067836 */ /* 0x000fe20000000000 */
[----:B------:R-:W-:Y:S01]  /*50060*/  ISETP.LT.AND P3, PT, R3, UR39, !P0 ;  /* 0x0000002703007c0c */ /* 0x000fe2000c761270 */
[----:B------:R-:W-:Y:S01]  /*50070*/  ULDC UR27, c[0x0][0x228] ;  /* 0x00008a00001b7ab9 */ /* 0x000fe20000000800 */
[----:B------:R-:W-:Y:S01]  /*50080*/  ISETP.LT.AND P2, PT, R4, UR38, !P0 ;  /* 0x0000002604007c0c */ /* 0x000fe2000c741270 */
[----:B------:R-:W-:Y:S01]  /*50090*/  ULDC.64 UR38, c[0x0][0x228] ;  /* 0x00008a0000267ab9 */ /* 0x000fe20000000a00 */
[----:B0-----:R-:W-:Y:S01]  /*500a0*/  VIADD R7, R7, UR18 ;  /* 0x0000001207077c36 */ /* 0x001fe20008000000 */
[----:B------:R-:W-:Y:S01]  /*500b0*/  ISETP.LT.AND P1, PT, R5, UR45, !P0 ;  /* 0x0000002d05007c0c */ /* 0x000fe2000c721270 */
[----:B------:R-:W-:-:S03]  /*500c0*/  ULDC UR18, c[0x0][0x228] ;  /* 0x00008a0000127ab9 */ /* 0x000fc60000000800 */
[----:B------:R0:W-:Y:S04]  /*500d0*/  STL [R1+0x3d8], R7 ;  /* 0x0003d80701007387 */ /* 0x0001e80000100800 */
[----:B------:R-:W-:Y:S01]  /*500e0*/  @P3 LOP3.LUT R235, R235, 0x10000, RZ, 0xfc, !PT ;  /* 0x00010000ebeb3812 */ /* 0x000fe200078efcff */
[----:B------:R-:W-:-:S03]  /*500f0*/  ULDC UR45, c[0x0][0x228] ;  /* 0x00008a00002d7ab9 */ /* 0x000fc60000000800 */
[----:B------:R-:W-:Y:S01]  /*50100*/  LOP3.LUT R235, R235, 0xffff7fff, RZ, 0xc0, !PT ;  /* 0xffff7fffebeb7812 */ /* 0x000fe200078ec0ff */
[----:B0-----:R-:W-:Y:S01]  /*50110*/  VIADD R7, R7, UR22 ;  /* 0x0000001607077c36 */ /* 0x001fe20008000000 */
[----:B------:R-:W-:Y:S02]  /*50120*/  ULDC UR22, c[0x0][0x248] ;  /* 0x0000920000167ab9 */ /* 0x000fe40000000800 */
[----:B------:R-:W-:Y:S02]  /*50130*/  @P2 LOP3.LUT R235, R235, 0x8000, RZ, 0xfc, !PT ;  /* 0x00008000ebeb2812 */ /* 0x000fe400078efcff */
[----:B------:R0:W-:Y:S01]  /*50140*/  STL [R1+0x3dc], R7 ;  /* 0x0003dc0701007387 */ /* 0x0001e20000100800 */
[----:B------:R-:W-:Y:S01]  /*50150*/  ISETP.LT.AND P0, PT, R2, UR36, !P0 ;  /* 0x0000002402007c0c */ /* 0x000fe2000c701270 */
[----:B------:R-:W-:Y:S01]  /*50160*/  ULDC UR36, c[0x0][0x228] ;  /* 0x00008a0000247ab9 */ /* 0x000fe20000000800 */
[----:B------:R-:W-:Y:S01]  /*50170*/  LOP3.LUT R235, R235, 0xffffbfff, RZ, 0xc0, !PT ;  /* 0xffffbfffebeb7812 */ /* 0x000fe200078ec0ff */
[----:B0-----:R-:W-:-:S03]  /*50180*/  VIADD R7, R7, UR22 ;  /* 0x0000001607077c36 */ /* 0x001fc60008000000 */
        /* <DEDUP_REMOVED lines=18> */
[----:B0-----:R-:W-:Y:S01]  /*502b0*/  VIADD R7, R7, UR28 ;  /* 0x0000001c07077c36 */ /* 0x001fe20008000000 */
[----:B------:R-:W-:-:S03]  /*502c0*/  ULDC UR28, c[0x0][0x248] ;  /* 0x00009200001c7ab9 */ /* 0x000fc60000000800 */
[----:B------:R-:W-:Y:S01]  /*502d0*/  @P3 LOP3.LUT R235, R235, 0x1000, RZ, 0xfc, !PT ;  /* 0x00001000ebeb3812 */ /* 0x000fe200078efcff */
[----:B------:R-:W-:Y:S01]  /*502e0*/  ULDC UR53, c[0x0][0x228] ;  /* 0x00008a0000357ab9 */ /* 0x000fe20000000800 */
[----:B------:R-:W-:Y:S01]  /*502f0*/  SHF.R.U32.HI R34, RZ, 0x8, R34 ;  /* 0x00000008ff227819 */ /* 0x000fe20000011622 */
[----:B------:R0:W-:Y:S01]  /*50300*/  STL [R1+0x3ec], R7 ;  /* 0x0003ec0701007387 */ /* 0x0001e20000100800 */
[----:B------:R-:W-:Y:S01]  /*50310*/  ULDC UR47, c[0x0][0x228] ;  /* 0x00008a00002f7ab9 */ /* 0x000fe20000000800 */
[----:B0-----:R-:W-:Y:S01]  /*50320*/  VIADD R7, R7, UR28 ;  /* 0x0000001c07077c36 */ /* 0x001fe20008000000 */
[----:B------:R-:W-:Y:S01]  /*50330*/  LOP3.LUT R235, R235, 0xfffff7ff, RZ, 0xc0, !PT ;  /* 0xfffff7ffebeb7812 */ /* 0x000fe200078ec0ff */
[----:B------:R-:W-:-:S03]  /*50340*/  ULDC UR28, c[0x0][0x228] ;  /* 0x00008a00001c7ab9 */ /* 0x000fc60000000800 */
[----:B------:R0:W-:Y:S02]  /*50350*/  STL [R1+0x3f0], R7 ;  /* 0x0003f00701007387 */ /* 0x0001e40000100800 */
[----:B0-----:R-:W-:Y:S01]  /*50360*/  VIADD R7, R7, UR29 ;  /* 0x0000001d07077c36 */ /* 0x001fe20008000000 */
[----:B------:R-:W-:Y:S01]  /*50370*/  @P2 LOP3.LUT R235, R235, 0x800, RZ, 0xfc, !PT ;  /* 0x00000800ebeb2812 */ /* 0x000fe200078efcff */
[----:B------:R-:W-:-:S03]  /*50380*/  ULDC UR29, c[0x0][0x228] ;  /* 0x00008a00001d7ab9 */ /* 0x000fc60000000800 */
        /* <DEDUP_REMOVED lines=27> */
[----:B------:R-:W-:Y:S01]  /*50540*/  LOP3.LUT R34, R34, 0xffff, RZ, 0xc0, !PT ;  /* 0x0000ffff22227812 */ /* 0x000fe200078ec0ff */
[----:B0-----:R-:W-:Y:S01]  /*50550*/  VIADD R7, R7, UR30 ;  /* 0x0000001e07077c36 */ /* 0x001fe20008000000 */
[----:B------:R-:W-:Y:S01]  /*50560*/  ULDC UR30, c[0x0][0x248] ;  /* 0x00009200001e7ab9 */ /* 0x000fe20000000800 */
[----:B------:R-:W-:Y:S01]  /*50570*/  SHF.R.U32.HI R42, RZ, 0x8, R42 ;  /* 0x00000008ff2a7819 */ /* 0x000fe2000001162a */
        /* <DEDUP_REMOVED lines=24> */
[----:B------:R-:W-:Y:S02]  /*50700*/  ISETP.LT.AND P2, PT, R4, UR34, !P0 ;  /* 0x0000002204007c0c */ /* 0x000fe4000c741270 */
[----:B------:R-:W-:Y:S01]  /*50710*/  LOP3.LUT R235, R235, 0xffffffef, RZ, 0xc0, !PT ;  /* 0xffffffefebeb7812 */ /* 0x000fe200078ec0ff */
[----:B------:R0:W-:Y:S01]  /*50720*/  STL [R1+0x41c], R7 ;  /* 0x00041c0701007387 */ /* 0x0001e20000100800 */
[----:B------:R-:W-:Y:S01]  /*50730*/  ISETP.LT.AND P1, PT, R5, UR60, !P0 ;  /* 0x0000003c05007c0c */ /* 0x000fe2000c721270 */
[----:B------:R-:W-:Y:S01]  /*50740*/  VIADD R6, R0, 0x5d ;  /* 0x0000005d00067836 */ /* 0x000fe20000000000 */
[----:B------:R-:W-:Y:S01]  /*50750*/  ULDC UR60, c[0x0][0x228] ;  /* 0x00008a00003c7ab9 */ /* 0x000fe20000000800 */
[----:B------:R-:W-:-:S04]  /*50760*/  ULDC.64 UR34, c[0x0][0x228] ;  /* 0x00008a0000227ab9 */ /* 0x000fc80000000a00 */
        /* <DEDUP_REMOVED lines=17> */
[C---:B------:R-:W-:Y:S01]  /*50880*/  VIADD R16, R0.reuse, 0x4e ;  /* 0x0000004e00107836 */ /* 0x040fe20000000000 */
[----:B------:R-:W-:Y:S01]  /*50890*/  ISETP.LT.AND P3, PT, R3, UR60, !P0 ;  /* 0x0000003c03007c0c */ /* 0x000fe2000c761270 */
[----:B------:R-:W-:Y:S01]  /*508a0*/  VIADD R17, R0, 0x4d ;  /* 0x0000004d00117836 */ /* 0x000fe20000000000 */
[----:B------:R-:W-:Y:S01]  /*508b0*/  ISETP.LT.AND P0, PT, R2, UR34, !P0 ;  /* 0x0000002202007c0c */ /* 0x000fe2000c701270 */
[----:B------:R-:W-:Y:S01]  /*508c0*/  ULDC UR34, c[0x0][0x228] ;  /* 0x00008a0000227ab9 */ /* 0x000fe20000000800 */
[----:B------:R-:W-:-:S02]  /*508d0*/  PRMT R34, R34, 0x3340, R0 ;  /* 0x0000334022227816 */ /* 0x000fc40000000000 */
[----:B------:R-:W-:Y:S01]  /*508e0*/  LOP3.LUT R232, R232, 0x7fffffff, RZ, 0xc0, !PT ;  /* 0x7fffffffe8e87812 */ /* 0x000fe200078ec0ff */
[----:B------:R-:W-:Y:S01]  /*508f0*/  VIADD R18, R0, 0x4c ;  /* 0x0000004c00127836 */ /* 0x000fe20000000000 */
[----:B------:R-:W-:Y:S01]  /*50900*/  LOP3.LUT R42, R42, 0xffff, RZ, 0xc0, !PT ;  /* 0x0000ffff2a2a7812 */ /* 0x000fe200078ec0ff */
[----:B------:R-:W-:Y:S01]  /*50910*/  VIADD R19, R0, 0x4b ;  /* 0x0000004b00137836 */ /* 0x000fe20000000000 */
[----:B------:R-:W-:Y:S01]  /*50920*/  @P2 LOP3.LUT R234, R234, 0x80000000, RZ, 0xfc, !PT ;  /* 0x80000000eaea2812 */ /* 0x000fe200078efcff */
[----:B0-----:R-:W-:Y:S01]  /*50930*/  VIADD R7, R7, UR30 ;  /* 0x0000001e07077c36 */ /* 0x001fe20008000000 */
[----:B------:R-:W-:Y:S01]  /*50940*/  ULDC UR30, c[0x0][0x248] ;  /* 0x00009200001e7ab9 */ /* 0x000fe20000000800 */
[----:B------:R-:W-:Y:S01]  /*50950*/  VIADD R28, R0, 0x4a ;  /* 0x0000004a001c7836 */ /* 0x000fe20000000000 */
[----:B------:R-:W-:Y:S01]  /*50960*/  LOP3.LUT R234, R234, 0xbfffffff, RZ, 0xc0, !PT ;  /* 0xbfffffffeaea7812 */ /* 0x000fe200078ec0ff */
[C---:B------:R-:W-:Y:S01]  /*50970*/  VIADD R29, R0.reuse, 0x49 ;  /* 0x00000049001d7836 */ /* 0x040fe20000000000 */
[----:B------:R-:W-:Y:S01]  /*50980*/  ULDC UR60, c[0x0][0x228] ;  /* 0x00008a00003c7ab9 */ /* 0x000fe20000000800 */
[----:B------:R-:W-:Y:S01]  /*50990*/  VIADD R30, R0, 0x48 ;  /* 0x00000048001e7836 */ /* 0x000fe20000000000 */
[----:B------:R-:W-:Y:S01]  /*509a0*/  @P1 LOP3.LUT R234, R234, 0x40000000, RZ, 0xfc, !PT ;  /* 0x40000000eaea1812 */ /* 0x000fe200078efcff */
[----:B------:R-:W-:Y:S01]  /*509b0*/  ULDC UR59, c[0x0][0x228] ;  /* 0x00008a00003b7ab9 */ /* 0x000fe20000000800 */
[----:B------:R-:W-:-:S02]  /*509c0*/  ULDC UR55, c[0x0][0x228] ;  /* 0x00008a0000377ab9 */ /* 0x000fc40000000800 */
        /* <DEDUP_REMOVED lines=17> */
[----:B------:R-:W-:Y:S01]  /*50ae0*/  VIADD R31, R0, 0x47 ;  /* 0x00000047001f7836 */ /* 0x000fe20000000000 */
[----:B------:R0:W-:Y:S01]  /*50af0*/  STL [R1+0x428], R7 ;  /* 0x0004280701007387 */ /* 0x0001e20000100800 */
[----:B------:R-:W-:Y:S02]  /*50b00*/  PRMT R24, R24, 0x5410, R34 ;  /* 0x0000541018187816 */ /* 0x000fe40000000022 */
[----:B------:R-:W-:Y:S01]  /*50b10*/  LOP3.LUT R32, R32, 0xffff, RZ, 0xc0, !PT ;  /* 0x0000ffff20207812 */ /* 0x000fe200078ec0ff */
[----:B------:R-:W-:Y:S01]  /*50b20*/  VIADD R33, R0, 0x45 ;  /* 0x0000004500217836 */ /* 0x000fe20000000000 */
[----:B------:R-:W-:Y:S01]  /*50b30*/  @P2 LOP3.LUT R234, R234, 0x8000000, RZ, 0xfc, !PT ;  /* 0x08000000eaea2812 */ /* 0x000fe200078efcff */
[----:B------:R-:W-:Y:S01]  /*50b40*/  ULDC UR50, c[0x0][0x248] ;  /* 0x0000920000327ab9 */ /* 0x000fe20000000800 */
[----:B------:R-:W-:Y:S01]  /*50b50*/  PRMT R42, R42, 0x3340, R0 ;  /* 0x000033402a2a7816 */ /* 0x000fe20000000000 */
[----:B------:R-:W1:Y:S01]  /*50b60*/  S2R R41, SR_TID.X ;  /* 0x0000000000297919 */ /* 0x000e620000002100 */
[----:B------:R-:W-:Y:S01]  /*50b70*/  LOP3.LUT R234, R234, 0xfbffffff, RZ, 0xc0, !PT ;  /* 0xfbffffffeaea7812 */ /* 0x000fe200078ec0ff */
[----:B------:R-:W-:Y:S01]  /*50b80*/  ULDC UR51, c[0x0][0x248] ;  /* 0x0000920000337ab9 */ /* 0x000fe20000000800 */
[----:B--2---:R-:W-:Y:S01]  /*50b90*/  LOP3.LUT R220, R220, 0xdfffffff, RZ, 0xc0, !PT ;  /* 0xdfffffffdcdc7812 */ /* 0x004fe200078ec0ff */
[----:B------:R-:W-:Y:S01]  /*50ba0*/  ULDC UR52, c[0x0][0x248] ;  /* 0x0000920000347ab9 */ /* 0x000fe20000000800 */
[----:B------:R-:W-:-:S04]  /*50bb0*/  @P1 LOP3.LUT R234, R234, 0x4000000, RZ, 0xfc, !PT ;  /* 0x04000000eaea1812 */ /* 0x000fc800078efcff */
[----:B------:R-:W-:-:S04]  /*50bc0*/  LOP3.LUT R234, R234, 0xfdffffff, RZ, 0xc0, !PT ;  /* 0xfdffffffeaea7812 */ /* 0x000fc800078ec0ff */
[----:B------:R-:W-:Y:S02]  /*50bd0*/  @P0 LOP3.LUT R234, R234, 0x2000000, RZ, 0xfc, !PT ;  /* 0x02000000eaea0812 */ /* 0x000fe400078efcff */
[----:B------:R-:W-:-:S04]  /*50be0*/  ISETP.GE.AND P0, PT, R6, UR31, PT ;  /* 0x0000001f06007c0c */ /* 0x000fc8000bf06270 */
[----:B------:R-:W-:Y:S02]  /*50bf0*/  ISETP.LT.AND P3, PT, R3, UR36, !P0 ;  /* 0x0000002403007c0c */ /* 0x000fe4000c761270 */
[----:B------:R-:W-:Y:S01]  /*50c00*/  LOP3.LUT R234, R234, 0xfeffffff, RZ, 0xc0, !PT ;  /* 0xfeffffffeaea7812 */ /* 0x000fe200078ec0ff */
[----:B0-----:R-:W-:Y:S01]  /*50c10*/  VIADD R7, R7, UR30 ;  /* 0x0000001e07077c36 */ /* 0x001fe20008000000 */
[----:B------:R-:W-:Y:S01]  /*50c20*/  ISETP.LT.AND P2, PT, R4, UR49, !P0 ;  /* 0x0000003104007c0c */ /* 0x000fe2000c741270 */
[----:B------:R-:W-:Y:S01]  /*50c30*/  ULDC UR30, c[0x0][0x248] ;  /* 0x00009200001e7ab9 */ /* 0x000fe20000000800 */
[----:B------:R-:W-:Y:S01]  /*50c40*/  ISETP.LT.AND P1, PT, R5, UR48, !P0 ;  /* 0x0000003005007c0c */ /* 0x000fe2000c721270 */
[----:B------:R-:W-:Y:S01]  /*50c50*/  VIADD R6, R0, 0x5a ;  /* 0x0000005a00067836 */ /* 0x000fe20000000000 */
[----:B------:R-:W-:Y:S01]  /*50c60*/  PRMT R26, R26, 0x5410, R42 ;  /* 0x000054101a1a7816 */ /* 0x000fe2000000002a */
[----:B------:R-:W-:-:S04]  /*50c70*/  ULDC UR36, c[0x0][0x248] ;  /* 0x0000920000247ab9 */ /* 0x000fc80000000800 */
[----:B------:R-:W-:Y:S01]  /*50c80*/  @P3 LOP3.LUT R234, R234, 0x1000000, RZ, 0xfc, !PT ;  /* 0x01000000eaea3812 */ /* 0x000fe200078efcff */
[----:B------:R0:W-:Y:S01]  /*50c90*/  STL [R1+0x42c], R7 ;  /* 0x00042c0701007387 */ /* 0x0001e20000100800 */
[----:B------:R-:W-:Y:S01]  /*50ca0*/  ULDC UR48, c[0x0][0x228] ;  /* 0x00008a0000307ab9 */ /* 0x000fe20000000800 */
[----:B------:R-:W-:Y:S01]  /*50cb0*/  PRMT R32, R32, 0x3340, R0 ;  /* 0x0000334020207816 */ /* 0x000fe20000000000 */
[----:B------:R-:W-:Y:S01]  /*50cc0*/  ULDC UR49, c[0x0][0x248] ;  /* 0x0000920000317ab9 */ /* 0x000fe20000000800 */
[----:B------:R-:W-:-:S04]  /*50cd0*/  LOP3.LUT R234, R234, 0xff7fffff, RZ, 0xc0, !PT ;  /* 0xff7fffffeaea7812 */ /* 0x000fc800078ec0ff */
[----:B------:R-:W-:Y:S01]  /*50ce0*/  @P2 LOP3.LUT R234, R234, 0x800000, RZ, 0xfc, !PT ;  /* 0x00800000eaea2812 */ /* 0x000fe200078efcff */
[----:B0-----:R-:W-:Y:S01]  /*50cf0*/  VIADD R7, R7, UR30 ;  /* 0x0000001e07077c36 */ /* 0x001fe20008000000 */
[----:B------:R-:W-:Y:S01]  /*50d00*/  ISETP.LT.AND P0, PT, R2, UR4, !P0 ;  /* 0x0000000402007c0c */ /* 0x000fe2000c701270 */
[----:B------:R-:W-:Y:S01]  /*50d10*/  ULDC UR30, c[0x0][0x248] ;  /* 0x00009200001e7ab9 */ /* 0x000fe20000000800 */
[----:B------:R-:W-:Y:S01]  /*50d20*/  LOP3.LUT R234, R234, 0xffbfffff, RZ, 0xc0, !PT ;  /* 0xffbfffffeaea7812 */ /* 0x000fe200078ec0ff */
[----:B------:R-:W-:Y:S01]  /*50d30*/  ULDC UR4, c[0x0][0x248] ;  /* 0x0000920000047ab9 */ /* 0x000fe20000000800 */
[----:B------:R0:W-:Y:S02]  /*50d40*/  STL [R1+0x430], R7 ;  /* 0x0004300701007387 */ /* 0x0001e40000100800 */
[----:B------:R-:W-:Y:S01]  /*50d50*/  @P1 LOP3.LUT R234, R234, 0x400000, RZ, 0xfc, !PT ;  /* 0x00400000eaea1812 */ /* 0x000fe200078efcff */
[----:B0-----:R-:W-:Y:S01]  /*50d60*/  VIADD R7, R7, UR30 ;  /* 0x0000001e07077c36 */ /* 0x001fe20008000000 */
[----:B------:R-:W-:-:S02]  /*50d70*/  ULDC UR30, c[0x0][0x248] ;  /* 0x00009200001e7ab9 */ /* 0x000fc40000000800 */
        /* <DEDUP_REMOVED lines=9> */
[----:B------:R0:W-:Y:S02]  /*50e10*/  STL [R1+0x438], R7 ;  /* 0x0004380701007387 */ /* 0x0001e40000100800 */
[----:B0-----:R-:W-:Y:S01]  /*50e20*/  VIADD R7, R7, UR30 ;  /* 0x0000001e07077c36 */ /* 0x001fe20008000000 */
[----:B------:R-:W-:-:S02]  /*50e30*/  ULDC.64 UR30, c[0x0][0x228] ;  /* 0x00008a00001e7ab9 */ /* 0x000fc40000000a00 */
[----:B------:R-:W-:Y:S01]  /*50e40*/  ISETP.LT.AND P3, PT, R3, UR30, !P0 ;  /* 0x0000001e03007c0c */ /* 0x000fe2000c761270 */
[----:B------:R-:W-:Y:S01]  /*50e50*/  ULDC UR30, c[0x0][0x248] ;  /* 0x00009200001e7ab9 */ /* 0x000fe20000000800 */
[----:B------:R-:W-:Y:S02]  /*50e60*/  ISETP.LT.AND P2, PT, R4, UR6, !P0 ;  /* 0x0000000604007c0c */ /* 0x000fe4000c741270 */
        /* <DEDUP_REMOVED lines=11> */
[----:B------:R-:W-:Y:S01]  /*50f20*/  PRMT R37, R37, 0x5410, R32 ;  /* 0x0000541025257816 */ /* 0x000fe20000000020 */
[----:B------:R-:W-:Y:S01]  /*50f30*/  ULDC UR11, c[0x0][0x228] ;  /* 0x00008a00000b7ab9 */ /* 0x000fe20000000800 */
        /* <DEDUP_REMOVED lines=11> */
[----:B------:R-:W-:-:S04]  /*50ff0*/  @P3 LOP3.LUT R234, R234, 0x10000, RZ, 0xfc, !PT ;  /* 0x00010000eaea3812 */ /* 0x000fc800078efcff */
[----:B------:R-:W-:Y:S01]  /*51000*/  LOP3.LUT R234, R234, 0xffff7fff, RZ, 0xc0, !PT ;  /* 0xffff7fffeaea7812 */ /* 0x000fe200078ec0ff */
[----:B0-----:R-:W-:Y:S01]  /*51010*/  VIADD R7, R7, UR4 ;  /* 0x0000000407077c36 */ /* 0x001fe20008000000 */
[----:B------:R-:W-:Y:S01]  /*51020*/  ISETP.LT.AND P0, PT, R2, UR14, !P0 ;  /* 0x0000000e02007c0c */ /* 0x000fe2000c701270 */
[----:B------:R-:W-:Y:S01]  /*51030*/  ULDC UR4, c[0x0][0x248] ;  /* 0x0000920000047ab9 */ /* 0x000fe20000000800 */
[----:B------:R-:W-:Y:S01]  /*51040*/  @P2 LOP3.LUT R234, R234, 0x8000, RZ, 0xfc, !PT ;  /* 0x00008000eaea2812 */ /* 0x000fe200078efcff */
[----:B------:R-:W-:Y:S01]  /*51050*/  VIADD R32, R0, 0x46 ;  /* 0x0000004600207836 */ /* 0x000fe20000000000 */
[----:B------:R0:W-:Y:S01]  /*51060*/  STL [R1+0x450], R7 ;  /* 0x0004500701007387 */ /* 0x0001e20000100800 */
[----:B------:R-:W-:Y:S01]  /*51070*/  ULDC UR14, c[0x0][0x228] ;  /* 0x00008a00000e7ab9 */ /* 0x000fe20000000800 */
        /* <DEDUP_REMOVED lines=12> */
[----:B------:R-:W-:Y:S01]  /*51140*/  ULDC UR37, c[0x0][0x228] ;  /* 0x00008a0000257ab9 */ /* 0x000fe20000000800 */
        /* <DEDUP_REMOVED lines=9> */
[----:B------:R-:W-:-:S03]  /*511e0*/  ULDC UR16, c[0x0][0x228] ;  /* 0x00008a0000107ab9 */ /* 0x000fc60000000800 */
[----:B------:R-:W-:-:S04]  /*511f0*/  LOP3.LUT R234, R234, 0xfffff7ff, RZ, 0xc0, !PT ;  /* 0xfffff7ffeaea7812 */ /* 0x000fc800078ec0ff */
[----:B------:R-:W-:Y:S02]  /*51200*/  @P2 LOP3.LUT R234, R234, 0x800, RZ, 0xfc, !PT ;  /* 0x00000800eaea2812 */ /* 0x000fe400078efcff */
[----:B------:R-:W-:Y:S01]  /*51210*/  ISETP.LT.AND P0, PT, R2, UR18, !P0 ;  /* 0x0000001202007c0c */ /* 0x000fe2000c701270 */
[----:B0-----:R-:W-:Y:S01]  /*51220*/  VIADD R7, R7, UR6 ;  /* 0x0000000607077c36 */ /* 0x001fe20008000000 */
[----:B------:R-:W-:Y:S01]  /*51230*/  LOP3.LUT R234, R234, 0xfffffbff, RZ, 0xc0, !PT ;  /* 0xfffffbffeaea7812 */ /* 0x000fe200078ec0ff */
[----:B------:R-:W-:Y:S01]  /*51240*/  ULDC.64 UR6, c[0x0][0x228] ;  /* 0x00008a0000067ab9 */ /* 0x000fe20000000a00 */
        /* <DEDUP_REMOVED lines=30> */
[----:B------:R0:W-:Y:S01]  /*51430*/  STL [R1+0xf58], R7 ;  /* 0x000f580701007387 */ /* 0x0001e20000100800 */
[----:B------:R-:W-:Y:S01]  /*51440*/  ISETP.LT.AND P1, PT, R5, UR23, !P0 ;  /* 0x0000001705007c0c */ /* 0x000fe2000c721270 */
[----:B------:R-:W-:Y:S01]  /*51450*/  ULDC.64 UR22, c[0x0][0x228] ;  /* 0x00008a0000167ab9 */ /* 0x000fe20000000a00 */
[----:B------:R-:W-:-:S05]  /*51460*/  ULDC UR12, c[0x0][0x228] ;  /* 0x00008a00000c7ab9 */ /* 0x000fca0000000800 */
        /* <DEDUP_REMOVED lines=19> */
[----:B------:R-:W-:Y:S01]  /*515a0*/  LOP3.LUT R234, R234, 0xfffffffe, RZ, 0xc0, !PT ;  /* 0xfffffffeeaea7812 */ /* 0x000fe200078ec0ff */
[----:B------:R-:W-:Y:S01]  /*515b0*/  ULDC UR22, c[0x0][0x228] ;  /* 0x00008a0000167ab9 */ /* 0x000fe20000000800 */
[----:B------:R-:W-:Y:S01]  /*515c0*/  ULDC UR17, c[0x0][0x228] ;  /* 0x00008a0000117ab9 */ /* 0x000fe20000000800 */
[----:B0-----:R-:W-:Y:S01]  /*515d0*/  VIADD R7, R7, UR4 ;  /* 0x0000000407077c36 */ /* 0x001fe20008000000 */
[----:B------:R-:W-:-:S03]  /*515e0*/  ULDC UR4, c[0x0][0x248] ;  /* 0x0000920000047ab9 */ /* 0x000fc60000000800 */
[----:B------:R-:W-:Y:S01]  /*515f0*/  @P2 LOP3.LUT R233, R233, 0x80000000, RZ, 0xfc, !PT ;  /* 0x80000000e9e92812 */ /* 0x000fe200078efcff */
[----:B------:R0:W-:Y:S01]  /*51600*/  STL [R1+0xfc8], R7 ;  /* 0x000fc80701007387 */ /* 0x0001e20000100800 */
[----:B------:R-:W-:Y:S02]  /*51610*/  ISETP.LT.AND P0, PT, R2, UR28, !P0 ;  /* 0x0000001c02007c0c */ /* 0x000fe4000c701270 */
[----:B------:R-:W-:Y:S01]  /*51620*/  LOP3.LUT R233, R233, 0xbfffffff, RZ, 0xc0, !PT ;  /* 0xbfffffffe9e97812 */ /* 0x000fe200078ec0ff */
[----:B0-----:R-:W-:Y:S01]  /*51630*/  VIADD R7, R7, UR4 ;  /* 0x0000000407077c36 */ /* 0x001fe20008000000 */
[----:B------:R-:W-:Y:S02]  /*51640*/  ULDC UR4, c[0x0][0x248] ;  /* 0x0000920000047ab9 */ /* 0x000fe40000000800 */
[----:B------:R-:W-:Y:S02]  /*51650*/  @P1 LOP3.LUT R233, R233, 0x40000000, RZ, 0xfc, !PT ;  /* 0x40000000e9e91812 */ /* 0x000fe400078efcff */
        /* <DEDUP_REMOVED lines=8> */
[----:B------:R-:W-:Y:S01]  /*516e0*/  ULDC UR4, c[0x0][0x248] ;  /* 0x0000920000047ab9 */ /* 0x000fe20000000800 */
[----:B------:R-:W-:-:S03]  /*516f0*/  @P3 LOP3.LUT R234, R234, 0x1, RZ, 0xfc, !PT ;  /* 0x00000001eaea3812 */ /* 0x000fc600078efcff */
[----:B------:R0:W-:Y:S02]  /*51700*/  STL [R1+0x106c], R7 ;  /* 0x00106c0701007387 */ /* 0x0001e40000100800 */
[----:B0-----:R-:W-:Y:S01]  /*51710*/  VIADD R7, R7, UR4 ;  /* 0x0000000407077c36 */ /* 0x001fe20008000000 */
[----:B------:R-:W-:Y:S02]  /*51720*/  ULDC.64 UR4, c[0x0][0x228] ;  /* 0x00008a0000047ab9 */ /* 0x000fe40000000a00 */
[----:B------:R-:W-:Y:S02]  /*51730*/  ISETP.LT.AND P3, PT, R3, UR4, !P0 ;  /* 0x0000000403007c0c */ /* 0x000fe4000c761270 */
[----:B------:R-:W-:Y:S02]  /*51740*/  LOP3.LUT R233, R233, 0xefffffff, RZ, 0xc0, !PT ;  /* 0xefffffffe9e97812 */ /* 0x000fe400078ec0ff */
[----:B------:R-:W-:Y:S02]  /*51750*/  ISETP.LT.AND P2, PT, R4, UR19, !P0 ;  /* 0x0000001304007c0c */ /* 0x000fe4000c741270 */
[----:B------:R-:W-:Y:S01]  /*51760*/  ISETP.LT.AND P1, PT, R5, UR29, !P0 ;  /* 0x0000001d05007c0c */ /* 0x000fe2000c721270 */
[----:B------:R0:W-:Y:S01]  /*51770*/  STL [R1+0x10c8], R7 ;  /* 0x0010c80701007387 */ /* 0x0001e20000100800 */
[----:B------:R-:W-:Y:S01]  /*51780*/  VIADD R6, R0, 0x53 ;  /* 0x0000005300067836 */ /* 0x000fe20000000000 */
[----:B------:R-:W-:-:S04]  /*51790*/  ULDC UR4, c[0x0][0x248] ;  /* 0x0000920000047ab9 */ /* 0x000fc80000000800 */
[----:B------:R-:W-:Y:S01]  /*517a0*/  @P3 LOP3.LUT R233, R233, 0x10000000, RZ, 0xfc, !PT ;  /* 0x10000000e9e93812 */ /* 0x000fe200078efcff */
[----:B------:R-:W-:Y:S01]  /*517b0*/  ULDC.64 UR28, c[0x0][0x228] ;  /* 0x00008a00001c7ab9 */ /* 0x000fe20000000a00 */
        /* <DEDUP_REMOVED lines=13> */
[----:B0-----:R-:W-:Y:S01]  /*51890*/  VIADD R7, R7, UR6 ;  /* 0x0000000607077c36 */ /* 0x001fe20008000000 */
[----:B------:R-:W-:Y:S01]  /*518a0*/  ULDC.64 UR6, c[0x0][0x228] ;  /* 0x00008a0000067ab9 */ /* 0x000fe20000000a00 */
[----:B------:R-:W-:Y:S01]  /*518b0*/  LOP3.LUT R233, R233, 0xfeffffff, RZ, 0xc0, !PT ;  /* 0xfeffffffe9e97812 */ /* 0x000fe200078ec0ff */
[----:B------:R-:W-:Y:S01]  /*518c0*/  VIADD R6, R0, 0x52 ;  /* 0x0000005200067836 */ /* 0x000fe20000000000 */
[----:B------:R-:W-:Y:S01]  /*518d0*/  ISETP.LT.AND P3, PT, R3, UR6, !P0 ;  /* 0x0000000603007c0c */ /* 0x000fe2000c761270 */
[----:B------:R-:W-:Y:S01]  /*518e0*/  ULDC UR13, c[0x0][0x248] ;  /* 0x00009200000d7ab9 */ /* 0x000fe20000000800 */
[----:B------:R-:W-:-:S02]  /*518f0*/  ISETP.LT.AND P2, PT, R4, UR41, !P0 ;  /* 0x0000002904007c0c */ /* 0x000fc4000c741270 */
[----:B------:R-:W-:Y:S01]  /*51900*/  ISETP.LT.AND P1, PT, R5, UR42, !P0 ;  /* 0x0000002a05007c0c */ /* 0x000fe2000c721270 */
[----:B------:R0:W-:Y:S01]  /*51910*/  STL [R1+0x1130], R7 ;  /* 0x0011300701007387 */ /* 0x0001e20000100800 */
[----:B------:R-:W-:-:S07]  /*51920*/  ULDC UR6, c[0x0][0x248] ;  /* 0x0000920000067ab9 */ /* 0x000fce0000000800 */
        /* <DEDUP_REMOVED lines=21> */
[----:B------:R-:W-:-:S08]  /*51a80*/  ULDC UR23, c[0x0][0x248] ;  /* 0x0000920000177ab9 */ /* 0x000fd00000000800 */
        /* <DEDUP_REMOVED lines=13> */
[----:B------:R-:W-:-:S02]  /*51b60*/  ULDC.64 UR24, c[0x0][0x228] ;  /* 0x00008a0000187ab9 */ /* 0x000fc40000000a00 */
[----:B------:R-:W-:Y:S02]  /*51b70*/  ISETP.LT.AND P3, PT, R3, UR24, !P0 ;  /* 0x0000001803007c0c */ /* 0x000fe4000c761270 */
[----:B------:R-:W-:Y:S02]  /*51b80*/  ISETP.LT.AND P2, PT, R4, UR27, !P0 ;  /* 0x0000001b04007c0c */ /* 0x000fe4000c741270 */
[----:B------:R-:W-:Y:S02]  /*51b90*/  LOP3.LUT R233, R233, 0xfffeffff, RZ, 0xc0, !PT ;  /* 0xfffeffffe9e97812 */ /* 0x000fe400078ec0ff */
[----:B------:R-:W-:Y:S01]  /*51ba0*/  ISETP.LT.AND P1, PT, R5, UR45, !P0 ;  /* 0x0000002d05007c0c */ /* 0x000fe2000c721270 */
[----:B------:R0:W-:Y:S06]  /*51bb0*/  STL [R1+0x1184], R7 ;  /* 0x0011840701007387 */ /* 0x0001ec0000100800 */
[----:B------:R-:W-:Y:S01]  /*51bc0*/  @P3 LOP3.LUT R233, R233, 0x10000, RZ, 0xfc, !PT ;  /* 0x00010000e9e93812 */ /* 0x000fe200078efcff */
[----:B------:R-:W-:Y:S01]  /*51bd0*/  VIADD R6, R0, 0x50 ;  /* 0x0000005000067836 */ /* 0x000fe20000000000 */
[----:B------:R-:W-:-:S02]  /*51be0*/  ULDC.64 UR44, c[0x0][0x228] ;  /* 0x00008a00002c7ab9 */ /* 0x000fc40000000a00 */
[----:B------:R-:W-:-:S04]  /*51bf0*/  LOP3.LUT R233, R233, 0xffff7fff, RZ, 0xc0, !PT ;  /* 0xffff7fffe9e97812 */ /* 0x000fc800078ec0ff */
[----:B------:R-:W-:Y:S02]  /*51c00*/  @P2 LOP3.LUT R233, R233, 0x8000, RZ, 0xfc, !PT ;  /* 0x00008000e9e92812 */ /* 0x000fe400078efcff */
[----:B------:R-:W-:Y:S01]  /*51c10*/  ISETP.LT.AND P0, PT, R2, UR46, !P0 ;  /* 0x0000002e02007c0c */ /* 0x000fe2000c701270 */
[----:B0-----:R-:W-:Y:S01]  /*51c20*/  VIADD R7, R7, UR13 ;  /* 0x0000000d07077c36 */ /* 0x001fe20008000000 */
[----:B------:R-:W-:Y:S01]  /*51c30*/  LOP3.LUT R233, R233, 0xffffbfff, RZ, 0xc0, !PT ;  /* 0xffffbfffe9e97812 */ /* 0x000fe200078ec0ff */
[----:B------:R-:W-:Y:S01]  /*51c40*/  ULDC UR13, c[0x0][0x248] ;  /* 0x00009200000d7ab9 */ /* 0x000fe20000000800 */
[----:B------:R-:W-:Y:S02]  /*51c50*/  ULDC UR46, c[0x0][0x248] ;  /* 0x00009200002e7ab9 */ /* 0x000fe40000000800 */
[----:B------:R-:W-:Y:S01]  /*51c60*/  @P1 LOP3.LUT R233, R233, 0x4000, RZ, 0xfc, !PT ;  /* 0x00004000e9e91812 */ /* 0x000fe200078efcff */
[----:B------:R0:W-:Y:S03]  /*51c70*/  STL [R1+0x11d0], R7 ;  /* 0x0011d00701007387 */ /* 0x0001e60000100800 */
[----:B------:R-:W-:Y:S01]  /*51c80*/  LOP3.LUT R233, R233, 0xffffdfff, RZ, 0xc0, !PT ;  /* 0xffffdfffe9e97812 */ /* 0x000fe200078ec0ff */
[----:B0-----:R-:W-:-:S03]  /*51c90*/  VIADD R7, R7, UR31 ;  /* 0x0000001f07077c36 */ /* 0x001fc60008000000 */
[----:B------:R-:W-:Y:S02]  /*51ca0*/  @P0 LOP3.LUT R233, R233, 0x2000, RZ, 0xfc, !PT ;  /* 0x00002000e9e90812 */ /* 0x000fe400078efcff */
[----:B------:R-:W-:Y:S01]  /*51cb0*/  ISETP.GE.AND P0, PT, R6, UR7, PT ;  /* 0x0000000706007c0c */ /* 0x000fe2000bf06270 */
[----:B------:R0:W-:Y:S02]  /*51cc0*/  STL [R1+0x11d4], R7 ;  /* 0x0011d40701007387 */ /* 0x0001e40000100800 */
[----:B0-----:R-:W-:Y:S01]  /*51cd0*/  VIADD R7, R7, UR4 ;  /* 0x0000000407077c36 */ /* 0x001fe20008000000 */
[----:B------:R-:W-:Y:S02]  /*51ce0*/  ULDC.64 UR4, c[0x0][0x228] ;  /* 0x00008a0000047ab9 */ /* 0x000fe40000000a00 */
[----:B------:R-:W-:Y:S02]  /*51cf0*/  ISETP.LT.AND P3, PT, R3, UR4, !P0 ;  /* 0x0000000403007c0c */ /* 0x000fe4000c761270 */
[----:B------:R-:W-:-:S02]  /*51d00*/  ISETP.LT.AND P2, PT, R4, UR53, !P0 ;  /* 0x0000003504007c0c */ /* 0x000fc4000c741270 */
[----:B------:R-:W-:Y:S02]  /*51d10*/  LOP3.LUT R233, R233, 0xffffefff, RZ, 0xc0, !PT ;  /* 0xffffefffe9e97812 */ /* 0x000fe400078ec0ff */
[----:B------:R-:W-:Y:S01]  /*51d20*/  ISETP.LT.AND P1, PT, R5, UR38, !P0 ;  /* 0x0000002605007c0c */ /* 0x000fe2000c721270 */
[----:B------:R0:W-:Y:S01]  /*51d30*/  STL [R1+0x1258], R7 ;  /* 0x0012580701007387 */ /* 0x0001e20000100800 */
[----:B------:R-:W-:Y:S01]  /*51d40*/  VIADD R34, R7, UR26 ;  /* 0x0000001a07227c36 */ /* 0x000fe20008000000 */
[----:B------:R-:W-:Y:S01]  /*51d50*/  ULDC UR53, c[0x0][0x228] ;  /* 0x00008a0000357ab9 */ /* 0x000fe20000000800 */
[----:B------:R-:W-:-:S03]  /*51d60*/  ULDC UR4, c[0x0][0x228] ;  /* 0x00008a0000047ab9 */ /* 0x000fc60000000800 */
[----:B------:R-:W-:Y:S01]  /*51d70*/  @P3 LOP3.LUT R233, R233, 0x1000, RZ, 0xfc, !PT ;  /* 0x00001000e9e93812 */ /* 0x000fe200078efcff */
[----:B------:R-:W-:Y:S01]  /*51d80*/  VIADD R6, R0, 0xac ;  /* 0x000000ac00067836 */ /* 0x000fe20000000000 */
[----:B------:R-:W-:Y:S01]  /*51d90*/  ISETP.LT.AND P0, PT, R2, UR47, !P0 ;  /* 0x0000002f02007c0c */ /* 0x000fe2000c701270 */
[----:B0-----:R-:W-:Y:S01]  /*51da0*/  VIADD R7, R0, 0x4f ;  /* 0x0000004f00077836 */ /* 0x001fe20000000000 */
[----:B------:R-:W-:Y:S01]  /*51db0*/  LOP3.LUT R233, R233, 0xfffff7ff, RZ, 0xc0, !PT ;  /* 0xfffff7ffe9e97812 */ /* 0x000fe200078ec0ff */
[----:B------:R-:W-:Y:S01]  /*51dc0*/  VIADD R42, R34, UR6 ;  /* 0x00000006222a7c36 */ /* 0x000fe20008000000 */
[----:B------:R-:W-:Y:S01]  /*51dd0*/  ULDC.64 UR6, c[0x0][0x228] ;  /* 0x00008a0000067ab9 */ /* 0x000fe20000000a00 */
[----:B------:R-:W-:Y:S01]  /*51de0*/  STL [R1+0x125c], R34 ;  /* 0x00125c2201007387 */ /* 0x000fe20000100800 */
[----:B------:R-:W-:Y:S01]  /*51df0*/  @P2 LOP3.LUT R233, R233, 0x800, RZ, 0xfc, !PT ;  /* 0x00000800e9e92812 */ /* 0x000fe200078efcff */
[----:B------:R-:W-:Y:S01]  /*51e00*/  ULDC UR47, c[0x0][0x248] ;  /* 0x00009200002f7ab9 */ /* 0x000fe20000000800 */
[----:B------:R-:W-:-:S02]  /*51e10*/  ULDC.64 UR26, c[0x0][0x228] ;  /* 0x00008a00001a7ab9 */ /* 0x000fc40000000a00 */
[----:B------:R-:W-:-:S04]  /*51e20*/  LOP3.LUT R233, R233, 0xfffffbff, RZ, 0xc0, !PT ;  /* 0xfffffbffe9e97812 */ /* 0x000fc800078ec0ff */
[----:B------:R-:W-:-:S04]  /*51e30*/  @P1 LOP3.LUT R233, R233, 0x400, RZ, 0xfc, !PT ;  /* 0x00000400e9e91812 */ /* 0x000fc800078efcff */
[----:B------:R-:W-:-:S04]  /*51e40*/  LOP3.LUT R233, R233, 0xfffffdff, RZ, 0xc0, !PT ;  /* 0xfffffdffe9e97812 */ /* 0x000fc800078ec0ff */
[----:B------:R-:W-:Y:S02]  /*51e50*/  @P0 LOP3.LUT R233, R233, 0x200, RZ, 0xfc, !PT ;  /* 0x00000200e9e90812 */ /* 0x000fe400078efcff */
[----:B------:R-:W-:Y:S01]  /*51e60*/  ISETP.GE.AND P0, PT, R7, UR29, PT ;  /* 0x0000001d07007c0c */ /* 0x000fe2000bf06270 */
[----:B------:R0:W-:Y:S01]  /*51e70*/  STL [R1+0x12b8], R42 ;  /* 0x0012b82a01007387 */ /* 0x0001e20000100800 */
[----:B------:R-:W-:Y:S01]  /*51e80*/  LOP3.LUT R233, R233, 0xfffffeff, RZ, 0xc0, !PT ;  /* 0xfffffeffe9e97812 */ /* 0x000fe200078ec0ff */
[----:B------:R-:W-:Y:S01]  /*51e90*/  ULDC UR29, c[0x0][0x228] ;  /* 0x00008a00001d7ab9 */ /* 0x000fe20000000800 */
[----:B------:R-:W-:Y:S02]  /*51ea0*/  ISETP.LT.AND P3, PT, R3, UR6, !P0 ;  /* 0x0000000603007c0c */ /* 0x000fe4000c761270 */
[----:B------:R-:W-:Y:S01]  /*51eb0*/  ISETP.LT.AND P2, PT, R4, UR39, !P0 ;  /* 0x0000002704007c0c */ /* 0x000fe2000c741270 */
[----:B------:R-:W-:Y:S01]  /*51ec0*/  ULDC UR39, c[0x0][0x228] ;  /* 0x00008a0000277ab9 */ /* 0x000fe20000000800 */
[----:B------:R-:W-:Y:S01]  /*51ed0*/  ISETP.LT.AND P1, PT, R5, UR34, !P0 ;  /* 0x0000002205007c0c */ /* 0x000fe2000c721270 */
[----:B------:R-:W-:-:S08]  /*51ee0*/  ULDC.64 UR34, c[0x0][0x228] ;  /* 0x00008a0000227ab9 */ /* 0x000fd00000000a00 */
[----:B------:R-:W-:-:S04]  /*51ef0*/  @P3 LOP3.LUT R233, R233, 0x100, RZ, 0xfc, !PT ;  /* 0x00000100e9e93812 */ /* 0x000fc800078efcff */
        /* <DEDUP_REMOVED lines=10> */
[----:B------:R-:W-:Y:S01]  /*51fa0*/  ISETP.GE.AND P0, PT, R16, UR25, PT ;  /* 0x0000001910007c0c */ /* 0x000fe2000bf06270 */
[----:B------:R0:W-:Y:S01]  /*51fb0*/  STL [R1+0x12bc], R42 ;  /* 0x0012bc2a01007387 */ /* 0x0001e20000100800 */
[----:B------:R-:W-:Y:S01]  /*51fc0*/  LOP3.LUT R233, R233, 0xffffffef, RZ, 0xc0, !PT ;  /* 0xffffffefe9e97812 */ /* 0x000fe200078ec0ff */
[----:B------:R-:W-:Y:S01]  /*51fd0*/  ULDC.64 UR24, c[0x0][0x228] ;  /* 0x00008a0000187ab9 */ /* 0x000fe20000000a00 */
[----:B------:R-:W-:Y:S01]  /*51fe0*/  ISETP.LT.AND P3, PT, R3, UR30, !P0 ;  /* 0x0000001e03007c0c */ /* 0x000fe2000c761270 */
[----:B------:R-:W-:Y:S01]  /*51ff0*/  ULDC UR30, c[0x0][0x228] ;  /* 0x00008a00001e7ab9 */ /* 0x000fe20000000800 */
[----:B------:R-:W-:Y:S01]  /*52000*/  ISETP.LT.AND P2, PT, R4, UR40, !P0 ;  /* 0x0000002804007c0c */ /* 0x000fe2000c741270 */
[----:B------:R-:W-:Y:S01]  /*52010*/  ULDC UR40, c[0x0][0x228] ;  /* 0x00008a0000287ab9 */ /* 0x000fe20000000800 */
[----:B------:R-:W-:-:S09]  /*52020*/  ISETP.LT.AND P1, PT, R5, UR37, !P0 ;  /* 0x0000002505007c0c */ /* 0x000fd2000c721270 */
[----:B------:R-:W-:-:S04]  /*52030*/  @P3 LOP3.LUT R233, R233, 0x10, RZ, 0xfc, !PT ;  /* 0x00000010e9e93812 */ /* 0x000fc800078efcff */
[----:B------:R-:W-:-:S04]  /*52040*/  LOP3.LUT R233, R233, 0xfffffff7, RZ, 0xc0, !PT ;  /* 0xfffffff7e9e97812 */ /* 0x000fc800078ec0ff */
[----:B------:R-:W-:Y:S02]  /*52050*/  @P2 LOP3.LUT R233, R233, 0x8, RZ, 0xfc, !PT ;  /* 0x00000008e9e92812 */ /* 0x000fe400078efcff */
[----:B------:R-:W-:Y:S01]  /*52060*/  ISETP.LT.AND P0, PT, R2, UR39, !P0 ;  /* 0x0000002702007c0c */ /* 0x000fe2000c701270 */
[----:B0-----:R-:W-:Y:S01]  /*52070*/  VIADD R42, R42, UR32 ;  /* 0x000000202a2a7c36 */ /* 0x001fe20008000000 */
[----:B------:R-:W-:Y:S01]  /*52080*/  LOP3.LUT R233, R233, 0xfffffffb, RZ, 0xc0, !PT ;  /* 0xfffffffbe9e97812 */ /* 0x000fe200078ec0ff */
[----:B------:R-:W-:Y:S01]  /*52090*/  ULDC.64 UR32, c[0x0][0x228] ;  /* 0x00008a0000207ab9 */ /* 0x000fe20000000a00 */
[----:B------:R-:W-:Y:S02]  /*520a0*/  ULDC.64 UR38, c[0x0][0x228] ;  /* 0x00008a0000267ab9 */ /* 0x000fe40000000a00 */
[----:B------:R-:W-:-:S04]  /*520b0*/  @P1 LOP3.LUT R233, R233, 0x4, RZ, 0xfc, !PT ;  /* 0x00000004e9e91812 */ /* 0x000fc800078efcff */
[----:B------:R-:W-:-:S04]  /*520c0*/  LOP3.LUT R233, R233, 0xfffffffd, RZ, 0xc0, !PT ;  /* 0xfffffffde9e97812 */ /* 0x000fc800078ec0ff */
[----:B------:R-:W-:Y:S02]  /*520d0*/  @P0 LOP3.LUT R233, R233, 0x2, RZ, 0xfc, !PT ;  /* 0x00000002e9e90812 */ /* 0x000fe400078efcff */
[----:B------:R-:W-:-:S04]  /*520e0*/  ISETP.GE.AND P0, PT, R17, UR5, PT ;  /* 0x0000000511007c0c */ /* 0x000fc8000bf06270 */
[----:B------:R-:W-:Y:S01]  /*520f0*/  ISETP.LT.AND P2, PT, R4, UR42, !P0 ;  /* 0x0000002a04007c0c */ /* 0x000fe2000c741270 */
[----:B------:R-:W-:Y:S01]  /*52100*/  VIADD R7, R42, UR36 ;  /* 0x000000242a077c36 */ /* 0x000fe20008000000 */
[----:B------:R-:W-:Y:S01]  /*52110*/  ISETP.LT.AND P1, PT, R5, UR41, !P0 ;  /* 0x0000002905007c0c */ /* 0x000fe2000c721270 */
[----:B------:R-:W-:Y:S01]  /*52120*/  ULDC.64 UR36, c[0x0][0x228] ;  /* 0x00008a0000247ab9 */ /* 0x000fe20000000a00 */
[----:B------:R-:W-:Y:S01]  /*52130*/  ISETP.LT.AND P3, PT, R3, UR32, !P0 ;  /* 0x0000002003007c0c */ /* 0x000fe2000c761270 */
[----:B------:R-:W-:Y:S01]  /*52140*/  ULDC.64 UR42, c[0x0][0x228] ;  /* 0x00008a00002a7ab9 */ /* 0x000fe20000000a00 */
[----:B------:R-:W-:Y:S01]  /*52150*/  ISETP.LT.AND P0, PT, R2, UR40, !P0 ;  /* 0x0000002802007c0c */ /* 0x000fe2000c701270 */
[----:B------:R-:W-:-:S06]  /*52160*/  ULDC.64 UR40, c[0x0][0x228] ;  /* 0x00008a0000287ab9 */ /* 0x000fcc0000000a00 */
[----:B------:R-:W-:-:S04]  /*52170*/  @P2 LOP3.LUT R232, R232, 0x80000000, RZ, 0xfc, !PT ;  /* 0x80000000e8e82812 */ /* 0x000fc800078efcff */
[----:B------:R-:W-:-:S04]  /*52180*/  LOP3.LUT R232, R232, 0xbfffffff, RZ, 0xc0, !PT ;  /* 0xbfffffffe8e87812 */ /* 0x000fc800078ec0ff */
[----:B------:R-:W-:-:S04]  /*52190*/  @P1 LOP3.LUT R232, R232, 0x40000000, RZ, 0xfc, !PT ;  /* 0x40000000e8e81812 */ /* 0x000fc800078efcff */
[----:B------:R-:W-:Y:S02]  /*521a0*/  LOP3.LUT R232, R232, 0xdfffffff, RZ, 0xc0, !PT ;  /* 0xdfffffffe8e87812 */ /* 0x000fe400078ec0ff */
[----:B------:R-:W-:Y:S02]  /*521b0*/  LOP3.LUT R233, R233, 0xfffffffe, RZ, 0xc0, !PT ;  /* 0xfffffffee9e97812 */ /* 0x000fe400078ec0ff */
[----:B------:R-:W-:Y:S02]  /*521c0*/  @P0 LOP3.LUT R232, R232, 0x20000000, RZ, 0xfc, !PT ;  /* 0x20000000e8e80812 */ /* 0x000fe400078efcff */
[----:B------:R-:W-:Y:S01]  /*521d0*/  ISETP.GE.AND P0, PT, R18, UR7, PT ;  /* 0x0000000712007c0c */ /* 0x000fe2000bf06270 */
[----:B------:R-:W-:Y:S01]  /*521e0*/  STL [R1+0x1320], R42 ;  /* 0x0013202a01007387 */ /* 0x000fe20000100800 */
[----:B------:R-:W-:Y:S01]  /*521f0*/  @P3 LOP3.LUT R233, R233, 0x1, RZ, 0xfc, !PT ;  /* 0x00000001e9e93812 */ /* 0x000fe200078efcff */
[----:B------:R-:W-:Y:S01]  /*52200*/  VIADD R34, R0, 0x44 ;  /* 0x0000004400227836 */ /* 0x000fe20000000000 */
[----:B------:R-:W-:Y:S01]  /*52210*/  ISETP.LT.AND P3, PT, R3, UR34, !P0 ;  /* 0x0000002203007c0c */ /* 0x000fe2000c761270 */
[----:B------:R-:W-:Y:S01]  /*52220*/  ULDC.64 UR6, c[0x0][0x228] ;  /* 0x00008a0000067ab9 */ /* 0x000fe20000000a00 */
[----:B------:R-:W-:-:S02]  /*52230*/  ISETP.LT.AND P2, PT, R4, UR29, !P0 ;  /* 0x0000001d04007c0c */ /* 0x000fc4000c741270 */
[----:B------:R-:W-:Y:S02]  /*52240*/  LOP3.LUT R232, R232, 0xefffffff, RZ, 0xc0, !PT ;  /* 0xefffffffe8e87812 */ /* 0x000fe400078ec0ff */
[----:B------:R-:W-:Y:S01]  /*52250*/  ISETP.LT.AND P1, PT, R5, UR53, !P0 ;  /* 0x0000003505007c0c */ /* 0x000fe2000c721270 */
[----:B------:R-:W-:-:S06]  /*52260*/  ULDC UR53, c[0x0][0x228] ;  /* 0x00008a0000357ab9 */ /* 0x000fcc0000000800 */
[----:B------:R-:W-:-:S04]  /*52270*/  @P3 LOP3.LUT R232, R232, 0x10000000, RZ, 0xfc, !PT ;  /* 0x10000000e8e83812 */ /* 0x000fc800078efcff */
[----:B------:R-:W-:-:S04]  /*52280*/  LOP3.LUT R232, R232, 0xf7ffffff, RZ, 0xc0, !PT ;  /* 0xf7ffffffe8e87812 */ /* 0x000fc800078ec0ff */
[----:B------:R-:W-:Y:S02]  /*52290*/  @P2 LOP3.LUT R232, R232, 0x8000000, RZ, 0xfc, !PT ;  /* 0x08000000e8e82812 */ /* 0x000fe400078efcff */
[----:B------:R-:W-:Y:S01]  /*522a0*/  ISETP.LT.AND P0, PT, R2, UR4, !P0 ;  /* 0x0000000402007c0c */ /* 0x000fe2000c701270 */
[----:B------:R0:W-:Y:S01]  /*522b0*/  STL [R1+0x1324], R7 ;  /* 0x0013240701007387 */ /* 0x0001e20000100800 */
[----:B------:R-:W-:Y:S01]  /*522c0*/  LOP3.LUT R232, R232, 0xfbffffff, RZ, 0xc0, !PT ;  /* 0xfbffffffe8e87812 */ /* 0x000fe200078ec0ff */
[----:B------:R-:W-:Y:S01]  /*522d0*/  VIADD R35, R0, 0x43 ;  /* 0x0000004300237836 */ /* 0x000fe20000000000 */
[----:B------:R-:W-:Y:S02]  /*522e0*/  ULDC.64 UR4, c[0x0][0x228] ;  /* 0x00008a0000047ab9 */ /* 0x000fe40000000a00 */
[----:B------:R-:W-:-:S04]  /*522f0*/  @P1 LOP3.LUT R232, R232, 0x4000000, RZ, 0xfc, !PT ;  /* 0x04000000e8e81812 */ /* 0x000fc800078efcff */
[----:B------:R-:W-:-:S04]  /*52300*/  LOP3.LUT R232, R232, 0xfdffffff, RZ, 0xc0, !PT ;  /* 0xfdffffffe8e87812 */ /* 0x000fc800078ec0ff */
[----:B------:R-:W-:Y:S02]  /*52310*/  @P0 LOP3.LUT R232, R232, 0x2000000, RZ, 0xfc, !PT ;  /* 0x02000000e8e80812 */ /* 0x000fe400078efcff */
[----:B------:R-:W-:-:S04]  /*52320*/  ISETP.GE.AND P0, PT, R19, UR31, PT ;  /* 0x0000001f13007c0c */ /* 0x000fc8000bf06270 */
[----:B------:R-:W-:Y:S02]  /*52330*/  ISETP.LT.AND P1, PT, R3, UR24, !P0 ;  /* 0x0000001803007c0c */ /* 0x000fe4000c721270 */
[----:B------:R-:W-:Y:S01]  /*52340*/  ISETP.LT.AND P3, PT, R4, UR30, !P0 ;  /* 0x0000001e04007c0c */ /* 0x000fe2000c761270 */
[----:B------:R-:W-:Y:S01]  /*52350*/  ULDC UR30, c[0x0][0x228] ;  /* 0x00008a00001e7ab9 */ /* 0x000fe20000000800 */
[----:B------:R-:W-:Y:S02]  /*52360*/  LOP3.LUT R232, R232, 0xfeffffff, RZ, 0xc0, !PT ;  /* 0xfeffffffe8e87812 */ /* 0x000fe400078ec0ff */
[----:B------:R-:W-:Y:S01]  /*52370*/  ISETP.LT.AND P2, PT, R5, UR61, !P0 ;  /* 0x0000003d05007c0c */ /* 0x000fe2000c741270 */
[----:B------:R-:W-:-:S06]  /*52380*/  ULDC UR61, c[0x0][0x228] ;  /* 0x00008a00003d7ab9 */ /* 0x000fcc0000000800 */
[----:B------:R-:W-:-:S04]  /*52390*/  @P1 LOP3.LUT R232, R232, 0x1000000, RZ, 0xfc, !PT ;  /* 0x01000000e8e81812 */ /* 0x000fc800078efcff */
[----:B------:R-:W-:-:S04]  /*523a0*/  LOP3.LUT R232, R232, 0xff7fffff, RZ, 0xc0, !PT ;  /* 0xff7fffffe8e87812 */ /* 0x000fc800078ec0ff */
[----:B------:R-:W-:Y:S02]  /*523b0*/  @P3 LOP3.LUT R232, R232, 0x800000, RZ, 0xfc, !PT ;  /* 0x00800000e8e83812 */ /* 0x000fe400078efcff */
[----:B------:R-:W-:Y:S01]  /*523c0*/  ISETP.LT.AND P1, PT, R2, UR53, !P0 ;  /* 0x0000003502007c0c */ /* 0x000fe2000c721270 */
[----:B------:R-:W-:Y:S01]  /*523d0*/  ULDC UR53, c[0x0][0x228] ;  /* 0x00008a0000357ab9 */ /* 0x000fe20000000800 */
[----:B------:R-:W-:Y:S02]  /*523e0*/  LOP3.LUT R232, R232, 0xffbfffff, RZ, 0xc0, !PT ;  /* 0xffbfffffe8e87812 */ /* 0x000fe400078ec0ff */
[----:B------:R-:W-:Y:S02]  /*523f0*/  ISETP.GE.AND P0, PT, R28, UR33, PT ;  /* 0x000000211c007c0c */ /* 0x000fe4000bf06270 */
[----:B------:R-:W-:Y:S02]  /*52400*/  @P2 LOP3.LUT R232, R232, 0x400000, RZ, 0xfc, !PT ;  /* 0x00400000e8e82812 */ /* 0x000fe400078efcff */
[----:B------:R-:W-:-:S02]  /*52410*/  ISETP.LT.AND P3, PT, R3, UR38, !P0 ;  /* 0x0000002603007c0c */ /* 0x000fc4000c761270 */
[----:B------:R-:W-:-:S04]  /*52420*/  LOP3.LUT R232, R232, 0xffdfffff, RZ, 0xc0, !PT ;  /* 0xffdfffffe8e87812 */ /* 0x000fc800078ec0ff */
[----:B------:R-:W-:Y:S02]  /*52430*/  @P1 LOP3.LUT R232, R232, 0x200000, RZ, 0xfc, !PT ;  /* 0x00200000e8e81812 */ /* 0x000fe400078efcff */
[----:B------:R-:W-:Y:S02]  /*52440*/  ISETP.LT.AND P2, PT, R4, UR30, !P0 ;  /* 0x0000001e04007c0c */ /* 0x000fe4000c741270 */
[----:B------:R-:W-:-:S04]  /*52450*/  LOP3.LUT R232, R232, 0xffefffff, RZ, 0xc0, !PT ;  /* 0xffefffffe8e87812 */ /* 0x000fc800078ec0ff */
[----:B------:R-:W-:Y:S02]  /*52460*/  @P3 LOP3.LUT R232, R232, 0x100000, RZ, 0xfc, !PT ;  /* 0x00100000e8e83812 */ /* 0x000fe400078efcff */
[----:B------:R-:W-:Y:S01]  /*52470*/  ISETP.LT.AND P1, PT, R5, UR61, !P0 ;  /* 0x0000003d05007c0c */ /* 0x000fe2000c721270 */
[----:B------:R-:W-:Y:S01]  /*52480*/  ULDC UR61, c[0x0][0x228] ;  /* 0x00008a00003d7ab9 */ /* 0x000fe20000000800 */
[----:B------:R-:W-:-:S04]  /*52490*/  LOP3.LUT R232, R232, 0xfff7ffff, RZ, 0xc0, !PT ;  /* 0xfff7ffffe8e87812 */ /* 0x000fc800078ec0ff */
[----:B------:R-:W-:Y:S02]  /*524a0*/  @P2 LOP3.LUT R232, R232, 0x80000, RZ, 0xfc, !PT ;  /* 0x00080000e8e82812 */ /* 0x000fe400078efcff */
[----:B------:R-:W-:Y:S01]  /*524b0*/  ISETP.LT.AND P0, PT, R2, UR53, !P0 ;  /* 0x0000003502007c0c */ /* 0x000fe2000c701270 */
[----:B------:R-:W-:Y:S01]  /*524c0*/  ULDC UR53, c[0x0][0x228] ;  /* 0x00008a0000357ab9 */ /* 0x000fe20000000800 */
[----:B------:R-:W-:-:S04]  /*524d0*/  LOP3.LUT R232, R232, 0xfffbffff, RZ, 0xc0, !PT ;  /* 0xfffbffffe8e87812 */ /* 0x000fc800078ec0ff */
[----:B------:R-:W-:-:S04]  /*524e0*/  @P1 LOP3.LUT R232, R232, 0x40000, RZ, 0xfc, !PT ;  /* 0x00040000e8e81812 */ /* 0x000fc800078efcff */
[----:B------:R-:W-:-:S04]  /*524f0*/  LOP3.LUT R232, R232, 0xfffdffff, RZ, 0xc0, !PT ;  /* 0xfffdffffe8e87812 */ /* 0x000fc800078ec0ff */
[----:B------:R-:W-:Y:S02]  /*52500*/  @P0 LOP3.LUT R232, R232, 0x20000, RZ, 0xfc, !PT ;  /* 0x00020000e8e80812 */ /* 0x000fe400078efcff */
[----:B------:R-:W-:-:S04]  /*52510*/  ISETP.GE.AND P0, PT, R29, UR35, PT ;  /* 0x000000231d007c0c */ /* 0x000fc8000bf06270 */
[----:B------:R-:W-:Y:S02]  /*52520*/  ISETP.LT.AND P1, PT, R3, UR36, !P0 ;  /* 0x0000002403007c0c */ /* 0x000fe4000c721270 */
[----:B------:R-:W-:Y:S02]  /*52530*/  ISETP.LT.AND P3, PT, R4, UR61, !P0 ;  /* 0x0000003d04007c0c */ /* 0x000fe4000c761270 */
[----:B------:R-:W-:Y:S02]  /*52540*/  LOP3.LUT R232, R232, 0xfffeffff, RZ, 0xc0, !PT ;  /* 0xfffeffffe8e87812 */ /* 0x000fe400078ec0ff */
[----:B------:R-:W-:-:S07]  /*52550*/  ISETP.LT.AND P2, PT, R5, UR53, !P0 ;  /* 0x0000003505007c0c */ /* 0x000fce000c741270 */
[----:B------:R-:W-:-:S04]  /*52560*/  @P1 LOP3.LUT R232, R232, 0x10000, RZ, 0xfc, !PT ;  /* 0x00010000e8e81812 */ /* 0x000fc800078efcff */
[----:B------:R-:W-:-:S04]  /*52570*/  LOP3.LUT R232, R232, 0xffff7fff, RZ, 0xc0, !PT ;  /* 0xffff7fffe8e87812 */ /* 0x000fc800078ec0ff */
[----:B------:R-:W-:Y:S02]  /*52580*/  @P3 LOP3.LUT R232, R232, 0x8000, RZ, 0xfc, !PT ;  /* 0x00008000e8e83812 */ /* 0x000fe400078efcff */
[----:B------:R-:W-:Y:S02]  /*52590*/  ISETP.LT.AND P1, PT, R2, UR60, !P0 ;  /* 0x0000003c02007c0c */ /* 0x000fe4000c721270 */
[----:B------:R-:W-:-:S04]  /*525a0*/  LOP3.LUT R232, R232, 0xffffbfff, RZ, 0xc0, !PT ;  /* 0xffffbfffe8e87812 */ /* 0x000fc800078ec0ff */
[----:B------:R-:W-:Y:S02]  /*525b0*/  @P2 LOP3.LUT R232, R232, 0x4000, RZ, 0xfc, !PT ;  /* 0x00004000e8e82812 */ /* 0x000fe400078efcff */
[----:B------:R-:W-:Y:S02]  /*525c0*/  ISETP.GE.AND P0, PT, R30, UR25, PT ;  /* 0x000000191e007c0c */ /* 0x000fe4000bf06270 */
[----:B------:R-:W-:-:S04]  /*525d0*/  LOP3.LUT R232, R232, 0xffffdfff, RZ, 0xc0, !PT ;  /* 0xffffdfffe8e87812 */ /* 0x000fc800078ec0ff */
[----:B------:R-:W-:Y:S02]  /*525e0*/  @P1 LOP3.LUT R232, R232, 0x2000, RZ, 0xfc, !PT ;  /* 0x00002000e8e81812 */ /* 0x000fe400078efcff */
        /* <DEDUP_REMOVED lines=37> */
[----:B------:R-:W-:Y:S01]  /*52840*/  LOP3.LUT R232, R232, 0xfffffffd, RZ, 0xc0, !PT ;  /* 0xfffffffde8e87812 */ /* 0x000fe200078ec0ff */
[----:B0-----:R-:W-:Y:S01]  /*52850*/  VIADD R7, R7, UR28 ;  /* 0x0000001c07077c36 */ /* 0x001fe20008000000 */
[----:B------:R-:W-:Y:S01]  /*52860*/  ULDC.64 UR28, c[0x0][0x228] ;  /* 0x00008a00001c7ab9 */ /* 0x000fe20000000a00 */
[----:B------:R-:W-:Y:S02]  /*52870*/  ISETP.LT.AND P3, PT, R4, UR15, !P0 ;  /* 0x0000000f04007c0c */ /* 0x000fe4000c761270 */
[----:B------:R-:W-:Y:S02]  /*52880*/  @P1 LOP3.LUT R232, R232, 0x2, RZ, 0xfc, !PT ;  /* 0x00000002e8e81812 */ /* 0x000fe400078efcff */
[----:B------:R-:W-:-:S02]  /*52890*/  ISETP.LT.AND P1, PT, R3, UR28, !P0 ;  /* 0x0000001c03007c0c */ /* 0x000fc4000c721270 */
[----:B------:R-:W-:Y:S02]  /*528a0*/  ISETP.LT.AND P2, PT, R5, UR12, !P0 ;  /* 0x0000000c05007c0c */ /* 0x000fe4000c741270 */
[----:B------:R-:W-:Y:S01]  /*528b0*/  LOP3.LUT R232, R232, 0xfffffffe, RZ, 0xc0, !PT ;  /* 0xfffffffee8e87812 */ /* 0x000fe200078ec0ff */
[----:B------:R-:W-:-:S04]  /*528c0*/  VIADD R17, R7, UR13 ;  /* 0x0000000d07117c36 */ /* 0x000fc80008000000 */
[----:B------:R-:W-:Y:S01]  /*528d0*/  @P3 LOP3.LUT R220, R220, 0x20000000, RZ, 0xfc, !PT ;  /* 0x20000000dcdc3812 */ /* 0x000fe200078efcff */
[----:B------:R-:W-:Y:S03]  /*528e0*/  STL [R1+0x1390], R7 ;  /* 0x0013900701007387 */ /* 0x000fe60000100800 */
[----:B------:R-:W-:Y:S02]  /*528f0*/  @P1 LOP3.LUT R232, R232, 0x1, RZ, 0xfc, !PT ;  /* 0x00000001e8e81812 */ /* 0x000fe400078efcff */
[----:B------:R-:W-:Y:S02]  /*52900*/  ISETP.LT.AND P1, PT, R2, UR22, !P0 ;  /* 0x0000001602007c0c */ /* 0x000fe4000c721270 */
[----:B------:R-:W-:Y:S01]  /*52910*/  LOP3.LUT R220, R220, 0xefffffff, RZ, 0xc0, !PT ;  /* 0xefffffffdcdc7812 */ /* 0x000fe200078ec0ff */
[----:B------:R0:W-:Y:S01]  /*52920*/  STL [R1+0x1394], R17 ;  /* 0x0013941101007387 */ /* 0x0001e20000100800 */
[----:B------:R-:W-:-:S02]  /*52930*/  ISETP.GE.AND P0, PT, R34, UR43, PT ;  /* 0x0000002b22007c0c */ /* 0x000fc4000bf06270 */
[----:B------:R-:W-:Y:S02]  /*52940*/  @P2 LOP3.LUT R220, R220, 0x10000000, RZ, 0xfc, !PT ;  /* 0x10000000dcdc2812 */ /* 0x000fe400078efcff */
[----:B------:R-:W-:Y:S01]  /*52950*/  ISETP.LT.AND P3, PT, R3, UR6, !P0 ;  /* 0x0000000603007c0c */ /* 0x000fe2000c761270 */
[----:B0-----:R-:W-:Y:S01]  /*52960*/  VIADD R17, R17, UR21 ;  /* 0x0000001511117c36 */ /* 0x001fe20008000000 */
[----:B------:R-:W-:-:S04]  /*52970*/  LOP3.LUT R220, R220, 0xf7ffffff, RZ, 0xc0, !PT ;  /* 0xf7ffffffdcdc7812 */ /* 0x000fc800078ec0ff */
[----:B------:R0:W-:Y:S01]  /*52980*/  STL [R1+0x13f0], R17 ;  /* 0x0013f01101007387 */ /* 0x0001e20000100800 */
[----:B------:R-:W-:Y:S02]  /*52990*/  @P1 LOP3.LUT R220, R220, 0x8000000, RZ, 0xfc, !PT ;  /* 0x08000000dcdc1812 */ /* 0x000fe400078efcff */
[----:B------:R-:W-:Y:S01]  /*529a0*/  ISETP.LT.AND P2, PT, R4, UR20, !P0 ;  /* 0x0000001404007c0c */ /* 0x000fe2000c741270 */
[----:B0-----:R-:W-:Y:S01]  /*529b0*/  VIADD R17, R17, UR23 ;  /* 0x0000001711117c36 */ /* 0x001fe20008000000 */
[----:B------:R-:W-:-:S04]  /*529c0*/  LOP3.LUT R220, R220, 0xfbffffff, RZ, 0xc0, !PT ;  /* 0xfbffffffdcdc7812 */ /* 0x000fc800078ec0ff */
[----:B------:R0:W-:Y:S01]  /*529d0*/  STL [R1+0x13f4], R17 ;  /* 0x0013f41101007387 */ /* 0x0001e20000100800 */
[----:B------:R-:W-:Y:S01]  /*529e0*/  @P3 LOP3.LUT R220, R220, 0x4000000, RZ, 0xfc, !PT ;  /* 0x04000000dcdc3812 */ /* 0x000fe200078efcff */
[----:B0-----:R-:W-:Y:S01]  /*529f0*/  VIADD R17, R17, UR46 ;  /* 0x0000002e11117c36 */ /* 0x001fe20008000000 */
[----:B------:R-:W-:-:S04]  /*52a00*/  ISETP.LT.AND P1, PT, R5, UR17, !P0 ;  /* 0x0000001105007c0c */ /* 0x000fc8000c721270 */
[----:B------:R0:W-:Y:S01]  /*52a10*/  STL [R1+0x1460], R17 ;  /* 0x0014601101007387 */ /* 0x0001e20000100800 */
[----:B------:R-:W-:Y:S01]  /*52a20*/  LOP3.LUT R220, R220, 0xfdffffff, RZ, 0xc0, !PT ;  /* 0xfdffffffdcdc7812 */ /* 0x000fe200078ec0ff */
[----:B0-----:R-:W-:-:S03]  /*52a30*/  VIADD R17, R17, UR49 ;  /* 0x0000003111117c36 */ /* 0x001fc60008000000 */
[----:B------:R-:W-:Y:S02]  /*52a40*/  @P2 LOP3.LUT R220, R220, 0x2000000, RZ, 0xfc, !PT ;  /* 0x02000000dcdc2812 */ /* 0x000fe400078efcff */
[----:B------:R0:W-:Y:S02]  /*52a50*/  STL [R1+0x1464], R17 ;  /* 0x0014641101007387 */ /* 0x0001e40000100800 */
[----:B------:R-:W-:Y:S02]  /*52a60*/  LOP3.LUT R220, R220, 0xfeffffff, RZ, 0xc0, !PT ;  /* 0xfeffffffdcdc7812 */ /* 0x000fe400078ec0ff */
[----:B------:R-:W-:Y:S01]  /*52a70*/  ISETP.LT.AND P0, PT, R2, UR19, !P0 ;  /* 0x0000001302007c0c */ /* 0x000fe2000c701270 */
[----:B0-----:R-:W-:Y:S01]  /*52a80*/  VIADD R17, R17, UR50 ;  /* 0x0000003211117c36 */ /* 0x001fe20008000000 */
[----:B------:R-:W-:-:S04]  /*52a90*/  @P1 LOP3.LUT R220, R220, 0x1000000, RZ, 0xfc, !PT ;  /* 0x01000000dcdc1812 */ /* 0x000fc800078efcff */
[----:B------:R0:W-:Y:S01]  /*52aa0*/  STL [R1+0x14c0], R17 ;  /* 0x0014c01101007387 */ /* 0x0001e20000100800 */
[----:B------:R-:W-:Y:S01]  /*52ab0*/  ISETP.GE.AND P1, PT, R6, UR27, PT ;  /* 0x0000001b06007c0c */ /* 0x000fe2000bf26270 */
[----:B0-----:R-:W-:-:S03]  /*52ac0*/  VIADD R17, R17, UR47 ;  /* 0x0000002f11117c36 */ /* 0x001fc60008000000 */
[----:B------:R-:W-:Y:S02]  /*52ad0*/  ISETP.LT.AND P4, PT, R5, UR10, !P1 ;  /* 0x0000000a05007c0c */ /* 0x000fe4000cf81270 */
[----:B------:R0:W-:Y:S01]  /*52ae0*/  STL [R1+0x14c4], R17 ;  /* 0x0014c41101007387 */ /* 0x0001e20000100800 */
[----:B------:R-:W-:Y:S01]  /*52af0*/  LOP3.LUT R220, R220, 0xff7fffff, RZ, 0xc0, !PT ;  /* 0xff7fffffdcdc7812 */ /* 0x000fe200078ec0ff */
[----:B0-----:R-:W-:-:S03]  /*52b00*/  VIADD R17, R17, UR51 ;  /* 0x0000003311117c36 */ /* 0x001fc60008000000 */
[----:B------:R-:W-:Y:S02]  /*52b10*/  @P0 LOP3.LUT R220, R220, 0x800000, RZ, 0xfc, !PT ;  /* 0x00800000dcdc0812 */ /* 0x000fe400078efcff */
[----:B------:R0:W-:Y:S02]  /*52b20*/  STL [R1+0x1528], R17 ;  /* 0x0015281101007387 */ /* 0x0001e40000100800 */
[----:B------:R-:W-:Y:S01]  /*52b30*/  LOP3.LUT R220, R220, 0x7fffffff, RZ, 0xc0, !PT ;  /* 0x7fffffffdcdc7812 */ /* 0x000fe200078ec0ff */
[----:B0-----:R-:W-:Y:S01]  /*52b40*/  VIADD R17, R17, UR52 ;  /* 0x0000003411117c36 */ /* 0x001fe20008000000 */
[----:B------:R-:W-:-:S04]  /*52b50*/  ISETP.GE.AND P0, PT, R35, UR45, PT ;  /* 0x0000002d23007c0c */ /* 0x000fc8000bf06270 */
[----:B------:R0:W-:Y:S01]  /*52b60*/  STL [R1+0x152c], R17 ;  /* 0x00152c1101007387 */ /* 0x0001e20000100800 */
[----:B------:R-:W-:Y:S02]  /*52b70*/  ISETP.LT.AND P3, PT, R2, UR8, !P1 ;  /* 0x0000000802007c0c */ /* 0x000fe4000cf61270 */
[----:B------:R-:W-:Y:S02]  /*52b80*/  @P4 LOP3.LUT R220, R220, 0x80000000, RZ, 0xfc, !PT ;  /* 0x80000000dcdc4812 */ /* 0x000fe400078efcff */
[----:B------:R-:W-:Y:S02]  /*52b90*/  ISETP.LT.AND P2, PT, R3, UR4, !P0 ;  /* 0x0000000403007c0c */ /* 0x000fe4000c741270 */
        /* <DEDUP_REMOVED lines=21> */
[----:B------:R-:W-:Y:S01]  /*52cf0*/  LOP3.LUT R220, R220, 0xbfffffff, RZ, 0xc0, !PT ;  /* 0xbfffffffdcdc7812 */ /* 0x000fe200078ec0ff */
[----:B-1----:R-:W-:Y:S01]  /*52d00*/  IMAD.SHL.U32 R16, R41, 0x10, RZ ;  /* 0x0000001029107824 */ /* 0x002fe200078e00ff */
[--C-:B------:R-:W-:Y:S01]  /*52d10*/  PRMT R135, R135, 0x3340, R0.reuse ;  /* 0x0000334087877816 */ /* 0x100fe20000000000 */
[----:B------:R-:W-:Y:S01]  /*52d20*/  IMAD.SHL.U32 R7, R41, 0x40, RZ ;  /* 0x0000004029077824 */ /* 0x000fe200078e00ff */
[--C-:B------:R-:W-:Y:S02]  /*52d30*/  PRMT R136, R136, 0x3340, R0.reuse ;  /* 0x0000334088887816 */ /* 0x100fe40000000000 */
[--C-:B------:R-:W-:Y:S02]  /*52d40*/  PRMT R137, R137, 0x3340, R0.reuse ;  /* 0x0000334089897816 */ /* 0x100fe40000000000 */
[--C-:B------:R-:W-:Y:S02]  /*52d50*/  PRMT R138, R138, 0x3340, R0.reuse ;  /* 0x000033408a8a7816 */ /* 0x100fe40000000000 */
[----:B------:R-:W-:-:S02]  /*52d60*/  PRMT R139, R139, 0x3340, R0 ;  /* 0x000033408b8b7816 */ /* 0x000fc40000000000 */
[--C-:B------:R-:W-:Y:S02]  /*52d70*/  PRMT R140, R140, 0x3340, R0.reuse ;  /* 0x000033408c8c7816 */ /* 0x100fe40000000000 */
[--C-:B------:R-:W-:Y:S02]  /*52d80*/  PRMT R141, R141, 0x3340, R0.reuse ;  /* 0x000033408d8d7816 */ /* 0x100fe40000000000 */
[--C-:B------:R-:W-:Y:S02]  /*52d90*/  PRMT R142, R142, 0x3340, R0.reuse ;  /* 0x000033408e8e7816 */ /* 0x100fe40000000000 */
[--C-:B------:R-:W-:Y:S02]  /*52da0*/  PRMT R143, R143, 0x3340, R0.reuse ;  /* 0x000033408f8f7816 */ /* 0x100fe40000000000 */
[--C-:B------:R-:W-:Y:S02]  /*52db0*/  PRMT R227, R227, 0x3340, R0.reuse ;  /* 0x00003340e3e37816 */ /* 0x100fe40000000000 */
[----:B------:R-:W-:-:S02]  /*52dc0*/  PRMT R229, R229, 0x3340, R0 ;  /* 0x00003340e5e57816 */ /* 0x000fc40000000000 */
[--C-:B------:R-:W-:Y:S02]  /*52dd0*/  PRMT R250, R250, 0x3340, R0.reuse ;  /* 0x00003340fafa7816 */ /* 0x100fe40000000000 */
[--C-:B------:R-:W-:Y:S02]  /*52de0*/  PRMT R65, R65, 0x3340, R0.reuse ;  /* 0x0000334041417816 */ /* 0x100fe40000000000 */
[--C-:B------:R-:W-:Y:S02]  /*52df0*/  PRMT R61, R61, 0x3340, R0.reuse ;  /* 0x000033403d3d7816 */ /* 0x100fe40000000000 */
[----:B------:R-:W-:Y:S02]  /*52e00*/  PRMT R57, R57, 0x3340, R0 ;  /* 0x0000334039397816 */ /* 0x000fe40000000000 */
[----:B------:R-:W-:Y:S02]  /*52e10*/  @P3 LOP3.LUT R220, R220, 0x40000000, RZ, 0xfc, !PT ;  /* 0x40000000dcdc3812 */ /* 0x000fe400078efcff */
        /* <DEDUP_REMOVED lines=25> */
[----:B------:R-:W-:Y:S02]  /*52fb0*/  ISETP.GE.AND P6, PT, R2, UR26, PT ;  /* 0x0000001a02007c0c */ /* 0x000fe4000bfc6270 */
[----:B------:R-:W-:Y:S01]  /*52fc0*/  @P2 LOP3.LUT R220, R220, 0x400000, RZ, 0xfc, !PT ;  /* 0x00400000dcdc2812 */ /* 0x000fe200078efcff */
[----:B0-----:R-:W2:Y:S01]  /*52fd0*/  LDL.LU R17, [R1+0x1c64] ;  /* 0x001c640001117983 */ /* 0x001ea20000300800 */
[----:B------:R-:W-:Y:S01]  /*52fe0*/  IADD3 R6, R7, UR58, R16 ;  /* 0x0000003a07067c10 */ /* 0x000fe2000fffe010 */
[----:B------:R-:W-:Y:S01]  /*52ff0*/  ULDC.64 UR54, c[0x0][0x228] ;  /* 0x00008a0000367ab9 */ /* 0x000fe20000000a00 */
[----:B------:R-:W-:Y:S01]  /*53000*/  ULDC.64 UR34, c[0x0][0x228] ;  /* 0x00008a0000227ab9 */ /* 0x000fe20000000a00 */
[----:B------:R-:W3:Y:S01]  /*53010*/  LDL.LU R206, [R1+0x44] ;  /* 0x0000440001ce7983 */ /* 0x000ee20000300800 */
[----:B------:R-:W-:Y:S01]  /*53020*/  ULDC.64 UR40, c[0x0][0x228] ;  /* 0x00008a0000287ab9 */ /* 0x000fe20000000a00 */
[----:B------:R-:W-:Y:S01]  /*53030*/  BAR.SYNC.DEFER_BLOCKING 0x0 ;  /* 0x0000000000007b1d */ /* 0x000fe20000010000 */
[----:B------:R-:W-:-:S05]  /*53040*/  LOP3.LUT R222, R222, 0xffffdfff, RZ, 0xc0, !PT ;  /* 0xffffdfffdede7812 */ /* 0x000fca00078ec0ff */
[----:B------:R-:W-:Y:S01]  /*53050*/  ULDC.64 UR38, c[0x0][0x228] ;  /* 0x00008a0000267ab9 */ /* 0x000fe20000000a00 */
[----:B------:R-:W-:Y:S01]  /*53060*/  ULDC.64 UR32, c[0x0][0x228] ;  /* 0x00008a0000207ab9 */ /* 0x000fe20000000a00 */
[----:B------:R-:W3:Y:S01]  /*53070*/  LDL.LU R81, [R1+0x4a0] ;  /* 0x0004a00001517983 */ /* 0x000ee20000300800 */
[----:B------:R-:W-:Y:S01]  /*53080*/  ULDC.64 UR52, c[0x0][0x228] ;  /* 0x00008a0000347ab9 */ /* 0x000fe20000000a00 */
[----:B------:R-:W-:Y:S01]  /*53090*/  ULDC.64 UR30, c[0x0][0x228] ;  /* 0x00008a00001e7ab9 */ /* 0x000fe20000000a00 */
[----:B------:R-:W-:Y:S01]  /*530a0*/  ULDC.64 UR44, c[0x0][0x228] ;  /* 0x00008a00002c7ab9 */ /* 0x000fe20000000a00 */
[----:B------:R-:W4:Y:S01]  /*530b0*/  LDL.LU R207, [R1+0x40] ;  /* 0x0000400001cf7983 */ /* 0x000f220000300800 */
[----:B------:R-:W-:Y:S01]  /*530c0*/  ULDC.64 UR42, c[0x0][0x228] ;  /* 0x00008a00002a7ab9 */ /* 0x000fe20000000a00 */
[----:B------:R-:W-:Y:S01]  /*530d0*/  ULDC.64 UR36, c[0x0][0x228] ;  /* 0x00008a0000247ab9 */ /* 0x000fe20000000a00 */
[----:B------:R-:W-:Y:S01]  /*530e0*/  ULDC.64 UR26, c[0x0][0x228] ;  /* 0x00008a00001a7ab9 */ /* 0x000fe20000000a00 */
[----:B------:R-:W4:Y:S01]  /*530f0*/  LDL.LU R80, [R1+0x4b0] ;  /* 0x0004b00001507983 */ /* 0x000f220000300800 */
[----:B------:R-:W-:Y:S01]  /*53100*/  ULDC.64 UR24, c[0x0][0x228] ;  /* 0x00008a0000187ab9 */ /* 0x000fe20000000a00 */
[----:B------:R-:W-:Y:S01]  /*53110*/  LOP3.LUT R220, R220, 0xffdfffff, RZ, 0xc0, !PT ;  /* 0xffdfffffdcdc7812 */ /* 0x000fe200078ec0ff */
[----:B------:R-:W-:Y:S01]  /*53120*/  ULDC.64 UR50, c[0x0][0x228] ;  /* 0x00008a0000327ab9 */ /* 0x000fe20000000a00 */
[----:B------:R-:W4:Y:S01]  /*53130*/  LDL.LU R75, [R1+0x30] ;  /* 0x00003000014b7983 */ /* 0x000f220000300800 */
        /* <DEDUP_REMOVED lines=10> */
[----:B------:R-:W-:Y:S01]  /*531e0*/  ULDC UR46, c[0x0][0x228] ;  /* 0x00008a00002e7ab9 */ /* 0x000fe20000000800 */
[----:B------:R-:W4:Y:S01]  /*531f0*/  LDL.LU R73, [R1+0x70c] ;  /* 0x00070c0001497983 */ /* 0x000f220000300800 */
[----:B------:R-:W-:Y:S01]  /*53200*/  ULDC UR47, c[0x0][0x228] ;  /* 0x00008a00002f7ab9 */ /* 0x000fe20000000800 */
[----:B------:R-:W-:Y:S01]  /*53210*/  ULDC UR61, c[0x0][0x228] ;  /* 0x00008a00003d7ab9 */ /* 0x000fe20000000800 */
[C---:B------:R-:W-:Y:S01]  /*53220*/  VIADD R205, R0.reuse, 0x42 ;  /* 0x0000004200cd7836 */ /* 0x040fe20000000000 */
[----:B------:R-:W4:Y:S01]  /*53230*/  LDL.LU R215, [R1+0x6c8] ;  /* 0x0006c80001d77983 */ /* 0x000f220000300800 */
[----:B------:R-:W-:Y:S01]  /*53240*/  ULDC UR6, c[0x0][0x228] ;  /* 0x00008a0000067ab9 */ /* 0x000fe20000000800 */
[----:B------:R-:W-:Y:S01]  /*53250*/  ULDC UR59, c[0x0][0x228] ;  /* 0x00008a00003b7ab9 */ /* 0x000fe20000000800 */
[----:B------:R-:W-:Y:S01]  /*53260*/  ULDC UR60, c[0x0][0x228] ;  /* 0x00008a00003c7ab9 */ /* 0x000fe20000000800 */
[----:B------:R-:W4:Y:S01]  /*53270*/  LDL.LU R208, [R1+0x6c4] ;  /* 0x0006c40001d07983 */ /* 0x000f220000300800 */
[C---:B------:R-:W-:Y:S01]  /*53280*/  VIADD R204, R0.reuse, 0x41 ;  /* 0x0000004100cc7836 */ /* 0x040fe20000000000 */
[----:B------:R-:W-:Y:S01]  /*53290*/  ULDC UR28, c[0x0][0x228] ;  /* 0x00008a00001c7ab9 */ /* 0x000fe20000000800 */
[----:B------:R-:W-:Y:S01]  /*532a0*/  ULDC UR4, c[0x0][0x228] ;  /* 0x00008a0000047ab9 */ /* 0x000fe20000000800 */
[----:B------:R-:W4:Y:S01]  /*532b0*/  LDL.LU R79, [R1+0x5a8] ;  /* 0x0005a800014f7983 */ /* 0x000f220000300800 */
[----:B------:R-:W-:Y:S01]  /*532c0*/  VIADD R203, R0, 0x40 ;  /* 0x0000004000cb7836 */ /* 0x000fe20000000000 */
[----:B------:R-:W-:-:S02]  /*532d0*/  ULDC.64 UR48, c[0x0][0x228] ;  /* 0x00008a0000307ab9 */ /* 0x000fc40000000a00 */
        /* <DEDUP_REMOVED lines=9> */
[----:B------:R4:W-:Y:S04]  /*53370*/  STL [R1+0x20bc], R9 ;  /* 0x0020bc0901007387 */ /* 0x0009e80000100800 */
[----:B------:R0:W-:Y:S04]  /*53380*/  STL [R1+0x20b8], R8 ;  /* 0x0020b80801007387 */ /* 0x0001e80000100800 */
[----:B------:R-:W4:Y:S04]  /*53390*/  LDL.LU R214, [R1+0x718] ;  /* 0x0007180001d67983 */ /* 0x000f280000300800 */
[----:B------:R-:W4:Y:S04]  /*533a0*/  LDL.LU R71, [R1+0x714] ;  /* 0x0007140001477983 */ /* 0x000f280000300800 */
[----:B------:R-:W4:Y:S01]  /*533b0*/  LDL.LU R70, [R1+0x6d0] ;  /* 0x0006d00001467983 */ /* 0x000f220000300800 */
[----:B--2---:R-:W-:-:S05]  /*533c0*/  LOP3.LUT R7, R17, 0x300, RZ, 0xc0, !PT ;  /* 0x0000030011077812 */ /* 0x004fca00078ec0ff */
[----:B------:R-:W-:Y:S01]  /*533d0*/  IMAD.IADD R7, R6, 0x1, R7 ;  /* 0x0000000106077824 */ /* 0x000fe200078e0207 */
[----:B---3--:R-:W-:Y:S02]  /*533e0*/  PRMT R16, R81, 0x5410, R206 ;  /* 0x0000541051107816 */ /* 0x008fe400000000ce */
[----:B----4-:R-:W-:-:S03]  /*533f0*/  PRMT R9, R80, 0x5410, R207 ;  /* 0x0000541050097816 */ /* 0x010fc600000000cf */
[----:B------:R-:W-:Y:S01]  /*53400*/  STL [R1+0x4a0], R16 ;  /* 0x0004a01001007387 */ /* 0x000fe20000100800 */
[----:B0-----:R-:W-:-:S03]  /*53410*/  PRMT R8, R213, 0x5410, R75 ;  /* 0x00005410d5087816 */ /* 0x001fc6000000004b */
[----:B------:R0:W-:Y:S01]  /*53420*/  STL [R1+0x4b0], R9 ;  /* 0x0004b00901007387 */ /* 0x0001e20000100800 */
[----:B------:R-:W-:-:S03]  /*53430*/  LOP3.LUT R6, R74, 0xffff, RZ, 0xc0, !PT ;  /* 0x0000ffff4a067812 */ /* 0x000fc600078ec0ff */
[----:B------:R1:W-:Y:S04]  /*53440*/  STL [R1+0x4c8], R8 ;  /* 0x0004c80801007387 */ /* 0x0003e80000100800 */
[----:B------:R-:W2:Y:S04]  /*53450*/  LDL.LU R75, [R1+0x6cc] ;  /* 0x0006cc00014b7983 */ /* 0x000ea80000300800 */
[----:B------:R-:W3:Y:S01]  /*53460*/  LDL.LU R74, [R1+0x5b4] ;  /* 0x0005b400014a7983 */ /* 0x000ee20000300800 */
[----:B------:R-:W-:Y:S02]  /*53470*/  LOP3.LUT R28, R73, 0xffff, RZ, 0xc0, !PT ;  /* 0x0000ffff491c7812 */ /* 0x000fe400078ec0ff */
[----:B------:R-:W-:Y:S01]  /*53480*/  LOP3.LUT R29, R215, 0xffff, RZ, 0xc0, !PT ;  /* 0x0000ffffd71d7812 */ /* 0x000fe200078ec0ff */
[----:B------:R-:W4:Y:S04]  /*53490*/  LDL.LU R213, [R1+0x5b0] ;  /* 0x0005b00001d57983 */ /* 0x000f280000300800 */
[----:B------:R-:W4:Y:S04]  /*534a0*/  LDL.LU R73, [R1+0x5ac] ;  /* 0x0005ac0001497983 */ /* 0x000f280000300800 */
[----:B------:R-:W4:Y:S01]  /*534b0*/  LDL.LU R215, [R1+0x59c] ;  /* 0x00059c0001d77983 */ /* 0x000f220000300800 */
[----:B------:R-:W-:-:S02]  /*534c0*/  LOP3.LUT R30, R208, 0xffff, RZ, 0xc0, !PT ;  /* 0x0000ffffd01e7812 */ /* 0x000fc400078ec0ff */
[--C-:B------:R-:W-:Y:S02]  /*534d0*/  PRMT R18, R78, 0x4210, R29.reuse ;  /* 0x000042104e127816 */ /* 0x100fe4000000001d */
[----:B------:R-:W-:Y:S02]  /*534e0*/  PRMT R22, R22, 0x5210, R29 ;  /* 0x0000521016167816 */ /* 0x000fe4000000001d */
[----:B------:R-:W-:-:S05]  /*534f0*/  PRMT R31, R211, 0x5410, R77 ;  /* 0x00005410d31f7816 */ /* 0x000fca000000004d */
[----:B------:R2:W-:Y:S01]  /*53500*/  STL [R1+0x4d8], R31 ;  /* 0x0004d81f01007387 */ /* 0x0005e20000100800 */
[----:B0-----:R-:W-:Y:S02]  /*53510*/  PRMT R9, R212, 0x5410, R76 ;  /* 0x00005410d4097816 */ /* 0x001fe4000000004c */
[----:B------:R-:W-:Y:S02]  /*53520*/  PRMT R19, R210, 0x4210, R30 ;  /* 0x00004210d2137816 */ /* 0x000fe4000000001e */
[----:B-1----:R-:W-:Y:S02]  /*53530*/  PRMT R8, R216, 0x5410, R72 ;  /* 0x00005410d8087816 */ /* 0x002fe40000000048 */
[----:B------:R-:W4:Y:S04]  /*53540*/  LDL.LU R72, [R1+0x728] ;  /* 0x0007280001487983 */ /* 0x000f280000300800 */
[----:B------:R-:W-:Y:S01]  /*53550*/  STL [R1+0x4e8], R9 ;  /* 0x0004e80901007387 */ /* 0x000fe20000100800 */
[----:B------:R-:W-:-:S03]  /*53560*/  PRMT R23, R23, 0x5210, R30 ;  /* 0x0000521017177816 */ /* 0x000fc6000000001e */
[----:B------:R-:W4:Y:S04]  /*53570*/  LDL.LU R216, [R1+0x724] ;  /* 0x0007240001d87983 */ /* 0x000f280000300800 */
[----:B------:R-:W-:Y:S01]  /*53580*/  STL [R1+0x4f0], R8 ;  /* 0x0004f00801007387 */ /* 0x000fe20000100800 */
[----:B------:R-:W-:-:S03]  /*53590*/  LOP3.LUT R29, R71, 0xffff, RZ, 0xc0, !PT ;  /* 0x0000ffff471d7812 */ /* 0x000fc600078ec0ff */
[----:B------:R-:W4:Y:S01]  /*535a0*/  LDL.LU R212, [R1+0x6d8] ;  /* 0x0006d80001d47983 */ /* 0x000f220000300800 */
[----:B------:R-:W-:-:S03]  /*535b0*/  LOP3.LUT R30, R70, 0xffff, RZ, 0xc0, !PT ;  /* 0x0000ffff461e7812 */ /* 0x000fc600078ec0ff */
[----:B------:R-:W4:Y:S04]  /*535c0*/  LDL.LU R71, [R1+0x6d4] ;  /* 0x0006d40001477983 */ /* 0x000f280000300800 */
[----:B------:R-:W4:Y:S01]  /*535d0*/  LDL.LU R70, [R1+0x5cc] ;  /* 0x0005cc0001467983 */ /* 0x000f220000300800 */
[--C-:B------:R-:W-:Y:S02]  /*535e0*/  PRMT R17, R209, 0x4210, R28.reuse ;  /* 0x00004210d1117816 */ /* 0x100fe4000000001c */
[----:B------:R-:W-:Y:S02]  /*535f0*/  PRMT R21, R21, 0x5210, R28 ;  /* 0x0000521015157816 */ /* 0x000fe4000000001c */
[----:B------:R-:W-:Y:S02]  /*53600*/  LOP3.LUT R28, R214, 0xffff, RZ, 0xc0, !PT ;  /* 0x0000ffffd61c7812 */ /* 0x000fe400078ec0ff */
[----:B------:R-:W0:Y:S01]  /*53610*/  S2R R214, SR_TID.X ;  /* 0x0000000000d67919 */ /* 0x000e220000002100 */
[----:B------:R-:W-:-:S05]  /*53620*/  PRMT R16, R79, 0x4210, R6 ;  /* 0x000042104f107816 */ /* 0x000fca0000000006 */
[----:B------:R3:W-:Y:S01]  /*53630*/  STSM.16.M88.4 [R7], R16 ;  /* 0x0000001007007844 */ /* 0x0007e20000000200 */
[----:B------:R-:W-:Y:S01]  /*53640*/  PRMT R20, R20, 0x5210, R6 ;  /* 0x0000521014147816 */ /* 0x000fe20000000006 */
[----:B------:R-:W-:Y:S01]  /*53650*/  BAR.SYNC.DEFER_BLOCKING 0x0 ;  /* 0x0000000000007b1d */ /* 0x000fe20000010000 */
[----:B0-----:R-:W-:-:S04]  /*53660*/  LOP3.LUT R214, R214, 0x7f, RZ, 0xc0, !PT ;  /* 0x0000007fd6d67812 */ /* 0x001fc800078ec0ff */
[----:B------:R-:W-:Y:S01]  /*53670*/  LEA R6, R214, UR58, 0x4 ;  /* 0x0000003ad6067c11 */ /* 0x000fe2000f8e20ff */
[----:B------:R-:W-:-:S04]  /*53680*/  ULDC UR58, c[0x0][0x228] ;  /* 0x00008a00003a7ab9 */ /* 0x000fc80000000800 */
[----:B------:R-:W0:Y:S01]  /*53690*/  LDS.128 R32, [R6] ;  /* 0x0000000006207984 */ /* 0x000e220000000c00 */
[----:B------:R-:W-:Y:S06]  /*536a0*/  BAR.SYNC.DEFER_BLOCKING 0x0 ;  /* 0x0000000000007b1d */ /* 0x000fec0000010000 */
[----:B------:R-:W-:Y:S02]  /*536b0*/  STSM.16.M88.4 [R7], R20 ;  /* 0x0000001407007844 */ /* 0x000fe40000000200 */
[----:B------:R-:W-:Y:S06]  /*536c0*/  BAR.SYNC.DEFER_BLOCKING 0x0 ;  /* 0x0000000000007b1d */ /* 0x000fec0000010000 */
[----:B------:R-:W1:Y:S01]  /*536d0*/  LDS.128 R20, [R6] ;  /* 0x0000000006147984 */ /* 0x000e620000000c00 */
[----:B--2---:R-:W-:-:S03]  /*536e0*/  LOP3.LUT R31, R75, 0xffff, RZ, 0xc0, !PT ;  /* 0x0000ffff4b1f7812 */ /* 0x004fc600078ec0ff */
[----:B------:R-:W2:Y:S01]  /*536f0*/  LDL.LU R75, [R1+0x5c8] ;  /* 0x0005c800014b7983 */ /* 0x000ea20000300800 */
[----:B---3--:R-:W-:-:S03]  /*53700*/  PRMT R16, R74, 0x4210, R28 ;  /* 0x000042104a107816 */ /* 0x008fc6000000001c */
[----:B------:R-:W3:Y:S04]  /*53710*/  LDL.LU R74, [R1+0x5c0] ;  /* 0x0005c000014a7983 */ /* 0x000ee80000300800 */
[----:B------:R-:W3:Y:S01]  /*53720*/  LDL.LU R214, [R1+0x5bc] ;  /* 0x0005bc0001d67983 */ /* 0x000ee20000300800 */
[----:B----4-:R-:W-:-:S03]  /*53730*/  PRMT R18, R73, 0x4210, R30 ;  /* 0x0000421049127816 */ /* 0x010fc6000000001e */
[----:B0-----:R-:W-:Y:S01]  /*53740*/  STL.64 [R1+0x50], R32 ;  /* 0x0000502001007387 */ /* 0x001fe20000100a00 */
[----:B------:R-:W-:-:S03]  /*53750*/  PRMT R19, R215, 0x4210, R31 ;  /* 0x00004210d7137816 */ /* 0x000fc6000000001f */
[----:B------:R-:W-:Y:S01]  /*53760*/  STL.64 [R1+0x58], R34 ;  /* 0x0000582201007387 */ /* 0x000fe20000100a00 */
[----:B------:R-:W-:Y:S01]  /*53770*/  BAR.SYNC.DEFER_BLOCKING 0x0 ;  /* 0x0000000000007b1d */ /* 0x000fe20000010000 */
[----:B------:R-:W-:-:S05]  /*53780*/  PRMT R17, R213, 0x4210, R29 ;  /* 0x00004210d5117816 */ /* 0x000fca000000001d */
[----:B------:R-:W4:Y:S04]  /*53790*/  LDL.LU R73, [R1+0x738] ;  /* 0x0007380001497983 */ /* 0x000f280000300800 */
[----:B------:R-:W4:Y:S04]  /*537a0*/  LDL.LU R215, [R1+0x734] ;  /* 0x0007340001d77983 */ /* 0x000f280000300800 */
[----:B-1----:R0:W-:Y:S04]  /*537b0*/  STL.64 [R1+0x40], R20 ;  /* 0x0000401401007387 */ /* 0x0021e80000100a00 */
[----:B------:R1:W-:Y:S04]  /*537c0*/  STL.64 [R1+0x48], R22 ;  /* 0x0000481601007387 */ /* 0x0003e80000100a00 */
[----:B------:R-:W4:Y:S01]  /*537d0*/  LDL.LU R213, [R1+0x6e0] ;  /* 0x0006e00001d57983 */ /* 0x000f220000300800 */
[----:B0-----:R-:W-:-:S02]  /*537e0*/  PRMT R21, R26, 0x5210, R29 ;  /* 0x000052101a157816 */ /* 0x001fc4000000001d */
[----:B-1----:R-:W-:Y:S02]  /*537f0*/  PRMT R23, R24, 0x5210, R31 ;  /* 0x0000521018177816 */ /* 0x002fe4000000001f */
[----:B------:R-:W-:Y:S02]  /*53800*/  PRMT R22, R25, 0x5210, R30 ;  /* 0x0000521019167816 */ /* 0x000fe4000000001e */
[----:B------:R-:W-:Y:S02]  /*53810*/  LOP3.LUT R24, R72, 0xffff, RZ, 0xc0, !PT ;  /* 0x0000ffff48187812 */ /* 0x000fe400078ec0ff */
[----:B------:R-:W-:Y:S01]  /*53820*/  LOP3.LUT R25, R216, 0xffff, RZ, 0xc0, !PT ;  /* 0x0000ffffd8197812 */ /* 0x000fe200078ec0ff */
[----:B------:R-:W4:Y:S01]  /*53830*/  LDL.LU R72, [R1+0x6dc] ;  /* 0x0006dc0001487983 */ /* 0x000f220000300800 */
[----:B------:R-:W-:-:S03]  /*53840*/  PRMT R20, R27, 0x5210, R28 ;  /* 0x000052101b147816 */ /* 0x000fc6000000001c */
[----:B------:R-:W4:Y:S01]  /*53850*/  LDL.LU R216, [R1+0x5e0] ;  /* 0x0005e00001d87983 */ /* 0x000f220000300800 */
[----:B------:R-:W-:-:S03]  /*53860*/  LOP3.LUT R26, R212, 0xffff, RZ, 0xc0, !PT ;  /* 0x0000ffffd41a7812 */ /* 0x000fc600078ec0ff */
[----:B------:R0:W-:Y:S01]  /*53870*/  STSM.16.M88.4 [R7], R16 ;  /* 0x0000001007007844 */ /* 0x0001e20000000200 */
[----:B------:R-:W-:-:S03]  /*53880*/  LOP3.LUT R27, R71, 0xffff, RZ, 0xc0, !PT ;  /* 0x0000ffff471b7812 */ /* 0x000fc600078ec0ff */
[----:B------:R-:W4:Y:S04]  /*53890*/  LDL.LU R212, [R1+0x5dc] ;  /* 0x0005dc0001d47983 */ /* 0x000f280000300800 */
[----:B------:R-:W4:Y:S01]  /*538a0*/  LDL.LU R71, [R1+0x5d4] ;  /* 0x0005d40001477983 */ /* 0x000f220000300800 */
[----:B------:R-:W-:Y:S01]  /*538b0*/  BAR.SYNC.DEFER_BLOCKING 0x0 ;  /* 0x0000000000007b1d */ /* 0x000fe20000010000 */
[----:B0-----:R-:W-:-:S05]  /*538c0*/  PRMT R16, R70, 0x4210, R24 ;  /* 0x0000421046107816 */ /* 0x001fca0000000018 */
[----:B------:R-:W4:Y:S04]  /*538d0*/  LDL.LU R70, [R1+0x5d0] ;  /* 0x0005d00001467983 */ /* 0x000f280000300800 */
[----:B------:R-:W0:Y:S01]  /*538e0*/  LDS.128 R28, [R6] ;  /* 0x00000000061c7984 */ /* 0x000e220000000c00 */
[----:B------:R-:W-:Y:S06]  /*538f0*/  BAR.SYNC.DEFER_BLOCKING 0x0 ;  /* 0x0000000000007b1d */ /* 0x000fec0000010000 */
[----:B------:R-:W-:Y:S02]  /*53900*/  STSM.16.M88.4 [R7], R20 ;  /* 0x0000001407007844 */ /* 0x000fe40000000200 */
[----:B------:R-:W-:Y:S06]  /*53910*/  BAR.SYNC.DEFER_BLOCKING 0x0 ;  /* 0x0000000000007b1d */ /* 0x000fec0000010000 */
[----:B------:R-:W1:Y:S04]  /*53920*/  LDS.128 R20, [R6] ;  /* 0x0000000006147984 */ /* 0x000e680000000c00 */
[----:B0-----:R-:W-:Y:S04]  /*53930*/  STL.64 [R1+0x30], R28 ;  /* 0x0000301c01007387 */ /* 0x001fe80000100a00 */
[----:B------:R-:W-:Y:S01]  /*53940*/  STL.64 [R1+0x38], R30 ;  /* 0x0000381e01007387 */ /* 0x000fe20000100a00 */
[----:B------:R-:W-:Y:S01]  /*53950*/  BAR.SYNC.DEFER_BLOCKING 0x0 ;  /* 0x0000000000007b1d */ /* 0x000fe20000010000 */
[----:B--2---:R-:W-:-:S02]  /*53960*/  PRMT R17, R75, 0x4210, R25 ;  /* 0x000042104b117816 */ /* 0x004fc40000000019 */
[----:B---3--:R-:W-:-:S03]  /*53970*/  PRMT R18, R74, 0x4210, R26 ;  /* 0x000042104a127816 */ /* 0x008fc6000000001a */
[----:B------:R-:W2:Y:S01]  /*53980*/  LDL.LU R74, [R1+0x748] ;  /* 0x00074800014a7983 */ /* 0x000ea20000300800 */
[----:B------:R-:W-:-:S03]  /*53990*/  PRMT R19, R214, 0x4210, R27 ;  /* 0x00004210d6137816 */ /* 0x000fc6000000001b */
[----:B------:R-:W3:Y:S04]  /*539a0*/  LDL.LU R214, [R1+0x744] ;  /* 0x0007440001d67983 */ /* 0x000ee80000300800 */
[----:B------:R-:W-:Y:S01]  /*539b0*/  STSM.16.M88.4 [R7], R16 ;  /* 0x0000001007007844 */ /* 0x000fe20000000200 */
[----:B------:R-:W-:Y:S06]  /*539c0*/  BAR.SYNC.DEFER_BLOCKING 0x0 ;  /* 0x0000000000007b1d */ /* 0x000fec0000010000 */
[----:B------:R-:W0:Y:S04]  /*539d0*/  LDS.128 R28, [R6] ;  /* 0x00000000061c7984 */ /* 0x000e280000000c00 */
[----:B-1----:R1:W-:Y:S04]  /*539e0*/  STL.64 [R1+0x20], R20 ;  /* 0x0000201401007387 */ /* 0x0023e80000100a00 */
[----:B------:R4:W-:Y:S04]  /*539f0*/  STL.64 [R1+0x28], R22 ;  /* 0x0000281601007387 */ /* 0x0009e80000100a00 */
[----:B------:R-:W3:Y:S01]  /*53a00*/  LDL.LU R75, [R1+0x6e8] ;  /* 0x0006e800014b7983 */ /* 0x000ee20000300800 */
[----:B-1----:R-:W-:-:S02]  /*53a10*/  PRMT R20, R46, 0x5210, R24 ;  /* 0x000052102e147816 */ /* 0x002fc40000000018 */
[----:B------:R-:W-:Y:S02]  /*53a20*/  PRMT R21, R48, 0x5210, R25 ;  /* 0x0000521030157816 */ /* 0x000fe40000000019 */
[----:B----4-:R-:W-:Y:S02]  /*53a30*/  LOP3.LUT R24, R73, 0xffff, RZ, 0xc0, !PT ;  /* 0x0000ffff49187812 */ /* 0x010fe400078ec0ff */
[----:B------:R-:W-:Y:S01]  /*53a40*/  LOP3.LUT R25, R215, 0xffff, RZ, 0xc0, !PT ;  /* 0x0000ffffd7197812 */ /* 0x000fe200078ec0ff */
[----:B------:R-:W4:Y:S01]  /*53a50*/  LDL.LU R73, [R1+0x6e4] ;  /* 0x0006e40001497983 */ /* 0x000f220000300800 */
[----:B------:R-:W-:Y:S02]  /*53a60*/  PRMT R22, R43, 0x5210, R26 ;  /* 0x000052102b167816 */ /* 0x000fe4000000001a */
[----:B------:R-:W-:Y:S01]  /*53a70*/  PRMT R23, R36, 0x5210, R27 ;  /* 0x0000521024177816 */ /* 0x000fe2000000001b */
[----:B------:R-:W4:Y:S01]  /*53a80*/  LDL.LU R215, [R1+0x5f0] ;  /* 0x0005f00001d77983 */ /* 0x000f220000300800 */
[----:B------:R-:W-:-:S02]  /*53a90*/  LOP3.LUT R26, R213, 0xffff, RZ, 0xc0, !PT ;  /* 0x0000ffffd51a7812 */ /* 0x000fc400078ec0ff */
[----:B------:R-:W-:Y:S01]  /*53aa0*/  LOP3.LUT R27, R72, 0xffff, RZ, 0xc0, !PT ;  /* 0x0000ffff481b7812 */ /* 0x000fe200078ec0ff */
[----:B------:R-:W4:Y:S01]  /*53ab0*/  LDL.LU R213, [R1+0x5ec] ;  /* 0x0005ec0001d57983 */ /* 0x000f220000300800 */
[----:B------:R-:W-:-:S03]  /*53ac0*/  PRMT R16, R216, 0x4210, R24 ;  /* 0x00004210d8107816 */ /* 0x000fc60000000018 */
[----:B------:R-:W4:Y:S01]  /*53ad0*/  LDL.LU R72, [R1+0x5e8] ;  /* 0x0005e80001487983 */ /* 0x000f220000300800 */
[----:B------:R-:W-:-:S03]  /*53ae0*/  PRMT R18, R71, 0x4210, R26 ;  /* 0x0000421047127816 */ /* 0x000fc6000000001a */
[----:B------:R-:W4:Y:S04]  /*53af0*/  LDL.LU R216, [R1+0x5b8] ;  /* 0x0005b80001d87983 */ /* 0x000f280000300800 */
[----:B0-----:R-:W-:Y:S01]  /*53b00*/  STL.64 [R1+0xa0], R28 ;  /* 0x0000a01c01007387 */ /* 0x001fe20000100a00 */
[----:B------:R-:W-:-:S03]  /*53b10*/  PRMT R19, R70, 0x4210, R27 ;  /* 0x0000421046137816 */ /* 0x000fc6000000001b */
[----:B------:R-:W-:Y:S04]  /*53b20*/  STL.64 [R1+0xa8], R30 ;  /* 0x0000a81e01007387 */ /* 0x000fe80000100a00 */
[----:B------:R-:W4:Y:S04]  /*53b30*/  LDL.LU R71, [R1+0x750] ;  /* 0x0007500001477983 */ /* 0x000f280000300800 */
[----:B------:R-:W4:Y:S01]  /*53b40*/  LDL.LU R70, [R1+0x74c] ;  /* 0x00074c0001467983 */ /* 0x000f220000300800 */
[----:B------:R-:W-:Y:S06]  /*53b50*/  BAR.SYNC.DEFER_BLOCKING 0x0 ;  /* 0x0000000000007b1d */ /* 0x000fec0000010000 */
[----:B------:R-:W-:Y:S02]  /*53b60*/  STSM.16.M88.4 [R7], R20 ;  /* 0x0000001407007844 */ /* 0x000fe40000000200 */
[----:B------:R-:W-:Y:S01]  /*53b70*/  BAR.SYNC.DEFER_BLOCKING 0x0 ;  /* 0x0000000000007b1d */ /* 0x000fe20000010000 */
[----:B------:R-:W-:-:S05]  /*53b80*/  PRMT R17, R212, 0x4210, R25 ;  /* 0x00004210d4117816 */ /* 0x000fca0000000019 */
[----:B------:R-:W0:Y:S02]  /*53b90*/  LDS.128 R20, [R6] ;  /* 0x0000000006147984 */ /* 0x000e240000000c00 */
[----:B------:R-:W-:Y:S06]  /*53ba0*/  BAR.SYNC.DEFER_BLOCKING 0x0 ;  /* 0x0000000000007b1d */ /* 0x000fec0000010000 */
[----:B------:R-:W-:Y:S02]  /*53bb0*/  STSM.16.M88.4 [R7], R16 ;  /* 0x0000001007007844 */ /* 0x000fe40000000200 */
[----:B------:R-:W-:Y:S06]  /*53bc0*/  BAR.SYNC.DEFER_BLOCKING 0x0 ;  /* 0x0000000000007b1d */ /* 0x000fec0000010000 */
[----:B------:R-:W1:Y:S04]  /*53bd0*/  LDS.128 R28, [R6] ;  /* 0x00000000061c7984 */ /* 0x000e680000000c00 */
[----:B0-----:R0:W-:Y:S04]  /*53be0*/  STL.64 [R1+0x90], R20 ;  /* 0x0000901401007387 */ /* 0x0011e80000100a00 */
[----:B------:R1:W-:Y:S04]  /*53bf0*/  STL.64 [R1+0x98], R22 ;  /* 0x0000981601007387 */ /* 0x0003e80000100a00 */
[----:B------:R-:W4:Y:S01]  /*53c00*/  LDL.LU R212, [R1+0x6f0] ;  /* 0x0006f00001d47983 */ /* 0x000f220000300800 */
[----:B0-----:R-:W-:-:S02]  /*53c10*/  PRMT R20, R56, 0x5210, R24 ;  /* 0x0000521038147816 */ /* 0x001fc40000000018 */
[----:B------:R-:W-:Y:S02]  /*53c20*/  PRMT R21, R50, 0x5210, R25 ;  /* 0x0000521032157816 */ /* 0x000fe40000000019 */
[----:B-1----:R-:W-:Y:S02]  /*53c30*/  PRMT R22, R51, 0x5210, R26 ;  /* 0x0000521033167816 */ /* 0x002fe4000000001a */
[----:B------:R-:W-:Y:S01]  /*53c40*/  PRMT R23, R37, 0x5210, R27 ;  /* 0x0000521025177816 */ /* 0x000fe2000000001b */
[----:B------:R-:W-:Y:S06]  /*53c50*/  BAR.SYNC.DEFER_BLOCKING 0x0 ;  /* 0x0000000000007b1d */ /* 0x000fec0000010000 */
[----:B------:R-:W-:Y:S02]  /*53c60*/  STSM.16.M88.4 [R7], R20 ;  /* 0x0000001407007844 */ /* 0x000fe40000000200 */
[----:B------:R-:W-:Y:S06]  /*53c70*/  BAR.SYNC.DEFER_BLOCKING 0x0 ;  /* 0x0000000000007b1d */ /* 0x000fec0000010000 */
[----:B------:R-:W0:Y:S01]  /*53c80*/  LDS.128 R20, [R6] ;  /* 0x0000000006147984 */ /* 0x000e220000000c00 */
[----:B--2---:R-:W-:-:S03]  /*53c90*/  LOP3.LUT R24, R74, 0xffff, RZ, 0xc0, !PT ;  /* 0x0000ffff4a187812 */ /* 0x004fc600078ec0ff */
[----:B------:R-:W2:Y:S01]  /*53ca0*/  LDL.LU R74, [R1+0x6ec] ;  /* 0x0006ec00014a7983 */ /* 0x000ea20000300800 */
[----:B---3--:R-:W-:-:S03]  /*53cb0*/  LOP3.LUT R25, R214, 0xffff, RZ, 0xc0, !PT ;  /* 0x0000ffffd6197812 */ /* 0x008fc600078ec0ff */
[----:B------:R-:W3:Y:S01]  /*53cc0*/  LDL.LU R214, [R1+0x5fc] ;  /* 0x0005fc0001d67983 */ /* 0x000ee20000300800 */
[----:B------:R-:W-:-:S03]  /*53cd0*/  LOP3.LUT R26, R75, 0xffff, RZ, 0xc0, !PT ;  /* 0x0000ffff4b1a7812 */ /* 0x000fc600078ec0ff */
[----:B------:R-:W3:Y:S01]  /*53ce0*/  LDL.LU R75, [R1+0x5f8] ;  /* 0x0005f800014b7983 */ /* 0x000ee20000300800 */
[----:B----4-:R-:W-:-:S03]  /*53cf0*/  LOP3.LUT R27, R73, 0xffff, RZ, 0xc0, !PT ;  /* 0x0000ffff491b7812 */ /* 0x010fc600078ec0ff */
[----:B------:R-:W4:Y:S01]  /*53d00*/  LDL.LU R73, [R1+0x5f4] ;  /* 0x0005f40001497983 */ /* 0x000f220000300800 */
[----:B------:R-:W-:-:S03]  /*53d10*/  PRMT R16, R215, 0x4210, R24 ;  /* 0x00004210d7107816 */ /* 0x000fc60000000018 */
[----:B------:R-:W4:Y:S04]  /*53d20*/  LDL.LU R215, [R1+0x5c4] ;  /* 0x0005c40001d77983 */ /* 0x000f280000300800 */
[----:B------:R-:W-:Y:S01]  /*53d30*/  STL.64 [R1+0x80], R28 ;  /* 0x0000801c01007387 */ /* 0x000fe20000100a00 */
[----:B------:R-:W-:-:S03]  /*53d40*/  PRMT R18, R72, 0x4210, R26 ;  /* 0x0000421048127816 */ /* 0x000fc6000000001a */
[----:B------:R-:W-:Y:S01]  /*53d50*/  STL.64 [R1+0x88], R30 ;  /* 0x0000881e01007387 */ /* 0x000fe20000100a00 */
[----:B------:R-:W-:-:S03]  /*53d60*/  PRMT R19, R216, 0x4210, R27 ;  /* 0x00004210d8137816 */ /* 0x000fc6000000001b */
[----:B------:R-:W4:Y:S01]  /*53d70*/  LDL.LU R72, [R1+0x758] ;  /* 0x0007580001487983 */ /* 0x000f220000300800 */
[----:B------:R-:W-:-:S03]  /*53d80*/  PRMT R17, R213, 0x4210, R25 ;  /* 0x00004210d5117816 */ /* 0x000fc60000000019 */
[----:B------:R-:W4:Y:S04]  /*53d90*/  LDL.LU R216, [R1+0x754] ;  /* 0x0007540001d87983 */ /* 0x000f280000300800 */
[----:B0-----:R0:W-:Y:S04]  /*53da0*/  STL.64 [R1+0x70], R20 ;  /* 0x0000701401007387 */ /* 0x0011e80000100a00 */
[----:B------:R1:W-:Y:S04]  /*53db0*/  STL.64 [R1+0x78], R22 ;  /* 0x0000781601007387 */ /* 0x0003e80000100a00 */
[----:B------:R-:W4:Y:S01]  /*53dc0*/  LDL.LU R213, [R1+0x6f8] ;  /* 0x0006f80001d57983 */ /* 0x000f220000300800 */
[----:B0-----:R-:W-:Y:S01]  /*53dd0*/  PRMT R20, R64, 0x5210, R24 ;  /* 0x0000521040147816 */ /* 0x001fe20000000018 */
[----:B------:R-:W-:Y:S01]  /*53de0*/  BAR.SYNC.DEFER_BLOCKING 0x0 ;  /* 0x0000000000007b1d */ /* 0x000fe20000010000 */
[----:B------:R-:W-:-:S02]  /*53df0*/  PRMT R21, R58, 0x5210, R25 ;  /* 0x000052103a157816 */ /* 0x000fc40000000019 */
[----:B------:R-:W-:Y:S02]  /*53e00*/  LOP3.LUT R24, R71, 0xffff, RZ, 0xc0, !PT ;  /* 0x0000ffff47187812 */ /* 0x000fe400078ec0ff */
[----:B------:R-:W-:Y:S01]  /*53e10*/  LOP3.LUT R25, R70, 0xffff, RZ, 0xc0, !PT ;  /* 0x0000ffff46197812 */ /* 0x000fe200078ec0ff */
[----:B------:R-:W4:Y:S04]  /*53e20*/  LDL.LU R71, [R1+0x6f4] ;  /* 0x0006f40001477983 */ /* 0x000f280000300800 */
[----:B------:R-:W4:Y:S04]  /*53e30*/  LDL.LU R70, [R1+0x60c] ;  /* 0x00060c0001467983 */ /* 0x000f280000300800 */
[----:B------:R3:W-:Y:S01]  /*53e40*/  STSM.16.M88.4 [R7], R16 ;  /* 0x0000001007007844 */ /* 0x0007e20000000200 */
[----:B------:R-:W-:Y:S01]  /*53e50*/  BAR.SYNC.DEFER_BLOCKING 0x0 ;  /* 0x0000000000007b1d */ /* 0x000fe20000010000 */
[----:B-1----:R-:W-:-:S02]  /*53e60*/  PRMT R22, R60, 0x5210, R26 ;  /* 0x000052103c167816 */ /* 0x002fc4000000001a */
[----:B------:R-:W-:-:S03]  /*53e70*/  PRMT R23, R54, 0x5210, R27 ;  /* 0x0000521036177816 */ /* 0x000fc6000000001b */
[----:B------:R-:W0:Y:S02]  /*53e80*/  LDS.128 R28, [R6] ;  /* 0x00000000061c7984 */ /* 0x000e240000000c00 */
[----:B------:R-:W-:Y:S06]  /*53e90*/  BAR.SYNC.DEFER_BLOCKING 0x0 ;  /* 0x0000000000007b1d */ /* 0x000fec0000010000 */
[----:B------:R-:W-:Y:S02]  /*53ea0*/  STSM.16.M88.4 [R7], R20 ;  /* 0x0000001407007844 */ /* 0x000fe40000000200 */
[----:B------:R-:W-:Y:S06]  /*53eb0*/  BAR.SYNC.DEFER_BLOCKING 0x0 ;  /* 0x0000000000007b1d */ /* 0x000fec0000010000 */
[----:B------:R-:W1:Y:S01]  /*53ec0*/  LDS.128 R20, [R6] ;  /* 0x0000000006147984 */ /* 0x000e620000000c00 */
[----:B------:R-:W-:-:S03]  /*53ed0*/  LOP3.LUT R26, R212, 0xffff, RZ, 0xc0, !PT ;  /* 0x0000ffffd41a7812 */ /* 0x000fc600078ec0ff */
[----:B------:R-:W4:Y:S01]  /*53ee0*/  LDL.LU R212, [R1+0x608] ;  /* 0x0006080001d47983 */ /* 0x000f220000300800 */
[----:B--2---:R-:W-:-:S03]  /*53ef0*/  LOP3.LUT R27, R74, 0xffff, RZ, 0xc0, !PT ;  /* 0x0000ffff4a1b7812 */ /* 0x004fc600078ec0ff */
[----:B------:R-:W2:Y:S01]  /*53f00*/  LDL.LU R74, [R1+0x604] ;  /* 0x00060400014a7983 */ /* 0x000ea20000300800 */
[----:B---3--:R-:W-:-:S03]  /*53f10*/  PRMT R16, R214, 0x4210, R24 ;  /* 0x00004210d6107816 */ /* 0x008fc60000000018 */
[----:B------:R-:W3:Y:S04]  /*53f20*/  LDL.LU R214, [R1+0x600] ;  /* 0x0006000001d67983 */ /* 0x000ee80000300800 */
[----:B0-----:R-:W-:Y:S04]  /*53f30*/  STL.64 [R1+0x60], R28 ;  /* 0x0000601c01007387 */ /* 0x001fe80000100a00 */
[----:B------:R-:W-:Y:S01]  /*53f40*/  STL.64 [R1+0x68], R30 ;  /* 0x0000681e01007387 */ /* 0x000fe20000100a00 */
[----:B------:R-:W-:Y:S01]  /*53f50*/  BAR.SYNC.DEFER_BLOCKING 0x0 ;  /* 0x0000000000007b1d */ /* 0x000fe20000010000 */
[----:B------:R-:W-:-:S02]  /*53f60*/  PRMT R17, R75, 0x4210, R25 ;  /* 0x000042104b117816 */ /* 0x000fc40000000019 */
[----:B----4-:R-:W-:-:S03]  /*53f70*/  PRMT R18, R73, 0x4210, R26 ;  /* 0x0000421049127816 */ /* 0x010fc6000000001a */
[----:B------:R-:W4:Y:S01]  /*53f80*/  LDL.LU R73, [R1+0x760] ;  /* 0x0007600001497983 */ /* 0x000f220000300800 */
[----:B------:R-:W-:-:S03]  /*53f90*/  PRMT R19, R215, 0x4210, R27 ;  /* 0x00004210d7137816 */ /* 0x000fc6000000001b */
[----:B------:R-:W4:Y:S04]  /*53fa0*/  LDL.LU R215, [R1+0x75c] ;  /* 0x00075c0001d77983 */ /* 0x000f280000300800 */
[----:B-1----:R0:W-:Y:S04]  /*53fb0*/  STL.64 [R1+0x10], R20 ;  /* 0x0000101401007387 */ /* 0x0021e80000100a00 */
[----:B------:R1:W-:Y:S04]  /*53fc0*/  STL.64 [R1+0x18], R22 ;  /* 0x0000181601007387 */ /* 0x0003e80000100a00 */
[----:B------:R-:W4:Y:S01]  /*53fd0*/  LDL.LU R75, [R1+0x700] ;  /* 0x00070000014b7983 */ /* 0x000f220000300800 */
[----:B0-----:R-:W-:-:S02]  /*53fe0*/  PRMT R20, R68, 0x5210, R24 ;  /* 0x0000521044147816 */ /* 0x001fc40000000018 */
[----:B------:R-:W-:Y:S02]  /*53ff0*/  PRMT R21, R66, 0x5210, R25 ;  /* 0x0000521042157816 */ /* 0x000fe40000000019 */
[----:B------:R-:W-:Y:S02]  /*54000*/  LOP3.LUT R24, R72, 0xffff, RZ, 0xc0, !PT ;  /* 0x0000ffff48187812 */ /* 0x000fe400078ec0ff */
[----:B-1----:R-:W-:Y:S01]  /*54010*/  PRMT R22, R62, 0x5210, R26 ;  /* 0x000052103e167816 */ /* 0x002fe2000000001a */
[----:B------:R-:W4:Y:S01]  /*54020*/  LDL.LU R72, [R1+0x6fc] ;  /* 0x0006fc0001487983 */ /* 0x000f220000300800 */
[----:B------:R-:W-:Y:S02]  /*54030*/  LOP3.LUT R25, R216, 0xffff, RZ, 0xc0, !PT ;  /* 0x0000ffffd8197812 */ /* 0x000fe400078ec0ff */
[----:B------:R-:W-:Y:S01]  /*54040*/  PRMT R23, R38, 0x5210, R27 ;  /* 0x0000521026177816 */ /* 0x000fe2000000001b */
[----:B------:R-:W4:Y:S01]  /*54050*/  LDL.LU R216, [R1+0x61c] ;  /* 0x00061c0001d87983 */ /* 0x000f220000300800 */
[----:B------:R-:W-:-:S03]  /*54060*/  LOP3.LUT R26, R213, 0xffff, RZ, 0xc0, !PT ;  /* 0x0000ffffd51a7812 */ /* 0x000fc600078ec0ff */
[----:B------:R0:W-:Y:S04]  /*54070*/  STSM.16.M88.4 [R7], R16 ;  /* 0x0000001007007844 */ /* 0x0001e80000000200 */
[----:B------:R-:W4:Y:S01]  /*54080*/  LDL.LU R213, [R1+0x618] ;  /* 0x0006180001d57983 */ /* 0x000f220000300800 */
[----:B------:R-:W-:Y:S01]  /*54090*/  LOP3.LUT R27, R71, 0xffff, RZ, 0xc0, !PT ;  /* 0x0000ffff471b7812 */ /* 0x000fe200078ec0ff */
[----:B------:R-:W-:Y:S01]  /*540a0*/  BAR.SYNC.DEFER_BLOCKING 0x0 ;  /* 0x0000000000007b1d */ /* 0x000fe20000010000 */
[----:B0-----:R-:W-:-:S05]  /*540b0*/  PRMT R16, R70, 0x4210, R24 ;  /* 0x0000421046107816 */ /* 0x001fca0000000018 */
[----:B------:R-:W4:Y:S04]  /*540c0*/  LDL.LU R71, [R1+0x614] ;  /* 0x0006140001477983 */ /* 0x000f280000300800 */
[----:B------:R-:W4:Y:S04]  /*540d0*/  LDL.LU R70, [R1+0x610] ;  /* 0x0006100001467983 */ /* 0x000f280000300800 */
[----:B------:R-:W0:Y:S01]  /*540e0*/  LDS.128 R28, [R6] ;  /* 0x00000000061c7984 */ /* 0x000e220000000c00 */
[----:B------:R-:W-:Y:S06]  /*540f0*/  BAR.SYNC.DEFER_BLOCKING 0x0 ;  /* 0x0000000000007b1d */ /* 0x000fec0000010000 */
[----:B------:R1:W-:Y:S04]  /*54100*/  STSM.16.M88.4 [R7], R20 ;  /* 0x0000001407007844 */ /* 0x0003e80000000200 */
[----:B0-----:R-:W-:Y:S04]  /*54110*/  STL.64 [R1], R28 ;  /* 0x0000001c01007387 */ /* 0x001fe80000100a00 */
[----:B------:R-:W-:Y:S01]  /*54120*/  STL.64 [R1+0x8], R30 ;  /* 0x0000081e01007387 */ /* 0x000fe20000100a00 */
[----:B------:R-:W-:Y:S01]  /*54130*/  BAR.SYNC.DEFER_BLOCKING 0x0 ;  /* 0x0000000000007b1d */ /* 0x000fe20000010000 */
[----:B-1----:R-:W-:-:S05]  /*54140*/  PRMT R20, R246, 0x5210, R24 ;  /* 0x00005210f6147816 */ /* 0x002fca0000000018 */
[----:B------:R-:W0:Y:S01]  /*54150*/  LDS.128 R28, [R6] ;  /* 0x00000000061c7984 */ /* 0x000e220000000c00 */
[----:B------:R-:W-:Y:S02]  /*54160*/  PRMT R21, R248, 0x5210, R25 ;  /* 0x00005210f8157816 */ /* 0x000fe40000000019 */
[----:B------:R-:W-:Y:S01]  /*54170*/  PRMT R23, R39, 0x5210, R27 ;  /* 0x0000521027177816 */ /* 0x000fe2000000001b */
[----:B------:R-:W-:Y:S01]  /*54180*/  BAR.SYNC.DEFER_BLOCKING 0x0 ;  /* 0x0000000000007b1d */ /* 0x000fe20000010000 */
[--C-:B------:R-:W-:Y:S02]  /*54190*/  PRMT R22, R249, 0x5210, R26.reuse ;  /* 0x00005210f9167816 */ /* 0x100fe4000000001a */
[----:B------:R-:W-:Y:S02]  /*541a0*/  PRMT R17, R212, 0x4210, R25 ;  /* 0x00004210d4117816 */ /* 0x000fe40000000019 */
[----:B--2---:R-:W-:Y:S02]  /*541b0*/  PRMT R18, R74, 0x4210, R26 ;  /* 0x000042104a127816 */ /* 0x004fe4000000001a */
[----:B------:R-:W2:Y:S01]  /*541c0*/  LDL.LU R74, [R1+0x768] ;  /* 0x00076800014a7983 */ /* 0x000ea20000300800 */
[----:B---3--:R-:W-:-:S03]  /*541d0*/  PRMT R19, R214, 0x4210, R27 ;  /* 0x00004210d6137816 */ /* 0x008fc6000000001b */
[----:B------:R-:W3:Y:S04]  /*541e0*/  LDL.LU R76, [R1+0x764] ;  /* 0x00076400014c7983 */ /* 0x000ee80000300800 */
[----:B------:R-:W3:Y:S04]  /*541f0*/  LDL.LU R214, [R1+0x708] ;  /* 0x0007080001d67983 */ /* 0x000ee80000300800 */
[----:B------:R1:W-:Y:S01]  /*54200*/  STSM.16.M88.4 [R7], R16 ;  /* 0x0000001007007844 */ /* 0x0003e20000000200 */
[----:B------:R-:W-:Y:S06]  /*54210*/  BAR.SYNC.DEFER_BLOCKING 0x0 ;  /* 0x0000000000007b1d */ /* 0x000fec0000010000 */
[----:B------:R-:W0:Y:S02]  /*54220*/  LDS.128 R32, [R6] ;  /* 0x0000000006207984 */ /* 0x000e240000000c00 */
[----:B------:R-:W-:Y:S01]  /*54230*/  BAR.SYNC.DEFER_BLOCKING 0x0 ;  /* 0x0000000000007b1d */ /* 0x000fe20000010000 */
[----:B----4-:R-:W-:-:S05]  /*54240*/  LOP3.LUT R24, R73, 0xffff, RZ, 0xc0, !PT ;  /* 0x0000ffff49187812 */ /* 0x010fca00078ec0ff */
[----:B------:R-:W4:Y:S01]  /*54250*/  LDL.LU R73, [R1+0x704] ;  /* 0x0007040001497983 */ /* 0x000f220000300800 */
[----:B------:R-:W-:-:S03]  /*54260*/  LOP3.LUT R25, R215, 0xffff, RZ, 0xc0, !PT ;  /* 0x0000ffffd7197812 */ /* 0x000fc600078ec0ff */
[----:B------:R-:W4:Y:S04]  /*54270*/  LDL.LU R215, [R1+0x628] ;  /* 0x0006280001d77983 */ /* 0x000f280000300800 */
[----:B------:R-:W4:Y:S01]  /*54280*/  LDL.LU R212, [R1+0x624] ;  /* 0x0006240001d47983 */ /* 0x000f220000300800 */
[----:B------:R-:W-:Y:S02]  /*54290*/  LOP3.LUT R26, R75, 0xffff, RZ, 0xc0, !PT ;  /* 0x0000ffff4b1a7812 */ /* 0x000fe400078ec0ff */
[----:B------:R-:W-:Y:S02]  /*542a0*/  LOP3.LUT R27, R72, 0xffff, RZ, 0xc0, !PT ;  /* 0x0000ffff481b7812 */ /* 0x000fe400078ec0ff */
[----:B------:R-:W4:Y:S01]  /*542b0*/  LDL.LU R72, [R1+0x620] ;  /* 0x0006200001487983 */ /* 0x000f220000300800 */
[----:B-1----:R-:W-:-:S03]  /*542c0*/  PRMT R16, R216, 0x4210, R24 ;  /* 0x00004210d8107816 */ /* 0x002fc60000000018 */
[----:B------:R-:W4:Y:S04]  /*542d0*/  LDL.LU R216, [R1+0x5d8] ;  /* 0x0005d80001d87983 */ /* 0x000f280000300800 */
[----:B------:R-:W4:Y:S01]  /*542e0*/  LDL.LU R75, [R1+0x770] ;  /* 0x00077000014b7983 */ /* 0x000f220000300800 */
[----:B------:R-:W-:-:S03]  /*542f0*/  PRMT R17, R213, 0x4210, R25 ;  /* 0x00004210d5117816 */ /* 0x000fc60000000019 */
[----:B------:R-:W4:Y:S01]  /*54300*/  LDL.LU R213, [R1+0x76c] ;  /* 0x00076c0001d57983 */ /* 0x000f220000300800 */
[----:B------:R-:W-:Y:S02]  /*54310*/  PRMT R18, R71, 0x4210, R26 ;  /* 0x0000421047127816 */ /* 0x000fe4000000001a */
[----:B------:R-:W-:Y:S02]  /*54320*/  PRMT R19, R70, 0x4210, R27 ;  /* 0x0000421046137816 */ /* 0x000fe4000000001b */
[----:B------:R-:W4:Y:S04]  /*54330*/  LDL.LU R70, [R1+0x720] ;  /* 0x0007200001467983 */ /* 0x000f280000300800 */
[----:B------:R-:W4:Y:S04]  /*54340*/  LDL.LU R71, [R1+0x71c] ;  /* 0x00071c0001477983 */ /* 0x000f280000300800 */
[----:B------:R-:W-:Y:S01]  /*54350*/  STSM.16.M88.4 [R7], R20 ;  /* 0x0000001407007844 */ /* 0x000fe20000000200 */
[----:B------:R-:W-:Y:S06]  /*54360*/  BAR.SYNC.DEFER_BLOCKING 0x0 ;  /* 0x0000000000007b1d */ /* 0x000fec0000010000 */
[----:B------:R-:W1:Y:S02]  /*54370*/  LDS.128 R36, [R6] ;  /* 0x0000000006247984 */ /* 0x000e640000000c00 */
[----:B------:R-:W-:Y:S06]  /*54380*/  BAR.SYNC.DEFER_BLOCKING 0x0 ;  /* 0x0000000000007b1d */ /* 0x000fec0000010000 */
[----:B------:R0:W-:Y:S02]  /*54390*/  STSM.16.M88.4 [R7], R16 ;  /* 0x0000001007007844 */ /* 0x0001e40000000200 */
[----:B------:R-:W-:Y:S01]  /*543a0*/  BAR.SYNC.DEFER_BLOCKING 0x0 ;  /* 0x0000000000007b1d */ /* 0x000fe20000010000 */
[----:B0-----:R-:W-:-:S02]  /*543b0*/  PRMT R16, R228, 0x5210, R24 ;  /* 0x00005210e4107816 */ /* 0x001fc40000000018 */
[----:B------:R-:W-:Y:S02]  /*543c0*/  PRMT R18, R230, 0x5210, R26 ;  /* 0x00005210e6127816 */ /* 0x000fe4000000001a */
[----:B------:R-:W-:Y:S02]  /*543d0*/  PRMT R19, R40, 0x5210, R27 ;  /* 0x0000521028137816 */ /* 0x000fe4000000001b */
[----:B------:R-:W-:Y:S01]  /*543e0*/  PRMT R17, R244, 0x5210, R25 ;  /* 0x00005210f4117816 */ /* 0x000fe20000000019 */
[----:B------:R-:W0:Y:S01]  /*543f0*/  LDS.128 R52, [R6] ;  /* 0x0000000006347984 */ /* 0x000e220000000c00 */
[----:B------:R-:W-:Y:S01]  /*54400*/  BAR.SYNC.DEFER_BLOCKING 0x0 ;  /* 0x0000000000007b1d */ /* 0x000fe20000010000 */
[----:B--2---:R-:W-:-:S05]  /*54410*/  LOP3.LUT R24, R74, 0xffff, RZ, 0xc0, !PT ;  /* 0x0000ffff4a187812 */ /* 0x004fca00078ec0ff */
[----:B------:R-:W2:Y:S01]  /*54420*/  LDL.LU R74, [R1+0x638] ;  /* 0x00063800014a7983 */ /* 0x000ea20000300800 */
[----:B---3--:R-:W-:-:S03]  /*54430*/  LOP3.LUT R26, R214, 0xffff, RZ, 0xc0, !PT ;  /* 0x0000ffffd61a7812 */ /* 0x008fc600078ec0ff */
[----:B------:R-:W3:Y:S01]  /*54440*/  LDL.LU R214, [R1+0x634] ;  /* 0x0006340001d67983 */ /* 0x000ee20000300800 */
[----:B----4-:R-:W-:-:S03]  /*54450*/  LOP3.LUT R27, R73, 0xffff, RZ, 0xc0, !PT ;  /* 0x0000ffff491b7812 */ /* 0x010fc600078ec0ff */
[----:B------:R-:W4:Y:S01]  /*54460*/  LDL.LU R73, [R1+0x630] ;  /* 0x0006300001497983 */ /* 0x000f220000300800 */
[----:B------:R-:W-:-:S03]  /*54470*/  PRMT R20, R215, 0x4210, R24 ;  /* 0x00004210d7147816 */ /* 0x000fc60000000018 */
[----:B------:R-:W4:Y:S01]  /*54480*/  LDL.LU R215, [R1+0x5e4] ;  /* 0x0005e40001d77983 */ /* 0x000f220000300800 */
[----:B------:R-:W-:-:S03]  /*54490*/  PRMT R22, R72, 0x4210, R26 ;  /* 0x0000421048167816 */ /* 0x000fc6000000001a */
[----:B------:R-:W4:Y:S01]  /*544a0*/  LDL.LU R72, [R1+0x778] ;  /* 0x0007780001487983 */ /* 0x000f220000300800 */
[----:B------:R-:W-:-:S03]  /*544b0*/  PRMT R23, R216, 0x4210, R27 ;  /* 0x00004210d8177816 */ /* 0x000fc6000000001b */
[----:B------:R-:W4:Y:S01]  /*544c0*/  LDL.LU R216, [R1+0x774] ;  /* 0x0007740001d87983 */ /* 0x000f220000300800 */
        /* <DEDUP_REMOVED lines=8> */
[----:B------:R-:W-:Y:S01]  /*54550*/  LOP3.LUT R41, R213, 0xffff, RZ, 0xc0, !PT ;  /* 0x0000ffffd5297812 */ /* 0x000fe200078ec0ff */
[----:B------:R-:W4:Y:S04]  /*54560*/  LDL.LU R212, [R1+0x64c] ;  /* 0x00064c0001d47983 */ /* 0x000f280000300800 */
[----:B------:R-:W4:Y:S04]  /*54570*/  LDL.LU R75, [R1+0x648] ;  /* 0x00064800014b7983 */ /* 0x000f280000300800 */
[----:B------:R-:W4:Y:S04]  /*54580*/  LDL.LU R213, [R1+0x640] ;  /* 0x0006400001d57983 */ /* 0x000f280000300800 */
[----:B------:R-:W-:Y:S01]  /*54590*/  STSM.16.M88.4 [R7], R16 ;  /* 0x0000001007007844 */ /* 0x000fe20000000200 */
[----:B------:R-:W-:Y:S06]  /*545a0*/  BAR.SYNC.DEFER_BLOCKING 0x0 ;  /* 0x0000000000007b1d */ /* 0x000fec0000010000 */
[----:B------:R-:W0:Y:S02]  /*545b0*/  LDS.128 R56, [R6] ;  /* 0x0000000006387984 */ /* 0x000e240000000c00 */
[----:B------:R-:W-:Y:S06]  /*545c0*/  BAR.SYNC.DEFER_BLOCKING 0x0 ;  /* 0x0000000000007b1d */ /* 0x000fec0000010000 */
[----:B------:R1:W-:Y:S02]  /*545d0*/  STSM.16.M88.4 [R7], R20 ;  /* 0x0000001407007844 */ /* 0x0003e40000000200 */
[----:B------:R-:W-:Y:S01]  /*545e0*/  BAR.SYNC.DEFER_BLOCKING 0x0 ;  /* 0x0000000000007b1d */ /* 0x000fe20000010000 */
[----:B-1----:R-:W-:-:S02]  /*545f0*/  PRMT R20, R219, 0x5210, R24 ;  /* 0x00005210db147816 */ /* 0x002fc40000000018 */
[----:B------:R-:W-:Y:S02]  /*54600*/  PRMT R21, R218, 0x5210, R25 ;  /* 0x00005210da157816 */ /* 0x000fe40000000019 */
[----:B------:R-:W-:Y:S02]  /*54610*/  PRMT R22, R226, 0x5210, R26 ;  /* 0x00005210e2167816 */ /* 0x000fe4000000001a */
[----:B------:R-:W-:Y:S01]  /*54620*/  PRMT R23, R224, 0x5210, R27 ;  /* 0x00005210e0177816 */ /* 0x000fe2000000001b */
[----:B------:R-:W1:Y:S01]  /*54630*/  LDS.128 R60, [R6] ;  /* 0x00000000063c7984 */ /* 0x000e620000000c00 */
[----:B------:R-:W-:Y:S01]  /*54640*/  BAR.SYNC.DEFER_BLOCKING 0x0 ;  /* 0x0000000000007b1d */ /* 0x000fe20000010000 */
[----:B--2---:R-:W-:-:S05]  /*54650*/  PRMT R24, R74, 0x4210, R40 ;  /* 0x000042104a187816 */ /* 0x004fca0000000028 */
[----:B------:R-:W2:Y:S01]  /*54660*/  LDL.LU R74, [R1+0x77c] ;  /* 0x00077c00014a7983 */ /* 0x000ea20000300800 */
[----:B---3--:R-:W-:-:S03]  /*54670*/  PRMT R25, R214, 0x4210, R41 ;  /* 0x00004210d6197816 */ /* 0x008fc60000000029 */
[----:B------:R-:W3:Y:S01]  /*54680*/  LDL.LU R214, [R1+0x780] ;  /* 0x0007800001d67983 */ /* 0x000ee20000300800 */
[----:B----4-:R-:W-:-:S03]  /*54690*/  PRMT R26, R73, 0x4210, R42 ;  /* 0x00004210491a7816 */ /* 0x010fc6000000002a */
[----:B------:R-:W4:Y:S01]  /*546a0*/  LDL.LU R73, [R1+0x668] ;  /* 0x0006680001497983 */ /* 0x000f220000300800 */
[----:B------:R-:W-:-:S03]  /*546b0*/  PRMT R27, R215, 0x4210, R43 ;  /* 0x00004210d71b7816 */ /* 0x000fc6000000002b */
[----:B------:R-:W4:Y:S01]  /*546c0*/  LDL.LU R215, [R1+0x740] ;  /* 0x0007400001d77983 */ /* 0x000f220000300800 */
[----:B------:R-:W-:-:S03]  /*546d0*/  LOP3.LUT R48, R72, 0xffff, RZ, 0xc0, !PT ;  /* 0x0000ffff48307812 */ /* 0x000fc600078ec0ff */
[----:B------:R-:W4:Y:S01]  /*546e0*/  LDL.LU R72, [R1+0x73c] ;  /* 0x00073c0001487983 */ /* 0x000f220000300800 */
[----:B------:R-:W-:-:S03]  /*546f0*/  LOP3.LUT R50, R216, 0xffff, RZ, 0xc0, !PT ;  /* 0x0000ffffd8327812 */ /* 0x000fc600078ec0ff */
[----:B------:R-:W4:Y:S01]  /*54700*/  LDL.LU R216, [R1+0x674] ;  /* 0x0006740001d87983 */ /* 0x000f220000300800 */
[----:B------:R-:W-:-:S03]  /*54710*/  LOP3.LUT R51, R70, 0xffff, RZ, 0xc0, !PT ;  /* 0x0000ffff46337812 */ /* 0x000fc600078ec0ff */
[----:B------:R-:W4:Y:S01]  /*54720*/  LDL.LU R70, [R1+0x664] ;  /* 0x0006640001467983 */ /* 0x000f220000300800 */
[----:B------:R-:W-:-:S03]  /*54730*/  LOP3.LUT R64, R71, 0xffff, RZ, 0xc0, !PT ;  /* 0x0000ffff47407812 */ /* 0x000fc600078ec0ff */
[----:B------:R-:W4:Y:S04]  /*54740*/  LDL.LU R71, [R1+0x660] ;  /* 0x0006600001477983 */ /* 0x000f280000300800 */
[----:B------:R-:W-:Y:S01]  /*54750*/  STSM.16.M88.4 [R7], R20 ;  /* 0x0000001407007844 */ /* 0x000fe20000000200 */
[----:B------:R-:W-:Y:S01]  /*54760*/  BAR.SYNC.DEFER_BLOCKING 0x0 ;  /* 0x0000000000007b1d */ /* 0x000fe20000010000 */
[----:B------:R-:W-:Y:S02]  /*54770*/  PRMT R40, R141, 0x5210, R40 ;  /* 0x000052108d287816 */ /* 0x000fe40000000028 */
[----:B------:R-:W-:Y:S02]  /*54780*/  PRMT R41, R143, 0x5210, R41 ;  /* 0x000052108f297816 */ /* 0x000fe40000000029 */
[----:B------:R-:W-:-:S02]  /*54790*/  PRMT R42, R142, 0x5210, R42 ;  /* 0x000052108e2a7816 */ /* 0x000fc4000000002a */
[----:B------:R-:W-:Y:S02]  /*547a0*/  PRMT R43, R44, 0x5210, R43 ;  /* 0x000052102c2b7816 */ /* 0x000fe4000000002b */
[----:B------:R-:W-:Y:S01]  /*547b0*/  LOP3.LUT R231, R231, 0x7fffffff, RZ, 0xc0, !PT ;  /* 0x7fffffffe7e77812 */ /* 0x000fe200078ec0ff */
[----:B------:R-:W-:Y:S01]  /*547c0*/  VIADD R202, R0, 0x3f ;  /* 0x0000003f00ca7836 */ /* 0x000fe20000000000 */
[----:B------:R-:W-:Y:S01]  /*547d0*/  PRMT R45, R212, 0x4210, R50 ;  /* 0x00004210d42d7816 */ /* 0x000fe20000000032 */
[C---:B------:R-:W-:Y:S01]  /*547e0*/  VIADD R201, R0.reuse, 0x3e ;  /* 0x0000003e00c97836 */ /* 0x040fe20000000000 */
[----:B------:R-:W-:Y:S01]  /*547f0*/  PRMT R46, R75, 0x4210, R51 ;  /* 0x000042104b2e7816 */ /* 0x000fe20000000033 */
[C---:B------:R-:W-:Y:S01]  /*54800*/  VIADD R200, R0.reuse, 0x3d ;  /* 0x0000003d00c87836 */ /* 0x040fe20000000000 */
[----:B------:R-:W-:Y:S01]  /*54810*/  PRMT R47, R213, 0x4210, R64 ;  /* 0x00004210d52f7816 */ /* 0x000fe20000000040 */
[C---:B------:R-:W-:Y:S02]  /*54820*/  VIADD R199, R0.reuse, 0x3c ;  /* 0x0000003c00c77836 */ /* 0x040fe40000000000 */
[----:B------:R-:W-:-:S02]  /*54830*/  VIADD R198, R0, 0x3b ;  /* 0x0000003b00c67836 */ /* 0x000fc40000000000 */
[C---:B------:R-:W-:Y:S02]  /*54840*/  VIADD R197, R0.reuse, 0x3a ;  /* 0x0000003a00c57836 */ /* 0x040fe40000000000 */
[C---:B------:R-:W-:Y:S02]  /*54850*/  VIADD R196, R0.reuse, 0x39 ;  /* 0x0000003900c47836 */ /* 0x040fe40000000000 */
[C---:B------:R-:W-:Y:S01]  /*54860*/  VIADD R195, R0.reuse, 0x38 ;  /* 0x0000003800c37836 */ /* 0x040fe20000000000 */
[----:B------:R-:W1:Y:S01]  /*54870*/  LDS.128 R16, [R6] ;  /* 0x0000000006107984 */ /* 0x000e620000000c00 */
[----:B------:R-:W-:Y:S01]  /*54880*/  BAR.SYNC.DEFER_BLOCKING 0x0 ;  /* 0x0000000000007b1d */ /* 0x000fe20000010000 */
[----:B------:R-:W-:Y:S02]  /*54890*/  ISETP.LT.AND P6, PT, R0, UR49, !P6 ;  /* 0x0000003100007c0c */ /* 0x000fe4000f7c1270 */
[----:B------:R-:W-:Y:S01]  /*548a0*/  PRMT R44, R76, 0x4210, R48 ;  /* 0x000042104c2c7816 */ /* 0x000fe20000000030 */
[----:B------:R-:W-:-:S02]  /*548b0*/  VIADD R141, R0, 0x2 ;  /* 0x00000002008d7836 */ /* 0x000fc40000000000 */
[----:B------:R-:W-:Y:S01]  /*548c0*/  ULDC UR49, c[0x0][0x228] ;  /* 0x00008a0000317ab9 */ /* 0x000fe20000000800 */
[----:B------:R-:W-:Y:S01]  /*548d0*/  LOP3.LUT R230, R230, 0x7fffffff, RZ, 0xc0, !PT ;  /* 0x7fffffffe6e67812 */ /* 0x000fe200078ec0ff */
[C---:B------:R-:W-:Y:S02]  /*548e0*/  VIADD R194, R0.reuse, 0x37 ;  /* 0x0000003700c27836 */ /* 0x040fe40000000000 */
[C---:B------:R-:W-:Y:S02]  /*548f0*/  VIADD R193, R0.reuse, 0x36 ;  /* 0x0000003600c17836 */ /* 0x040fe40000000000 */
[C---:B------:R-:W-:Y:S02]  /*54900*/  VIADD R192, R0.reuse, 0x35 ;  /* 0x0000003500c07836 */ /* 0x040fe40000000000 */
[C---:B------:R-:W-:Y:S02]  /*54910*/  VIADD R191, R0.reuse, 0x34 ;  /* 0x0000003400bf7836 */ /* 0x040fe40000000000 */
[----:B------:R-:W-:-:S02]  /*54920*/  VIADD R190, R0, 0x33 ;  /* 0x0000003300be7836 */ /* 0x000fc40000000000 */
[C---:B------:R-:W-:Y:S02]  /*54930*/  VIADD R189, R0.reuse, 0x32 ;  /* 0x0000003200bd7836 */ /* 0x040fe40000000000 */
[C---:B------:R-:W-:Y:S02]  /*54940*/  VIADD R188, R0.reuse, 0x31 ;  /* 0x0000003100bc7836 */ /* 0x040fe40000000000 */
[C---:B------:R-:W-:Y:S01]  /*54950*/  VIADD R187, R0.reuse, 0x30 ;  /* 0x0000003000bb7836 */ /* 0x040fe20000000000 */
[----:B------:R-:W-:Y:S01]  /*54960*/  LOP3.LUT R229, R229, 0x7fffffff, RZ, 0xc0, !PT ;  /* 0x7fffffffe5e57812 */ /* 0x000fe200078ec0ff */
[----:B------:R-:W-:Y:S01]  /*54970*/  STSM.16.M88.4 [R7], R24 ;  /* 0x0000001807007844 */ /* 0x000fe20000000200 */
[----:B------:R-:W-:Y:S01]  /*54980*/  BAR.SYNC.DEFER_BLOCKING 0x0 ;  /* 0x0000000000007b1d */ /* 0x000fe20000010000 */
[C---:B------:R-:W-:Y:S02]  /*54990*/  VIADD R186, R0.reuse, 0x2f ;  /* 0x0000002f00ba7836 */ /* 0x040fe40000000000 */
[----:B------:R-:W-:-:S02]  /*549a0*/  VIADD R185, R0, 0x2e ;  /* 0x0000002e00b97836 */ /* 0x000fc40000000000 */
[C---:B------:R-:W-:Y:S02]  /*549b0*/  VIADD R184, R0.reuse, 0x2d ;  /* 0x0000002d00b87836 */ /* 0x040fe40000000000 */
[C---:B------:R-:W-:Y:S02]  /*549c0*/  VIADD R183, R0.reuse, 0x2c ;  /* 0x0000002c00b77836 */ /* 0x040fe40000000000 */
[C---:B------:R-:W-:Y:S02]  /*549d0*/  VIADD R182, R0.reuse, 0x2b ;  /* 0x0000002b00b67836 */ /* 0x040fe40000000000 */
[C---:B------:R-:W-:Y:S02]  /*549e0*/  VIADD R181, R0.reuse, 0x2a ;  /* 0x0000002a00b57836 */ /* 0x040fe40000000000 */
[C---:B------:R-:W-:Y:S02]  /*549f0*/  VIADD R180, R0.reuse, 0x29 ;  /* 0x0000002900b47836 */ /* 0x040fe40000000000 */
[----:B------:R-:W-:Y:S01]  /*54a00*/  VIADD R179, R0, 0x28 ;  /* 0x0000002800b37836 */ /* 0x000fe20000000000 */
[----:B------:R-:W-:Y:S01]  /*54a10*/  LOP3.LUT R228, R228, 0x7fffffff, RZ, 0xc0, !PT ;  /* 0x7fffffffe4e47812 */ /* 0x000fe200078ec0ff */
[----:B------:R-:W-:-:S02]  /*54a20*/  VIADD R178, R0, 0x27 ;  /* 0x0000002700b27836 */ /* 0x000fc40000000000 */
[C---:B------:R-:W-:Y:S02]  /*54a30*/  VIADD R177, R0.reuse, 0x26 ;  /* 0x0000002600b17836 */ /* 0x040fe40000000000 */
[C---:B------:R-:W-:Y:S02]  /*54a40*/  VIADD R176, R0.reuse, 0x25 ;  /* 0x0000002500b07836 */ /* 0x040fe40000000000 */
[C---:B------:R-:W-:Y:S01]  /*54a50*/  VIADD R175, R0.reuse, 0x24 ;  /* 0x0000002400af7836 */ /* 0x040fe20000000000 */
[----:B------:R-:W1:Y:S01]  /*54a60*/  LDS.128 R24, [R6] ;  /* 0x0000000006187984 */ /* 0x000e620000000c00 */
[----:B------:R-:W-:Y:S01]  /*54a70*/  BAR.SYNC.DEFER_BLOCKING 0x0 ;  /* 0x0000000000007b1d */ /* 0x000fe20000010000 */
[C---:B------:R-:W-:Y:S02]  /*54a80*/  VIADD R174, R0.reuse, 0x23 ;  /* 0x0000002300ae7836 */ /* 0x040fe40000000000 */
[C---:B------:R-:W-:Y:S02]  /*54a90*/  VIADD R173, R0.reuse, 0x22 ;  /* 0x0000002200ad7836 */ /* 0x040fe40000000000 */
[----:B------:R-:W-:-:S02]  /*54aa0*/  VIADD R172, R0, 0x21 ;  /* 0x0000002100ac7836 */ /* 0x000fc40000000000 */
[C---:B------:R-:W-:Y:S01]  /*54ab0*/  VIADD R171, R0.reuse, 0x20 ;  /* 0x0000002000ab7836 */ /* 0x040fe20000000000 */
        /* <DEDUP_REMOVED lines=8> */
[----:B------:R-:W-:Y:S01]  /*54b40*/  VIADD R163, R0, 0x18 ;  /* 0x0000001800a37836 */ /* 0x000fe20000000000 */
[----:B------:R-:W-:Y:S01]  /*54b50*/  STSM.16.M88.4 [R7], R40 ;  /* 0x0000002807007844 */ /* 0x000fe20000000200 */
[----:B------:R-:W-:Y:S01]  /*54b60*/  BAR.SYNC.DEFER_BLOCKING 0x0 ;  /* 0x0000000000007b1d */ /* 0x000fe20000010000 */
[----:B------:R-:W-:Y:S01]  /*54b70*/  LOP3.LUT R226, R226, 0x7fffffff, RZ, 0xc0, !PT ;  /* 0x7fffffffe2e27812 */ /* 0x000fe200078ec0ff */
[C---:B------:R-:W-:Y:S02]  /*54b80*/  VIADD R162, R0.reuse, 0x17 ;  /* 0x0000001700a27836 */ /* 0x040fe40000000000 */
[----:B------:R-:W-:-:S02]  /*54b90*/  VIADD R161, R0, 0x16 ;  /* 0x0000001600a17836 */ /* 0x000fc40000000000 */
[C---:B------:R-:W-:Y:S02]  /*54ba0*/  VIADD R160, R0.reuse, 0x15 ;  /* 0x0000001500a07836 */ /* 0x040fe40000000000 */
[C---:B------:R-:W-:Y:S02]  /*54bb0*/  VIADD R159, R0.reuse, 0x14 ;  /* 0x00000014009f7836 */ /* 0x040fe40000000000 */
[C---:B------:R-:W-:Y:S02]  /*54bc0*/  VIADD R158, R0.reuse, 0x13 ;  /* 0x00000013009e7836 */ /* 0x040fe40000000000 */
[C---:B------:R-:W-:Y:S02]  /*54bd0*/  VIADD R157, R0.reuse, 0x12 ;  /* 0x00000012009d7836 */ /* 0x040fe40000000000 */
[C---:B------:R-:W-:Y:S02]  /*54be0*/  VIADD R156, R0.reuse, 0x11 ;  /* 0x00000011009c7836 */ /* 0x040fe40000000000 */
[C---:B------:R-:W-:Y:S01]  /*54bf0*/  VIADD R155, R0.reuse, 0x10 ;  /* 0x00000010009b7836 */ /* 0x040fe20000000000 */
        /* <DEDUP_REMOVED lines=20> */
[----:B------:R0:W-:Y:S01]  /*54d40*/  STSM.16.M88.4 [R7], R44 ;  /* 0x0000002c07007844 */ /* 0x0001e20000000200 */
[----:B------:R-:W-:Y:S01]  /*54d50*/  BAR.SYNC.DEFER_BLOCKING 0x0 ;  /* 0x0000000000007b1d */ /* 0x000fe20000010000 */
[C---:B------:R-:W-:Y:S02]  /*54d60*/  VIADD R206, R0.reuse, 0xf5 ;  /* 0x000000f500ce7836 */ /* 0x040fe40000000000 */
[C---:B------:R-:W-:Y:S02]  /*54d70*/  VIADD R134, R0.reuse, 0xef ;  /* 0x000000ef00867836 */ /* 0x040fe40000000000 */
[----:B------:R-:W-:-:S02]  /*54d80*/  VIADD R133, R0, 0xee ;  /* 0x000000ee00857836 */ /* 0x000fc40000000000 */
[C---:B------:R-:W-:Y:S02]  /*54d90*/  VIADD R132, R0.reuse, 0xed ;  /* 0x000000ed00847836 */ /* 0x040fe40000000000 */
[C---:B------:R-:W-:Y:S02]  /*54da0*/  VIADD R131, R0.reuse, 0xec ;  /* 0x000000ec00837836 */ /* 0x040fe40000000000 */
[----:B------:R-:W-:Y:S01]  /*54db0*/  VIADD R130, R0, 0xeb ;  /* 0x000000eb00827836 */ /* 0x000fe20000000000 */
[----:B---3--:R-:W-:Y:S01]  /*54dc0*/  LOP3.LUT R65, R214, 0xffff, RZ, 0xc0, !PT ;  /* 0x0000ffffd6417812 */ /* 0x008fe200078ec0ff */
[C---:B------:R-:W-:Y:S02]  /*54dd0*/  VIADD R129, R0.reuse, 0xea ;  /* 0x000000ea00817836 */ /* 0x040fe40000000000 */
[C---:B------:R-:W-:Y:S02]  /*54de0*/  VIADD R128, R0.reuse, 0xe9 ;  /* 0x000000e900807836 */ /* 0x040fe40000000000 */
[----:B------:R-:W-:-:S02]  /*54df0*/  VIADD R127, R0, 0xe8 ;  /* 0x000000e8007f7836 */ /* 0x000fc40000000000 */
[C---:B------:R-:W-:Y:S02]  /*54e00*/  VIADD R126, R0.reuse, 0xe7 ;  /* 0x000000e7007e7836 */ /* 0x040fe40000000000 */
[C---:B------:R-:W-:Y:S02]  /*54e10*/  VIADD R125, R0.reuse, 0xe6 ;  /* 0x000000e6007d7836 */ /* 0x040fe40000000000 */
[----:B------:R-:W-:Y:S01]  /*54e20*/  VIADD R124, R0, 0xe5 ;  /* 0x000000e5007c7836 */ /* 0x000fe20000000000 */
[----:B------:R-:W3:Y:S01]  /*54e30*/  LDS.128 R40, [R6] ;  /* 0x0000000006287984 */ /* 0x000ee20000000c00 */
[----:B0-----:R-:W-:Y:S02]  /*54e40*/  PRMT R44, R138, 0x5210, R48 ;  /* 0x000052108a2c7816 */ /* 0x001fe40000000030 */
[----:B------:R-:W-:Y:S01]  /*54e50*/  PRMT R45, R140, 0x5210, R50 ;  /* 0x000052108c2d7816 */ /* 0x000fe20000000032 */
[C---:B------:R-:W-:Y:S01]  /*54e60*/  VIADD R123, R0.reuse, 0xe4 ;  /* 0x000000e4007b7836 */ /* 0x040fe20000000000 */
[----:B------:R-:W-:Y:S01]  /*54e70*/  PRMT R46, R139, 0x5210, R51 ;  /* 0x000052108b2e7816 */ /* 0x000fe20000000033 */
[C---:B------:R-:W-:Y:S01]  /*54e80*/  VIADD R122, R0.reuse, 0xe3 ;  /* 0x000000e3007a7836 */ /* 0x040fe20000000000 */
[----:B------:R-:W-:Y:S01]  /*54e90*/  PRMT R47, R49, 0x5210, R64 ;  /* 0x00005210312f7816 */ /* 0x000fe20000000040 */
[----:B------:R-:W-:Y:S01]  /*54ea0*/  BAR.SYNC.DEFER_BLOCKING 0x0 ;  /* 0x0000000000007b1d */ /* 0x000fe20000010000 */
[----:B------:R-:W-:Y:S01]  /*54eb0*/  ISETP.GE.AND P2, PT, R141, UR55, PT ;  /* 0x000000378d007c0c */ /* 0x000fe2000bf46270 */
[----:B------:R-:W-:-:S02]  /*54ec0*/  VIADD R121, R0, 0xe2 ;  /* 0x000000e200797836 */ /* 0x000fc40000000000 */
[C---:B------:R-:W-:Y:S02]  /*54ed0*/  VIADD R120, R0.reuse, 0xe1 ;  /* 0x000000e100787836 */ /* 0x040fe40000000000 */
[C---:B------:R-:W-:Y:S02]  /*54ee0*/  VIADD R119, R0.reuse, 0xe0 ;  /* 0x000000e000777836 */ /* 0x040fe40000000000 */
[C---:B------:R-:W-:Y:S02]  /*54ef0*/  VIADD R118, R0.reuse, 0xdf ;  /* 0x000000df00767836 */ /* 0x040fe40000000000 */
[C---:B------:R-:W-:Y:S02]  /*54f00*/  VIADD R117, R0.reuse, 0xde ;  /* 0x000000de00757836 */ /* 0x040fe40000000000 */
[C---:B------:R-:W-:Y:S02]  /*54f10*/  VIADD R116, R0.reuse, 0xdd ;  /* 0x000000dd00747836 */ /* 0x040fe40000000000 */
[----:B------:R-:W-:-:S02]  /*54f20*/  VIADD R115, R0, 0xdc ;  /* 0x000000dc00737836 */ /* 0x000fc40000000000 */
[C---:B------:R-:W-:Y:S02]  /*54f30*/  VIADD R114, R0.reuse, 0xdb ;  /* 0x000000db00727836 */ /* 0x040fe40000000000 */
[C---:B------:R-:W-:Y:S02]  /*54f40*/  VIADD R113, R0.reuse, 0xda ;  /* 0x000000da00717836 */ /* 0x040fe40000000000 */
[C---:B------:R-:W-:Y:S02]  /*54f50*/  VIADD R112, R0.reuse, 0xd9 ;  /* 0x000000d900707836 */ /* 0x040fe40000000000 */
[C---:B------:R-:W-:Y:S02]  /*54f60*/  VIADD R111, R0.reuse, 0xd8 ;  /* 0x000000d8006f7836 */ /* 0x040fe40000000000 */
[----:B------:R-:W-:Y:S01]  /*54f70*/  VIADD R110, R0, 0xd7 ;  /* 0x000000d7006e7836 */ /* 0x000fe20000000000 */
[----:B------:R0:W-:Y:S01]  /*54f80*/  STSM.16.M88.4 [R7], R44 ;  /* 0x0000002c07007844 */ /* 0x0001e20000000200 */
[----:B--2---:R-:W-:-:S02]  /*54f90*/  LOP3.LUT R64, R74, 0xffff, RZ, 0xc0, !PT ;  /* 0x0000ffff4a407812 */ /* 0x004fc400078ec0ff */
[----:B----4-:R-:W-:Y:S01]  /*54fa0*/  LOP3.LUT R66, R215, 0xffff, RZ, 0xc0, !PT ;  /* 0x0000ffffd7427812 */ /* 0x010fe200078ec0ff */
[----:B------:R-:W-:Y:S01]  /*54fb0*/  BAR.SYNC.DEFER_BLOCKING 0x0 ;  /* 0x0000000000007b1d */ /* 0x000fe20000010000 */
[----:B------:R-:W-:Y:S02]  /*54fc0*/  ISETP.LT.AND P5, PT, R3, UR34, !P2 ;  /* 0x0000002203007c0c */ /* 0x000fe4000d7a1270 */
[----:B------:R-:W-:Y:S02]  /*54fd0*/  ISETP.LT.AND P4, PT, R4, UR40, !P2 ;  /* 0x0000002804007c0c */ /* 0x000fe4000d781270 */
[----:B------:R-:W-:Y:S01]  /*54fe0*/  ISETP.LT.AND P3, PT, R5, UR38, !P2 ;  /* 0x0000002605007c0c */ /* 0x000fe2000d761270 */
[C---:B------:R-:W-:Y:S01]  /*54ff0*/  VIADD R140, R0.reuse, 0x1 ;  /* 0x00000001008c7836 */ /* 0x040fe20000000000 */
[----:B------:R-:W-:Y:S01]  /*55000*/  ULDC UR55, c[0x0][0x228] ;  /* 0x00008a0000377ab9 */ /* 0x000fe20000000800 */
[C---:B------:R-:W-:Y:S02]  /*55010*/  VIADD R109, R0.reuse, 0xd6 ;  /* 0x000000d6006d7836 */ /* 0x040fe40000000000 */
[----:B------:R-:W-:-:S02]  /*55020*/  VIADD R108, R0, 0xd5 ;  /* 0x000000d5006c7836 */ /* 0x000fc40000000000 */
[C---:B------:R-:W-:Y:S02]  /*55030*/  VIADD R107, R0.reuse, 0xd4 ;  /* 0x000000d4006b7836 */ /* 0x040fe40000000000 */
[C---:B------:R-:W-:Y:S02]  /*55040*/  VIADD R106, R0.reuse, 0xd3 ;  /* 0x000000d3006a7836 */ /* 0x040fe40000000000 */
[C---:B------:R-:W-:Y:S02]  /*55050*/  VIADD R105, R0.reuse, 0xd2 ;  /* 0x000000d200697836 */ /* 0x040fe40000000000 */
[C---:B------:R-:W-:Y:S02]  /*55060*/  VIADD R104, R0.reuse, 0xd1 ;  /* 0x000000d100687836 */ /* 0x040fe40000000000 */
[C---:B------:R-:W-:Y:S02]  /*55070*/  VIADD R103, R0.reuse, 0xd0 ;  /* 0x000000d000677836 */ /* 0x040fe40000000000 */
[----:B------:R-:W-:-:S02]  /*55080*/  VIADD R102, R0, 0xcf ;  /* 0x000000cf00667836 */ /* 0x000fc40000000000 */
[----:B------:R-:W-:Y:S01]  /*55090*/  VIADD R101, R0, 0xce ;  /* 0x000000ce00657836 */ /* 0x000fe20000000000 */
[----:B------:R-:W2:Y:S01]  /*550a0*/  LDS.128 R48, [R6] ;  /* 0x0000000006307984 */ /* 0x000ea20000000c00 */
[----:B------:R-:W-:Y:S01]  /*550b0*/  @P5 LOP3.LUT R222, R222, 0x2000, RZ, 0xfc, !PT ;  /* 0x00002000dede5812 */ /* 0x000fe200078efcff */
[----:B------:R-:W-:Y:S01]  /*550c0*/  ULDC UR38, c[0x0][0x228] ;  /* 0x00008a0000267ab9 */ /* 0x000fe20000000800 */
[----:B0-----:R-:W-:Y:S01]  /*550d0*/  LOP3.LUT R44, R72, 0xffff, RZ, 0xc0, !PT ;  /* 0x0000ffff482c7812 */ /* 0x001fe200078ec0ff */
[----:B------:R-:W-:Y:S01]  /*550e0*/  ULDC UR40, c[0x0][0x228] ;  /* 0x00008a0000287ab9 */ /* 0x000fe20000000800 */
[----:B------:R-:W-:Y:S01]  /*550f0*/  LOP3.LUT R222, R222, 0xffffefff, RZ, 0xc0, !PT ;  /* 0xffffefffdede7812 */ /* 0x000fe200078ec0ff */
[C---:B------:R-:W-:Y:S01]  /*55100*/  VIADD R100, R0.reuse, 0xcd ;  /* 0x000000cd00647836 */ /* 0x040fe20000000000 */
[----:B------:R-:W-:Y:S01]  /*55110*/  PRMT R68, R73, 0x4210, R64 ;  /* 0x0000421049447816 */ /* 0x000fe20000000040 */
[----:B------:R-:W-:Y:S01]  /*55120*/  VIADD R99, R0, 0xcc ;  /* 0x000000cc00637836 */ /* 0x000fe20000000000 */
[----:B------:R-:W-:Y:S01]  /*55130*/  PRMT R69, R216, 0x4210, R65 ;  /* 0x00004210d8457816 */ /* 0x000fe20000000041 */
[----:B------:R-:W-:Y:S01]  /*55140*/  VIADD R98, R0, 0xcb ;  /* 0x000000cb00627836 */ /* 0x000fe20000000000 */
[----:B------:R-:W-:Y:S01]  /*55150*/  @P4 LOP3.LUT R222, R222, 0x1000, RZ, 0xfc, !PT ;  /* 0x00001000dede4812 */ /* 0x000fe200078efcff */
[----:B------:R-:W-:Y:S01]  /*55160*/  VIADD R97, R0, 0xca ;  /* 0x000000ca00617836 */ /* 0x000fe20000000000 */
[----:B------:R-:W-:Y:S01]  /*55170*/  ISETP.LT.AND P2, PT, R2, UR32, !P2 ;  /* 0x0000002002007c0c */ /* 0x000fe2000d741270 */
[----:B------:R-:W-:Y:S01]  /*55180*/  ULDC UR32, c[0x0][0x228] ;  /* 0x00008a0000207ab9 */ /* 0x000fe20000000800 */
[----:B------:R-:W-:Y:S01]  /*55190*/  LOP3.LUT R222, R222, 0xfffff7ff, RZ, 0xc0, !PT ;  /* 0xfffff7ffdede7812 */ /* 0x000fe200078ec0ff */
[----:B------:R-:W-:-:S02]  /*551a0*/  VIADD R96, R0, 0xc9 ;  /* 0x000000c900607836 */ /* 0x000fc40000000000 */
[C---:B------:R-:W-:Y:S02]  /*551b0*/  VIADD R95, R0.reuse, 0xc8 ;  /* 0x000000c8005f7836 */ /* 0x040fe40000000000 */
[C---:B------:R-:W-:Y:S02]  /*551c0*/  VIADD R94, R0.reuse, 0xc7 ;  /* 0x000000c7005e7836 */ /* 0x040fe40000000000 */
[C---:B------:R-:W-:Y:S02]  /*551d0*/  VIADD R93, R0.reuse, 0xc6 ;  /* 0x000000c6005d7836 */ /* 0x040fe40000000000 */
[C---:B------:R-:W-:Y:S02]  /*551e0*/  VIADD R92, R0.reuse, 0xc5 ;  /* 0x000000c5005c7836 */ /* 0x040fe40000000000 */
[----:B------:R-:W-:Y:S01]  /*551f0*/  VIADD R91, R0, 0xc4 ;  /* 0x000000c4005b7836 */ /* 0x000fe20000000000 */
[----:B------:R-:W-:Y:S01]  /*55200*/  PRMT R70, R70, 0x4210, R66 ;  /* 0x0000421046467816 */ /* 0x000fe20000000042 */
[----:B------:R-:W-:-:S02]  /*55210*/  VIADD R90, R0, 0xc3 ;  /* 0x000000c3005a7836 */ /* 0x000fc40000000000 */
[----:B------:R-:W-:Y:S01]  /*55220*/  VIADD R89, R0, 0xc2 ;  /* 0x000000c200597836 */ /* 0x000fe20000000000 */
[----:B------:R-:W-:Y:S01]  /*55230*/  PRMT R71, R71, 0x4210, R44 ;  /* 0x0000421047477816 */ /* 0x000fe2000000002c */
[----:B------:R-:W-:Y:S01]  /*55240*/  BAR.SYNC.DEFER_BLOCKING 0x0 ;  /* 0x0000000000007b1d */ /* 0x000fe20000010000 */
[----:B------:R-:W-:-:S04]  /*55250*/  @P3 LOP3.LUT R222, R222, 0x800, RZ, 0xfc, !PT ;  /* 0x00000800dede3812 */ /* 0x000fc800078efcff */
[----:B------:R-:W-:Y:S01]  /*55260*/  LOP3.LUT R222, R222, 0xfffffbff, RZ, 0xc0, !PT ;  /* 0xfffffbffdede7812 */ /* 0x000fe200078ec0ff */
[C---:B------:R-:W-:Y:S02]  /*55270*/  VIADD R88, R0.reuse, 0xc1 ;  /* 0x000000c100587836 */ /* 0x040fe40000000000 */
[----:B------:R-:W-:Y:S01]  /*55280*/  VIADD R87, R0, 0xc0 ;  /* 0x000000c000577836 */ /* 0x000fe20000000000 */
[----:B------:R-:W-:Y:S01]  /*55290*/  @P2 LOP3.LUT R222, R222, 0x400, RZ, 0xfc, !PT ;  /* 0x00000400dede2812 */ /* 0x000fe200078efcff */
[C---:B------:R-:W-:Y:S02]  /*552a0*/  VIADD R86, R0.reuse, 0xbf ;  /* 0x000000bf00567836 */ /* 0x040fe40000000000 */
[C---:B------:R-:W-:Y:S02]  /*552b0*/  VIADD R85, R0.reuse, 0xbe ;  /* 0x000000be00557836 */ /* 0x040fe40000000000 */
[C---:B------:R-:W-:Y:S02]  /*552c0*/  VIADD R84, R0.reuse, 0xbd ;  /* 0x000000bd00547836 */ /* 0x040fe40000000000 */
[----:B------:R-:W-:-:S02]  /*552d0*/  VIADD R83, R0, 0xbc ;  /* 0x000000bc00537836 */ /* 0x000fc40000000000 */
[C---:B------:R-:W-:Y:S02]  /*552e0*/  VIADD R82, R0.reuse, 0xbb ;  /* 0x000000bb00527836 */ /* 0x040fe40000000000 */
[C---:B------:R-:W-:Y:S02]  /*552f0*/  VIADD R81, R0.reuse, 0xba ;  /* 0x000000ba00517836 */ /* 0x040fe40000000000 */
[C---:B------:R-:W-:Y:S02]  /*55300*/  VIADD R80, R0.reuse, 0xb9 ;  /* 0x000000b900507836 */ /* 0x040fe40000000000 */
[----:B------:R-:W-:Y:S01]  /*55310*/  VIADD R79, R0, 0xb8 ;  /* 0x000000b8004f7836 */ /* 0x000fe20000000000 */
[----:B------:R-:W-:Y:S01]  /*55320*/  STSM.16.M88.4 [R7], R68 ;  /* 0x0000004407007844 */ /* 0x000fe20000000200 */
[----:B------:R-:W-:Y:S01]  /*55330*/  ISETP.GE.AND P2, PT, R140, UR53, PT ;  /* 0x000000358c007c0c */ /* 0x000fe2000bf46270 */
[----:B------:R-:W-:Y:S01]  /*55340*/  ULDC UR53, c[0x0][0x228] ;  /* 0x00008a0000357ab9 */ /* 0x000fe20000000800 */
[----:B------:R-:W-:-:S02]  /*55350*/  VIADD R78, R0, 0xb7 ;  /* 0x000000b7004e7836 */ /* 0x000fc40000000000 */
[----:B------:R-:W-:Y:S01]  /*55360*/  VIADD R77, R0, 0xb6 ;  /* 0x000000b6004d7836 */ /* 0x000fe20000000000 */
[----:B------:R-:W-:Y:S01]  /*55370*/  ISETP.LT.AND P3, PT, R3, UR30, !P2 ;  /* 0x0000001e03007c0c */ /* 0x000fe2000d761270 */
[----:B------:R-:W-:Y:S01]  /*55380*/  ULDC UR30, c[0x0][0x228] ;  /* 0x00008a00001e7ab9 */ /* 0x000fe20000000800 */
[----:B------:R-:W-:Y:S01]  /*55390*/  PRMT R67, R67, 0x5210, R44 ;  /* 0x0000521043437816 */ /* 0x000fe2000000002c */
[----:B------:R-:W-:Y:S01]  /*553a0*/  BAR.SYNC.DEFER_BLOCKING 0x0 ;  /* 0x0000000000007b1d */ /* 0x000fe20000010000 */
[----:B------:R-:W-:Y:S02]  /*553b0*/  LOP3.LUT R222, R222, 0xffffffbf, RZ, 0xc0, !PT ;  /* 0xffffffbfdede7812 */ /* 0x000fe400078ec0ff */
[----:B------:R-:W-:Y:S02]  /*553c0*/  ISETP.LT.AND P5, PT, R4, UR44, !P2 ;  /* 0x0000002c04007c0c */ /* 0x000fe4000d7a1270 */
[----:B------:R-:W-:Y:S01]  /*553d0*/  ISETP.LT.AND P4, PT, R5, UR42, !P2 ;  /* 0x0000002a05007c0c */ /* 0x000fe2000d781270 */
[----:B------:R-:W-:Y:S01]  /*553e0*/  ULDC UR42, c[0x0][0x228] ;  /* 0x00008a00002a7ab9 */ /* 0x000fe20000000800 */
[----:B------:R-:W-:Y:S01]  /*553f0*/  PRMT R64, R135, 0x5210, R64 ;  /* 0x0000521087407816 */ /* 0x000fe20000000040 */
[----:B------:R-:W-:Y:S01]  /*55400*/  ULDC UR44, c[0x0][0x228] ;  /* 0x00008a00002c7ab9 */ /* 0x000fe20000000800 */
[----:B------:R-:W-:Y:S01]  /*55410*/  LOP3.LUT R244, R244, 0x7fffffff, RZ, 0xc0, !PT ;  /* 0x7ffffffff4f47812 */ /* 0x000fe200078ec0ff */
[----:B------:R-:W4:Y:S01]  /*55420*/  LDL.LU R218, [R1+0x7c8] ;  /* 0x0007c80001da7983 */ /* 0x000f220000300800 */
[----:B------:R-:W-:-:S02]  /*55430*/  @P3 LOP3.LUT R222, R222, 0x40, RZ, 0xfc, !PT ;  /* 0x00000040dede3812 */ /* 0x000fc400078efcff */
[----:B------:R-:W-:Y:S01]  /*55440*/  ISETP.LT.AND P3, PT, R2, UR36, !P2 ;  /* 0x0000002402007c0c */ /* 0x000fe2000d761270 */
[----:B------:R-:W-:Y:S01]  /*55450*/  ULDC UR36, c[0x0][0x228] ;  /* 0x00008a0000247ab9 */ /* 0x000fe20000000800 */
[----:B------:R-:W-:Y:S01]  /*55460*/  ISETP.LT.AND P2, PT, R4, UR26, !P1 ;  /* 0x0000001a04007c0c */ /* 0x000fe2000cf41270 */
[----:B------:R-:W-:Y:S01]  /*55470*/  ULDC UR26, c[0x0][0x228] ;  /* 0x00008a00001a7ab9 */ /* 0x000fe20000000800 */
[----:B------:R-:W0:Y:S01]  /*55480*/  LDS.128 R44, [R6] ;  /* 0x00000000062c7984 */ /* 0x000e220000000c00 */
[----:B------:R-:W-:Y:S01]  /*55490*/  ISETP.LT.AND P1, PT, R3, UR24, !P1 ;  /* 0x0000001803007c0c */ /* 0x000fe2000cf21270 */
[----:B------:R-:W-:Y:S01]  /*554a0*/  ULDC UR24, c[0x0][0x228] ;  /* 0x00008a0000187ab9 */ /* 0x000fe20000000800 */
[----:B------:R-:W-:Y:S02]  /*554b0*/  PRMT R65, R136, 0x5210, R65 ;  /* 0x0000521088417816 */ /* 0x000fe40000000041 */
[----:B------:R-:W-:Y:S01]  /*554c0*/  PRMT R66, R137, 0x5210, R66 ;  /* 0x0000521089427816 */ /* 0x000fe20000000042 */
[----:B------:R-:W-:Y:S01]  /*554d0*/  BAR.SYNC.DEFER_BLOCKING 0x0 ;  /* 0x0000000000007b1d */ /* 0x000fe20000010000 */
[----:B------:R-:W-:-:S04]  /*554e0*/  LOP3.LUT R222, R222, 0xffffffdf, RZ, 0xc0, !PT ;  /* 0xffffffdfdede7812 */ /* 0x000fc800078ec0ff */
[----:B------:R-:W-:Y:S02]  /*554f0*/  @P2 LOP3.LUT R220, R220, 0x200000, RZ, 0xfc, !PT ;  /* 0x00200000dcdc2812 */ /* 0x000fe400078efcff */
[----:B------:R-:W-:Y:S02]  /*55500*/  @P5 LOP3.LUT R222, R222, 0x20, RZ, 0xfc, !PT ;  /* 0x00000020dede5812 */ /* 0x000fe400078efcff */
[----:B------:R-:W-:Y:S01]  /*55510*/  LOP3.LUT R220, R220, 0xffefffff, RZ, 0xc0, !PT ;  /* 0xffefffffdcdc7812 */ /* 0x000fe200078ec0ff */
[----:B------:R-:W-:Y:S01]  /*55520*/  VIADD R143, R0, 0x4 ;  /* 0x00000004008f7836 */ /* 0x000fe20000000000 */
[----:B------:R-:W-:Y:S01]  /*55530*/  LOP3.LUT R222, R222, 0xffffffef, RZ, 0xc0, !PT ;  /* 0xffffffefdede7812 */ /* 0x000fe200078ec0ff */
[----:B------:R-:W-:Y:S01]  /*55540*/  VIADD R142, R0, 0x3 ;  /* 0x00000003008e7836 */ /* 0x000fe20000000000 */
[----:B------:R-:W-:Y:S01]  /*55550*/  @P1 LOP3.LUT R220, R220, 0x100000, RZ, 0xfc, !PT ;  /* 0x00100000dcdc1812 */ /* 0x000fe200078efcff */
[----:B------:R-:W-:Y:S01]  /*55560*/  VIADD R72, R0, 0xb1 ;  /* 0x000000b100487836 */ /* 0x000fe20000000000 */
[----:B------:R-:W-:Y:S01]  /*55570*/  @P4 LOP3.LUT R222, R222, 0x10, RZ, 0xfc, !PT ;  /* 0x00000010dede4812 */ /* 0x000fe200078efcff */
[C---:B------:R-:W-:Y:S01]  /*55580*/  VIADD R73, R0.reuse, 0xb2 ;  /* 0x000000b200497836 */ /* 0x040fe20000000000 */
[----:B------:R-:W-:Y:S01]  /*55590*/  LOP3.LUT R245, R245, 0x7fffffff, RZ, 0xc0, !PT ;  /* 0x7ffffffff5f57812 */ /* 0x000fe200078ec0ff */
[----:B------:R-:W-:Y:S01]  /*555a0*/  VIADD R216, R0, 0xff ;  /* 0x000000ff00d87836 */ /* 0x000fe20000000000 */
[----:B------:R-:W-:Y:S01]  /*555b0*/  LOP3.LUT R246, R246, 0x7fffffff, RZ, 0xc0, !PT ;  /* 0x7ffffffff6f67812 */ /* 0x000fe200078ec0ff */
[C---:B------:R-:W-:Y:S01]  /*555c0*/  VIADD R215, R0.reuse, 0xfe ;  /* 0x000000fe00d77836 */ /* 0x040fe20000000000 */
[----:B------:R-:W-:Y:S01]  /*555d0*/  LOP3.LUT R247, R247, 0x7fffffff, RZ, 0xc0, !PT ;  /* 0x7ffffffff7f77812 */ /* 0x000fe200078ec0ff */
[----:B------:R-:W-:Y:S01]  /*555e0*/  VIADD R214, R0, 0xfd ;  /* 0x000000fd00d67836 */ /* 0x000fe20000000000 */
[----:B------:R-:W-:Y:S01]  /*555f0*/  LOP3.LUT R248, R248, 0x7fffffff, RZ, 0xc0, !PT ;  /* 0x7ffffffff8f87812 */ /* 0x000fe200078ec0ff */
[----:B------:R-:W-:Y:S01]  /*55600*/  VIADD R213, R0, 0xfc ;  /* 0x000000fc00d57836 */ /* 0x000fe20000000000 */
[----:B------:R-:W-:Y:S01]  /*55610*/  LOP3.LUT R249, R249, 0x7fffffff, RZ, 0xc0, !PT ;  /* 0x7ffffffff9f97812 */ /* 0x000fe200078ec0ff */
[----:B------:R1:W-:Y:S01]  /*55620*/  STSM.16.M88.4 [R7], R64 ;  /* 0x0000004007007844 */ /* 0x0003e20000000200 */
[----:B------:R-:W-:Y:S01]  /*55630*/  LOP3.LUT R222, R222, 0xfffffff7, RZ, 0xc0, !PT ;  /* 0xfffffff7dede7812 */ /* 0x000fe200078ec0ff */
[----:B------:R-:W-:-:S02]  /*55640*/  VIADD R212, R0, 0xfb ;  /* 0x000000fb00d47836 */ /* 0x000fc40000000000 */
[C---:B------:R-:W-:Y:S01]  /*55650*/  VIADD R139, R0.reuse, 0xf4 ;  /* 0x000000f4008b7836 */ /* 0x040fe20000000000 */
[----:B------:R-:W3:Y:S01]  /*55660*/  LDL.LU R219, [R1+0x7c0] ;  /* 0x0007c00001db7983 */ /* 0x000ee20000300800 */
[----:B-1----:R-:W-:Y:S01]  /*55670*/  VIADD R64, R0, 0xad ;  /* 0x000000ad00407836 */ /* 0x002fe20000000000 */
[----:B------:R-:W-:Y:S02]  /*55680*/  @P3 LOP3.LUT R222, R222, 0x8, RZ, 0xfc, !PT ;  /* 0x00000008dede3812 */ /* 0x000fe400078efcff */
[----:B------:R-:W-:Y:S01]  /*55690*/  LOP3.LUT R220, R220, 0xfff7ffff, RZ, 0xc0, !PT ;  /* 0xfff7ffffdcdc7812 */ /* 0x000fe200078ec0ff */
[----:B------:R-:W-:Y:S01]  /*556a0*/  VIADD R65, R0, 0xae ;  /* 0x000000ae00417836 */ /* 0x000fe20000000000 */
[----:B------:R-:W-:Y:S01]  /*556b0*/  ISETP.GE.AND P1, PT, R64, UR51, PT ;  /* 0x0000003340007c0c */ /* 0x000fe2000bf26270 */
[----:B------:R-:W-:Y:S01]  /*556c0*/  ULDC UR51, c[0x0][0x228] ;  /* 0x00008a0000337ab9 */ /* 0x000fe20000000800 */
[----:B------:R-:W-:Y:S01]  /*556d0*/  VIADD R66, R0, 0xaf ;  /* 0x000000af00427836 */ /* 0x000fe20000000000 */
[----:B------:R-:W2:Y:S01]  /*556e0*/  LDL.LU R9, [R1+0x788] ;  /* 0x0007880001097983 */ /* 0x000ea20000300800 */
[----:B------:R-:W-:Y:S01]  /*556f0*/  ISETP.LT.AND P4, PT, R2, UR22, !P1 ;  /* 0x0000001602007c0c */ /* 0x000fe2000cf81270 */
[----:B------:R-:W-:Y:S01]  /*55700*/  ULDC UR22, c[0x0][0x228] ;  /* 0x00008a0000167ab9 */ /* 0x000fe20000000800 */
[----:B------:R-:W-:Y:S01]  /*55710*/  ISETP.LT.AND P3, PT, R5, UR20, !P1 ;  /* 0x0000001405007c0c */ /* 0x000fe2000cf61270 */
[----:B------:R-:W-:Y:S01]  /*55720*/  ULDC UR20, c[0x0][0x228] ;  /* 0x00008a0000147ab9 */ /* 0x000fe20000000800 */
[----:B------:R-:W-:Y:S01]  /*55730*/  ISETP.LT.AND P2, PT, R4, UR18, !P1 ;  /* 0x0000001204007c0c */ /* 0x000fe2000cf41270 */
[----:B------:R-:W-:Y:S01]  /*55740*/  ULDC UR18, c[0x0][0x228] ;  /* 0x00008a0000127ab9 */ /* 0x000fe20000000800 */
[----:B------:R-:W-:Y:S01]  /*55750*/  LOP3.LUT R222, R222, 0xfffffffb, RZ, 0xc0, !PT ;  /* 0xfffffffbdede7812 */ /* 0x000fe200078ec0ff */
[----:B------:R-:W-:Y:S01]  /*55760*/  VIADD R67, R0, 0xb0 ;  /* 0x000000b000437836 */ /* 0x000fe20000000000 */
[----:B------:R-:W4:Y:S05]  /*55770*/  LDL.LU R8, [R1+0x784] ;  /* 0x0007840001087983 */ /* 0x000f2a0000300800 */
[----:B------:R-:W-:Y:S01]  /*55780*/  @P4 LOP3.LUT R220, R220, 0x80000, RZ, 0xfc, !PT ;  /* 0x00080000dcdc4812 */ /* 0x000fe200078efcff */
[----:B------:R-:W-:Y:S01]  /*55790*/  VIADD R138, R0, 0xf3 ;  /* 0x000000f3008a7836 */ /* 0x000fe20000000000 */
[----:B------:R-:W-:Y:S01]  /*557a0*/  ISETP.LT.AND P1, PT, R3, UR16, !P1 ;  /* 0x0000001003007c0c */ /* 0x000fe2000cf21270 */
[----:B------:R-:W-:Y:S01]  /*557b0*/  ULDC UR16, c[0x0][0x228] ;  /* 0x00008a0000107ab9 */ /* 0x000fe20000000800 */
[----:B------:R-:W-:Y:S01]  /*557c0*/  LOP3.LUT R220, R220, 0xfffbffff, RZ, 0xc0, !PT ;  /* 0xfffbffffdcdc7812 */ /* 0x000fe200078ec0ff */
[----:B------:R-:W-:Y:S01]  /*557d0*/  VIADD R137, R0, 0xf2 ;  /* 0x000000f200897836 */ /* 0x000fe20000000000 */
[----:B------:R-:W3:Y:S02]  /*557e0*/  LDL.LU R68, [R1+0x804] ;  /* 0x0008040001447983 */ /* 0x000ee40000300800 */
[----:B------:R-:W-:Y:S01]  /*557f0*/  @P3 LOP3.LUT R220, R220, 0x40000, RZ, 0xfc, !PT ;  /* 0x00040000dcdc3812 */ /* 0x000fe200078efcff */
[----:B------:R-:W-:Y:S01]  /*55800*/  VIADD R136, R0, 0xf1 ;  /* 0x000000f100887836 */ /* 0x000fe20000000000 */
[----:B------:R-:W3:Y:S02]  /*55810*/  LDL.LU R69, [R1+0x800] ;  /* 0x0008000001457983 */ /* 0x000ee40000300800 */
[----:B------:R-:W-:Y:S01]  /*55820*/  LOP3.LUT R220, R220, 0xfffdffff, RZ, 0xc0, !PT ;  /* 0xfffdffffdcdc7812 */ /* 0x000fe200078ec0ff */
[----:B------:R-:W-:Y:S01]  /*55830*/  VIADD R135, R0, 0xf0 ;  /* 0x000000f000877836 */ /* 0x000fe20000000000 */
[----:B------:R-:W3:Y:S02]  /*55840*/  LDL.LU R70, [R1+0x684] ;  /* 0x0006840001467983 */ /* 0x000ee40000300800 */
[----:B------:R-:W-:Y:S01]  /*55850*/  @P2 LOP3.LUT R220, R220, 0x20000, RZ, 0xfc, !PT ;  /* 0x00020000dcdc2812 */ /* 0x000fe200078efcff */
[----:B------:R-:W-:Y:S01]  /*55860*/  VIADD R76, R0, 0xb5 ;  /* 0x000000b5004c7836 */ /* 0x000fe20000000000 */
[----:B------:R-:W3:Y:S02]  /*55870*/  LDL.LU R71, [R1+0x62c] ;  /* 0x00062c0001477983 */ /* 0x000ee40000300800 */
[----:B------:R-:W-:-:S04]  /*55880*/  LOP3.LUT R220, R220, 0xfffeffff, RZ, 0xc0, !PT ;  /* 0xfffeffffdcdc7812 */ /* 0x000fc800078ec0ff */
[----:B------:R-:W-:Y:S02]  /*55890*/  @P1 LOP3.LUT R220, R220, 0x10000, RZ, 0xfc, !PT ;  /* 0x00010000dcdc1812 */ /* 0x000fe400078efcff */
[----:B------:R-:W-:Y:S01]  /*558a0*/  ISETP.GE.AND P1, PT, R65, UR35, PT ;  /* 0x0000002341007c0c */ /* 0x000fe2000bf26270 */
[----:B------:R-:W-:-:S03]  /*558b0*/  ULDC.64 UR34, c[0x0][0x228] ;  /* 0x00008a0000227ab9 */ /* 0x000fc60000000a00 */
[----:B------:R-:W-:Y:S01]  /*558c0*/  ISETP.LT.AND P4, PT, R2, UR14, !P1 ;  /* 0x0000000e02007c0c */ /* 0x000fe2000cf81270 */
[----:B------:R-:W-:Y:S01]  /*558d0*/  ULDC UR14, c[0x0][0x228] ;  /* 0x00008a00000e7ab9 */ /* 0x000fe20000000800 */
        /* <DEDUP_REMOVED lines=10> */
[----:B------:R-:W-:-:S04]  /*55980*/  LOP3.LUT R220, R220, 0xffffdfff, RZ, 0xc0, !PT ;  /* 0xffffdfffdcdc7812 */ /* 0x000fc800078ec0ff */
[----:B------:R-:W-:Y:S02]  /*55990*/  @P2 LOP3.LUT R220, R220, 0x2000, RZ, 0xfc, !PT ;  /* 0x00002000dcdc2812 */ /* 0x000fe400078efcff */
[----:B------:R-:W-:Y:S02]  /*559a0*/  ISETP.LT.AND P2, PT, R4, UR46, !P0 ;  /* 0x0000002e04007c0c */ /* 0x000fe4000c741270 */
[----:B------:R-:W-:-:S04]  /*559b0*/  LOP3.LUT R220, R220, 0xffffefff, RZ, 0xc0, !PT ;  /* 0xffffefffdcdc7812 */ /* 0x000fc800078ec0ff */
[----:B------:R-:W-:Y:S02]  /*559c0*/  @P1 LOP3.LUT R220, R220, 0x1000, RZ, 0xfc, !PT ;  /* 0x00001000dcdc1812 */ /* 0x000fe400078efcff */
[----:B------:R-:W-:Y:S01]  /*559d0*/  ISETP.LT.AND P1, PT, R5, UR47, !P0 ;  /* 0x0000002f05007c0c */ /* 0x000fe2000c721270 */
[----:B------:R-:W-:Y:S01]  /*559e0*/  ULDC.64 UR46, c[0x0][0x228] ;  /* 0x00008a00002e7ab9 */ /* 0x000fe20000000a00 */
        /* <DEDUP_REMOVED lines=13> */
[----:B------:R-:W-:-:S07]  /*55ac0*/  ISETP.LT.AND P1, PT, R5, UR59, !P0 ;  /* 0x0000003b05007c0c */ /* 0x000fce000c721270 */
[----:B------:R-:W-:-:S04]  /*55ad0*/  @P3 LOP3.LUT R220, R220, 0x100, RZ, 0xfc, !PT ;  /* 0x00000100dcdc3812 */ /* 0x000fc800078efcff */
        /* <DEDUP_REMOVED lines=8> */
[----:B------:R-:W-:Y:S01]  /*55b60*/  ISETP.GE.AND P0, PT, R204, UR7, PT ;  /* 0x00000007cc007c0c */ /* 0x000fe2000bf06270 */
[----:B------:R-:W-:-:S03]  /*55b70*/  ULDC UR7, c[0x0][0x228] ;  /* 0x00008a0000077ab9 */ /* 0x000fc60000000800 */
[----:B------:R-:W-:Y:S02]  /*55b80*/  ISETP.LT.AND P3, PT, R3, UR34, !P0 ;  /* 0x0000002203007c0c */ /* 0x000fe4000c761270 */
[----:B------:R-:W-:Y:S01]  /*55b90*/  ISETP.LT.AND P2, PT, R4, UR28, !P0 ;  /* 0x0000001c04007c0c */ /* 0x000fe2000c741270 */
[----:B------:R-:W-:Y:S01]  /*55ba0*/  ULDC.64 UR28, c[0x0][0x228] ;  /* 0x00008a00001c7ab9 */ /* 0x000fe20000000a00 */
[----:B------:R-:W-:Y:S02]  /*55bb0*/  LOP3.LUT R220, R220, 0xffffffef, RZ, 0xc0, !PT ;  /* 0xffffffefdcdc7812 */ /* 0x000fe400078ec0ff */
[----:B------:R-:W-:Y:S01]  /*55bc0*/  ISETP.LT.AND P1, PT, R5, UR58, !P0 ;  /* 0x0000003a05007c0c */ /* 0x000fe2000c721270 */
[----:B------:R-:W-:-:S06]  /*55bd0*/  ULDC.64 UR58, c[0x0][0x228] ;  /* 0x00008a00003a7ab9 */ /* 0x000fcc0000000a00 */
        /* <DEDUP_REMOVED lines=11> */
[----:B------:R-:W-:Y:S01]  /*55c90*/  ISETP.LT.AND P2, PT, R4, UR38, !P0 ;  /* 0x0000002604007c0c */ /* 0x000fe2000c741270 */
[----:B------:R-:W-:Y:S01]  /*55ca0*/  ULDC UR38, c[0x0][0x228] ;  /* 0x00008a0000267ab9 */ /* 0x000fe20000000800 */
[----:B------:R-:W-:Y:S01]  /*55cb0*/  ISETP.LT.AND P1, PT, R5, UR40, !P0 ;  /* 0x0000002805007c0c */ /* 0x000fe2000c721270 */
[----:B------:R-:W-:Y:S01]  /*55cc0*/  ULDC UR40, c[0x0][0x228] ;  /* 0x00008a0000287ab9 */ /* 0x000fe20000000800 */
[----:B------:R-:W-:Y:S02]  /*55cd0*/  ISETP.LT.AND P3, PT, R3, UR28, !P0 ;  /* 0x0000001c03007c0c */ /* 0x000fe4000c761270 */
[----:B------:R-:W-:Y:S01]  /*55ce0*/  ISETP.LT.AND P0, PT, R2, UR55, !P0 ;  /* 0x0000003702007c0c */ /* 0x000fe2000c701270 */
[----:B------:R-:W-:-:S06]  /*55cf0*/  ULDC UR55, c[0x0][0x228] ;  /* 0x00008a0000377ab9 */ /* 0x000fcc0000000800 */
[----:B------:R-:W-:-:S04]  /*55d00*/  @P2 LOP3.LUT R231, R231, 0x80000000, RZ, 0xfc, !PT ;  /* 0x80000000e7e72812 */ /* 0x000fc800078efcff */
[----:B------:R-:W-:-:S04]  /*55d10*/  LOP3.LUT R231, R231, 0xbfffffff, RZ, 0xc0, !PT ;  /* 0xbfffffffe7e77812 */ /* 0x000fc800078ec0ff */
[----:B------:R-:W-:-:S04]  /*55d20*/  @P1 LOP3.LUT R231, R231, 0x40000000, RZ, 0xfc, !PT ;  /* 0x40000000e7e71812 */ /* 0x000fc800078efcff */
[----:B------:R-:W-:Y:S02]  /*55d30*/  LOP3.LUT R231, R231, 0xdfffffff, RZ, 0xc0, !PT ;  /* 0xdfffffffe7e77812 */ /* 0x000fe400078ec0ff */
[----:B------:R-:W-:Y:S02]  /*55d40*/  LOP3.LUT R220, R220, 0xfffffffe, RZ, 0xc0, !PT ;  /* 0xfffffffedcdc7812 */ /* 0x000fe400078ec0ff */
[----:B------:R-:W-:Y:S02]  /*55d50*/  @P0 LOP3.LUT R231, R231, 0x20000000, RZ, 0xfc, !PT ;  /* 0x20000000e7e70812 */ /* 0x000fe400078efcff */
[----:B------:R-:W-:Y:S01]  /*55d60*/  ISETP.GE.AND P0, PT, R202, UR47, PT ;  /* 0x0000002fca007c0c */ /* 0x000fe2000bf06270 */
[----:B------:R-:W-:Y:S01]  /*55d70*/  ULDC.64 UR46, c[0x0][0x228] ;  /* 0x00008a00002e7ab9 */ /* 0x000fe20000000a00 */
[----:B------:R-:W-:Y:S02]  /*55d80*/  @P3 LOP3.LUT R220, R220, 0x1, RZ, 0xfc, !PT ;  /* 0x00000001dcdc3812 */ /* 0x000fe400078efcff */
[----:B------:R-:W-:-:S02]  /*55d90*/  ISETP.LT.AND P3, PT, R3, UR58, !P0 ;  /* 0x0000003a03007c0c */ /* 0x000fc4000c761270 */
        /* <DEDUP_REMOVED lines=97> */
[----:B------:R-:W-:Y:S01]  /*563b0*/  ISETP.GE.AND P0, PT, R196, UR29, PT ;  /* 0x0000001dc4007c0c */ /* 0x000fe2000bf06270 */
[----:B------:R-:W-:Y:S01]  /*563c0*/  ULDC.64 UR28, c[0x0][0x228] ;  /* 0x00008a00001c7ab9 */ /* 0x000fe20000000a00 */
[----:B------:R-:W-:-:S04]  /*563d0*/  LOP3.LUT R231, R231, 0xffffffdf, RZ, 0xc0, !PT ;  /* 0xffffffdfe7e77812 */ /* 0x000fc800078ec0ff */
[----:B------:R-:W-:Y:S02]  /*563e0*/  @P1 LOP3.LUT R231, R231, 0x20, RZ, 0xfc, !PT ;  /* 0x00000020e7e71812 */ /* 0x000fe400078efcff */
        /* <DEDUP_REMOVED lines=15> */
[----:B------:R-:W-:Y:S02]  /*564e0*/  LOP3.LUT R231, R231, 0xfffffffd, RZ, 0xc0, !PT ;  /* 0xfffffffde7e77812 */ /* 0x000fe400078ec0ff */
[----:B------:R-:W-:Y:S01]  /*564f0*/  ISETP.LT.AND P3, PT, R4, UR49, !P0 ;  /* 0x0000003104007c0c */ /* 0x000fe2000c761270 */
[----:B------:R-:W-:Y:S01]  /*56500*/  ULDC UR49, c[0x0][0x228] ;  /* 0x00008a0000317ab9 */ /* 0x000fe20000000800 */
[----:B------:R-:W-:Y:S02]  /*56510*/  @P1 LOP3.LUT R231, R231, 0x2, RZ, 0xfc, !PT ;  /* 0x00000002e7e71812 */ /* 0x000fe400078efcff */
[----:B------:R-:W-:-:S02]  /*56520*/  ISETP.LT.AND P1, PT, R3, UR28, !P0 ;  /* 0x0000001c03007c0c */ /* 0x000fc4000c721270 */
[----:B------:R-:W-:Y:S01]  /*56530*/  ISETP.LT.AND P2, PT, R5, UR24, !P0 ;  /* 0x0000001805007c0c */ /* 0x000fe2000c741270 */
[----:B------:R-:W-:Y:S01]  /*56540*/  ULDC UR24, c[0x0][0x228] ;  /* 0x00008a0000187ab9 */ /* 0x000fe20000000800 */
[----:B------:R-:W-:-:S05]  /*56550*/  LOP3.LUT R231, R231, 0xfffffffe, RZ, 0xc0, !PT ;  /* 0xfffffffee7e77812 */ /* 0x000fca00078ec0ff */
[----:B------:R-:W-:-:S04]  /*56560*/  @P3 LOP3.LUT R230, R230, 0x80000000, RZ, 0xfc, !PT ;  /* 0x80000000e6e63812 */ /* 0x000fc800078efcff */
[----:B------:R-:W-:Y:S02]  /*56570*/  @P1 LOP3.LUT R231, R231, 0x1, RZ, 0xfc, !PT ;  /* 0x00000001e7e71812 */ /* 0x000fe400078efcff */
[----:B------:R-:W-:Y:S01]  /*56580*/  ISETP.LT.AND P1, PT, R2, UR18, !P0 ;  /* 0x0000001202007c0c */ /* 0x000fe2000c721270 */
[----:B------:R-:W-:Y:S01]  /*56590*/  ULDC UR18, c[0x0][0x228] ;  /* 0x00008a0000127ab9 */ /* 0x000fe20000000800 */
[----:B------:R-:W-:Y:S02]  /*565a0*/  LOP3.LUT R230, R230, 0xbfffffff, RZ, 0xc0, !PT ;  /* 0xbfffffffe6e67812 */ /* 0x000fe400078ec0ff */
[----:B------:R-:W-:Y:S01]  /*565b0*/  ISETP.GE.AND P0, PT, R194, UR47, PT ;  /* 0x0000002fc2007c0c */ /* 0x000fe2000bf06270 */
[----:B------:R-:W-:Y:S01]  /*565c0*/  ULDC.64 UR46, c[0x0][0x228] ;  /* 0x00008a00002e7ab9 */ /* 0x000fe20000000a00 */
[----:B------:R-:W-:Y:S02]  /*565d0*/  @P2 LOP3.LUT R230, R230, 0x40000000, RZ, 0xfc, !PT ;  /* 0x40000000e6e62812 */ /* 0x000fe400078efcff */
[----:B------:R-:W-:-:S02]  /*565e0*/  ISETP.LT.AND P3, PT, R3, UR58, !P0 ;  /* 0x0000003a03007c0c */ /* 0x000fc4000c761270 */
        /* <DEDUP_REMOVED lines=136> */
[----:B------:R-:W-:Y:S02]  /*56e70*/  ISETP.GE.AND P0, PT, R186, UR47, PT ;  /* 0x0000002fba007c0c */ /* 0x000fe4000bf06270 */
[----:B------:R-:W-:Y:S02]  /*56e80*/  @P3 LOP3.LUT R230, R230, 0x1, RZ, 0xfc, !PT ;  /* 0x00000001e6e63812 */ /* 0x000fe400078efcff */
[----:B------:R-:W-:-:S02]  /*56e90*/  ISETP.LT.AND P3, PT, R3, UR34, !P0 ;  /* 0x0000002203007c0c */ /* 0x000fc4000c761270 */
[----:B------:R-:W-:Y:S01]  /*56ea0*/  ISETP.LT.AND P2, PT, R4, UR46, !P0 ;  /* 0x0000002e04007c0c */ /* 0x000fe2000c741270 */
[----:B------:R-:W-:Y:S01]  /*56eb0*/  ULDC.64 UR46, c[0x0][0x228] ;  /* 0x00008a00002e7ab9 */ /* 0x000fe20000000a00 */
        /* <DEDUP_REMOVED lines=107> */
[----:B------:R-:W-:Y:S01]  /*57570*/  ULDC.64 UR4, c[0x0][0x228] ;  /* 0x00008a0000047ab9 */ /* 0x000fe20000000a00 */
        /* <DEDUP_REMOVED lines=24> */
[----:B------:R-:W-:Y:S02]  /*57700*/  ISETP.LT.AND P2, PT, R4, UR6, !P0 ;  /* 0x0000000604007c0c */ /* 0x000fe4000c741270 */
        /* <DEDUP_REMOVED lines=234> */
[----:B------:R-:W-:Y:S01]  /*585b0*/  ULDC UR6, c[0x0][0x228] ;  /* 0x00008a0000067ab9 */ /* 0x000fe20000000800 */
        /* <DEDUP_REMOVED lines=136> */
[----:B------:R-:W-:Y:S01]  /*58e40*/  VIADD R75, R0, 0xb4 ;  /* 0x000000b4004b7836 */ /* 0x000fe20000000000 */
[----:B------:R-:W-:Y:S01]  /*58e50*/  LOP3.LUT R226, R226, 0xffffffef, RZ, 0xc0, !PT ;  /* 0xffffffefe2e27812 */ /* 0x000fe200078ec0ff */
[----:B------:R-:W-:Y:S01]  /*58e60*/  VIADD R74, R0, 0xb3 ;  /* 0x000000b3004a7836 */ /* 0x000fe20000000000 */
[----:B------:R-:W-:Y:S01]  /*58e70*/  ISETP.LT.AND P1, PT, R5, UR26, !P0 ;  /* 0x0000001a05007c0c */ /* 0x000fe2000c721270 */
[----:B------:R-:W-:Y:S01]  /*58e80*/  ULDC UR26, c[0x0][0x228] ;  /* 0x00008a00001a7ab9 */ /* 0x000fe20000000800 */
[----:B------:R-:W-:-:S05]  /*58e90*/  ULDC UR24, c[0x0][0x22c] ;  /* 0x00008b0000187ab9 */ /* 0x000fca0000000800 */
        /* <DEDUP_REMOVED lines=56> */
[----:B------:R-:W-:Y:S01]  /*59220*/  ISETP.GE.AND P0, PT, R152, UR59, PT ;  /* 0x0000003b98007c0c */ /* 0x000fe2000bf06270 */
[----:B------:R-:W-:Y:S01]  /*59230*/  ULDC.64 UR58, c[0x0][0x228] ;  /* 0x00008a00003a7ab9 */ /* 0x000fe20000000a00 */
        /* <DEDUP_REMOVED lines=178> */
[----:B------:R-:W-:Y:S01]  /*59d60*/  ISETP.LT.AND P0, PT, R5, UR46, !P0 ;  /* 0x0000002e05007c0c */ /* 0x000fe2000c701270 */
[----:B------:R-:W-:-:S08]  /*59d70*/  ULDC UR46, c[0x0][0x22c] ;  /* 0x00008b00002e7ab9 */ /* 0x000fd00000000800 */
[----:B------:R-:W-:-:S04]  /*59d80*/  @P2 LOP3.LUT R222, R222, 0x4, RZ, 0xfc, !PT ;  /* 0x00000004dede2812 */ /* 0x000fc800078efcff */
        /* <DEDUP_REMOVED lines=11> */
[----:B------:R-:W-:Y:S01]  /*59e40*/  ULDC.64 UR28, c[0x0][0x228] ;  /* 0x00008a00001c7ab9 */ /* 0x000fe20000000a00 */
[----:B------:R-:W-:Y:S01]  /*59e50*/  ISETP.LT.AND P0, PT, R5, UR59, !P0 ;  /* 0x0000003b05007c0c */ /* 0x000fe2000c701270 */
[----:B------:R-:W-:-:S04]  /*59e60*/  ULDC UR59, c[0x0][0x228] ;  /* 0x00008a00003b7ab9 */ /* 0x000fc80000000800 */
[----:B------:R-:W-:-:S04]  /*59e70*/  @P2 LOP3.LUT R222, R222, 0x200, RZ, 0xfc, !PT ;  /* 0x00000200dede2812 */ /* 0x000fc800078efcff */
[----:B------:R-:W-:-:S04]  /*59e80*/  LOP3.LUT R222, R222, 0xffffff7f, RZ, 0xc0, !PT ;  /* 0xffffff7fdede7812 */ /* 0x000fc800078ec0ff */
[----:B------:R-:W-:-:S04]  /*59e90*/  @P1 LOP3.LUT R222, R222, 0x80, RZ, 0xfc, !PT ;  /* 0x00000080dede1812 */ /* 0x000fc800078efcff */
[----:B------:R-:W-:Y:S02]  /*59ea0*/  LOP3.LUT R222, R222, 0xfffffeff, RZ, 0xc0, !PT ;  /* 0xfffffeffdede7812 */ /* 0x000fe400078ec0ff */
[----:B------:R-:W-:Y:S02]  /*59eb0*/  LOP3.LUT R223, R223, 0xffffefff, RZ, 0xc0, !PT ;  /* 0xffffefffdfdf7812 */ /* 0x000fe400078ec0ff */
[----:B------:R-:W-:Y:S02]  /*59ec0*/  @P0 LOP3.LUT R222, R222, 0x100, RZ, 0xfc, !PT ;  /* 0x00000100dede0812 */ /* 0x000fe400078efcff */
[----:B------:R-:W-:Y:S01]  /*59ed0*/  ISETP.GE.AND P0, PT, R66, UR41, PT ;  /* 0x0000002942007c0c */ /* 0x000fe2000bf06270 */
[----:B------:R-:W-:Y:S01]  /*59ee0*/  ULDC UR41, c[0x0][0x228] ;  /* 0x00008a0000297ab9 */ /* 0x000fe20000000800 */
[----:B------:R-:W-:Y:S02]  /*59ef0*/  @P3 LOP3.LUT R223, R223, 0x1000, RZ, 0xfc, !PT ;  /* 0x00001000dfdf3812 */ /* 0x000fe400078efcff */
[----:B------:R-:W-:Y:S01]  /*59f00*/  ISETP.LT.AND P3, PT, R5, UR48, !P0 ;  /* 0x0000003005007c0c */ /* 0x000fe2000c761270 */
[----:B------:R-:W-:Y:S01]  /*59f10*/  ULDC UR48, c[0x0][0x228] ;  /* 0x00008a0000307ab9 */ /* 0x000fe20000000800 */
[----:B------:R-:W-:Y:S01]  /*59f20*/  ISETP.LT.AND P2, PT, R2, UR28, !P0 ;  /* 0x0000001c02007c0c */ /* 0x000fe2000c741270 */
[----:B------:R-:W-:Y:S01]  /*59f30*/  ULDC UR28, c[0x0][0x228] ;  /* 0x00008a00001c7ab9 */ /* 0x000fe20000000800 */
[----:B------:R-:W-:-:S02]  /*59f40*/  LOP3.LUT R223, R223, 0xfffffbff, RZ, 0xc0, !PT ;  /* 0xfffffbffdfdf7812 */ /* 0x000fc400078ec0ff */
        /* <DEDUP_REMOVED lines=12> */
[----:B------:R-:W-:Y:S01]  /*5a010*/  ULDC UR39, c[0x0][0x228] ;  /* 0x00008a0000277ab9 */ /* 0x000fe20000000800 */
[----:B------:R-:W-:Y:S01]  /*5a020*/  LOP3.LUT R250, R250, 0x7fffffff, RZ, 0xc0, !PT ;  /* 0x7ffffffffafa7812 */ /* 0x000fe200078ec0ff */
[----:B------:R-:W-:Y:S01]  /*5a030*/  BAR.SYNC.DEFER_BLOCKING 0x0 ;  /* 0x0000000000007b1d */ /* 0x000fe20000010000 */
[----:B------:R-:W-:Y:S02]  /*5a040*/  ISETP.LT.AND P3, PT, R2, UR28, !P0 ;  /* 0x0000001c02007c0c */ /* 0x000fe4000c761270 */
[----:B------:R-:W-:Y:S02]  /*5a050*/  ISETP.LT.AND P2, PT, R5, UR41, !P0 ;  /* 0x0000002905007c0c */ /* 0x000fe4000c741270 */
[----:B------:R-:W-:Y:S01]  /*5a060*/  LOP3.LUT R223, R223, 0xffffff7f, RZ, 0xc0, !PT ;  /* 0xffffff7fdfdf7812 */ /* 0x000fe200078ec0ff */
[----:B------:R-:W-:Y:S01]  /*5a070*/  ULDC UR28, c[0x0][0x228] ;  /* 0x00008a00001c7ab9 */ /* 0x000fe20000000800 */
[----:B------:R-:W-:Y:S01]  /*5a080*/  ISETP.LT.AND P1, PT, R4, UR48, !P0 ;  /* 0x0000003004007c0c */ /* 0x000fe2000c721270 */
[----:B------:R-:W-:-:S06]  /*5a090*/  ULDC UR41, c[0x0][0x228] ;  /* 0x00008a0000297ab9 */ /* 0x000fcc0000000800 */
[----:B------:R-:W-:Y:S01]  /*5a0a0*/  @P3 LOP3.LUT R223, R223, 0x80, RZ, 0xfc, !PT ;  /* 0x00000080dfdf3812 */ /* 0x000fe200078efcff */
[----:B------:R-:W-:-:S03]  /*5a0b0*/  ULDC UR48, c[0x0][0x228] ;  /* 0x00008a0000307ab9 */ /* 0x000fc60000000800 */
[----:B------:R-:W-:-:S04]  /*5a0c0*/  LOP3.LUT R223, R223, 0xffffffbf, RZ, 0xc0, !PT ;  /* 0xffffffbfdfdf7812 */ /* 0x000fc800078ec0ff */
[----:B------:R-:W-:Y:S02]  /*5a0d0*/  @P2 LOP3.LUT R223, R223, 0x40, RZ, 0xfc, !PT ;  /* 0x00000040dfdf2812 */ /* 0x000fe400078efcff */
[----:B------:R-:W-:Y:S01]  /*5a0e0*/  ISETP.LT.AND P0, PT, R3, UR50, !P0 ;  /* 0x0000003203007c0c */ /* 0x000fe2000c701270 */
[----:B------:R-:W-:Y:S01]  /*5a0f0*/  ULDC UR50, c[0x0][0x228] ;  /* 0x00008a0000327ab9 */ /* 0x000fe20000000800 */
[----:B------:R-:W-:Y:S01]  /*5a100*/  LOP3.LUT R223, R223, 0xffffffdf, RZ, 0xc0, !PT ;  /* 0xffffffdfdfdf7812 */ /* 0x000fe200078ec0ff */
[----:B------:R-:W1:Y:S03]  /*5a110*/  LDS.128 R64, [R6] ;  /* 0x0000000006407984 */ /* 0x000e660000000c00 */
        /* <DEDUP_REMOVED lines=1058> */
[----:B------:R-:W-:-:S03]  /*5e340*/  ULDC UR22, c[0x0][0x22c] ;  /* 0x00008b0000167ab9 */ /* 0x000fc60000000800 */
[----:B------:R-:W-:Y:S02]  /*5e350*/  ISETP.LT.AND P1, PT, R2, UR4, !P0 ;  /* 0x0000000402007c0c */ /* 0x000fe4000c721270 */
[----:B------:R-:W-:Y:S02]  /*5e360*/  ISETP.LT.AND P3, PT, R5, UR26, !P0 ;  /* 0x0000001a05007c0c */ /* 0x000fe4000c761270 */
[----:B------:R-:W-:-:S09]  /*5e370*/  LOP3.LUT R250, R250, 0xff7fffff, RZ, 0xc0, !PT ;  /* 0xff7ffffffafa7812 */ /* 0x000fd200078ec0ff */
[----:B------:R-:W-:Y:S02]  /*5e380*/  @P1 LOP3.LUT R250, R250, 0x800000, RZ, 0xfc, !PT ;  /* 0x00800000fafa1812 */ /* 0x000fe400078efcff */
[----:B------:R-:W-:Y:S02]  /*5e390*/  ISETP.LT.AND P1, PT, R4, UR16, !P0 ;  /* 0x0000001004007c0c */ /* 0x000fe4000c721270 */
[----:B------:R-:W-:-:S04]  /*5e3a0*/  LOP3.LUT R250, R250, 0xffbfffff, RZ, 0xc0, !PT ;  /* 0xffbffffffafa7812 */ /* 0x000fc800078ec0ff */
[----:B------:R-:W-:Y:S02]  /*5e3b0*/  @P3 LOP3.LUT R250, R250, 0x400000, RZ, 0xfc, !PT ;  /* 0x00400000fafa3812 */ /* 0x000fe400078efcff */
[----:B------:R-:W-:Y:S02]  /*5e3c0*/  ISETP.LT.AND P2, PT, R3, UR7, !P0 ;  /* 0x0000000703007c0c */ /* 0x000fe4000c741270 */
[----:B------:R-:W-:Y:S02]  /*5e3d0*/  LOP3.LUT R250, R250, 0xffdfffff, RZ, 0xc0, !PT ;  /* 0xffdffffffafa7812 */ /* 0x000fe400078ec0ff */
[----:B------:R-:W-:Y:S01]  /*5e3e0*/  ISETP.GE.AND P0, PT, R132, UR22, PT ;  /* 0x0000001684007c0c */ /* 0x000fe2000bf06270 */
[----:B------:R-:W-:Y:S01]  /*5e3f0*/  ULDC UR22, c[0x0][0x22c] ;  /* 0x00008b0000167ab9 */ /* 0x000fe20000000800 */
[----:B------:R-:W-:Y:S02]  /*5e400*/  @P1 LOP3.LUT R250, R250, 0x200000, RZ, 0xfc, !PT ;  /* 0x00200000fafa1812 */ /* 0x000fe400078efcff */
[----:B------:R-:W-:-:S02]  /*5e410*/  ISETP.LT.AND P1, PT, R2, UR6, !P0 ;  /* 0x0000000602007c0c */ /* 0x000fc4000c721270 */
[----:B------:R-:W-:-:S04]  /*5e420*/  LOP3.LUT R250, R250, 0xffefffff, RZ, 0xc0, !PT ;  /* 0xffeffffffafa7812 */ /* 0x000fc800078ec0ff */
[----:B------:R-:W-:Y:S02]  /*5e430*/  @P2 LOP3.LUT R250, R250, 0x100000, RZ, 0xfc, !PT ;  /* 0x00100000fafa2812 */ /* 0x000fe400078efcff */
[----:B------:R-:W-:Y:S02]  /*5e440*/  ISETP.LT.AND P3, PT, R5, UR51, !P0 ;  /* 0x0000003305007c0c */ /* 0x000fe4000c761270 */
[----:B------:R-:W-:-:S04]  /*5e450*/  LOP3.LUT R250, R250, 0xfff7ffff, RZ, 0xc0, !PT ;  /* 0xfff7fffffafa7812 */ /* 0x000fc800078ec0ff */
[----:B------:R-:W-:Y:S02]  /*5e460*/  @P1 LOP3.LUT R250, R250, 0x80000, RZ, 0xfc, !PT ;  /* 0x00080000fafa1812 */ /* 0x000fe400078efcff */
[----:B--2---:R-:W-:Y:S02]  /*5e470*/  LOP3.LUT R9, R9, 0xffff, RZ, 0xc0, !PT ;  /* 0x0000ffff09097812 */ /* 0x004fe400078ec0ff */
[----:B------:R-:W-:Y:S02]  /*5e480*/  ISETP.LT.AND P2, PT, R4, UR50, !P0 ;  /* 0x0000003204007c0c */ /* 0x000fe4000c741270 */
[----:B------:R-:W-:Y:S02]  /*5e490*/  LOP3.LUT R250, R250, 0xfffbffff, RZ, 0xc0, !PT ;  /* 0xfffbfffffafa7812 */ /* 0x000fe400078ec0ff */
[----:B----4-:R-:W-:Y:S01]  /*5e4a0*/  LOP3.LUT R8, R8, 0xffff, RZ, 0xc0, !PT ;  /* 0x0000ffff08087812 */ /* 0x010fe200078ec0ff */
[----:B------:R2:W-:Y:S01]  /*5e4b0*/  STL [R1+0xb0], R9 ;  /* 0x0000b00901007387 */ /* 0x0005e20000100800 */
[----:B---3--:R-:W-:-:S02]  /*5e4c0*/  PRMT R70, R70, 0x4210, R9 ;  /* 0x0000421046467816 */ /* 0x008fc40000000009 */
[----:B------:R-:W-:Y:S02]  /*5e4d0*/  @P3 LOP3.LUT R250, R250, 0x40000, RZ, 0xfc, !PT ;  /* 0x00040000fafa3812 */ /* 0x000fe400078efcff */
[----:B------:R-:W-:Y:S02]  /*5e4e0*/  PRMT R71, R71, 0x4210, R8 ;  /* 0x0000421047477816 */ /* 0x000fe40000000008 */
[----:B------:R-:W-:Y:S01]  /*5e4f0*/  ISETP.LT.AND P1, PT, R3, UR49, !P0 ;  /* 0x0000003103007c0c */ /* 0x000fe2000c721270 */
[----:B--2---:R-:W2:Y:S01]  /*5e500*/  LDL.LU R9, [R1+0x20bc] ;  /* 0x0020bc0001097983 */ /* 0x004ea20000300800 */
[----:B------:R-:W-:-:S03]  /*5e510*/  LOP3.LUT R250, R250, 0xfffdffff, RZ, 0xc0, !PT ;  /* 0xfffdfffffafa7812 */ /* 0x000fc600078ec0ff */
[----:B------:R3:W-:Y:S01]  /*5e520*/  STL [R1+0xb4], R8 ;  /* 0x0000b40801007387 */ /* 0x0007e20000100800 */
[----:B------:R-:W-:Y:S02]  /*5e530*/  ISETP.GE.AND P0, PT, R133, UR22, PT ;  /* 0x0000001685007c0c */ /* 0x000fe4000bf06270 */
[----:B------:R-:W-:Y:S01]  /*5e540*/  @P2 LOP3.LUT R250, R250, 0x20000, RZ, 0xfc, !PT ;  /* 0x00020000fafa2812 */ /* 0x000fe200078efcff */
[----:B---3--:R-:W3:Y:S01]  /*5e550*/  LDL.LU R8, [R1+0x20b8] ;  /* 0x0020b80001087983 */ /* 0x008ee20000300800 */
[----:B------:R-:W-:Y:S02]  /*5e560*/  ISETP.LT.AND P2, PT, R2, UR39, !P0 ;  /* 0x0000002702007c0c */ /* 0x000fe4000c741270 */
[----:B------:R-:W-:-:S04]  /*5e570*/  LOP3.LUT R250, R250, 0xfffeffff, RZ, 0xc0, !PT ;  /* 0xfffefffffafa7812 */ /* 0x000fc800078ec0ff */
[----:B------:R-:W-:Y:S02]  /*5e580*/  @P1 LOP3.LUT R250, R250, 0x10000, RZ, 0xfc, !PT ;  /* 0x00010000fafa1812 */ /* 0x000fe400078efcff */
[----:B------:R-:W-:Y:S02]  /*5e590*/  ISETP.LT.AND P3, PT, R5, UR28, !P0 ;  /* 0x0000001c05007c0c */ /* 0x000fe4000c761270 */
[----:B------:R-:W-:-:S04]  /*5e5a0*/  LOP3.LUT R250, R250, 0xffff7fff, RZ, 0xc0, !PT ;  /* 0xffff7ffffafa7812 */ /* 0x000fc800078ec0ff */
[----:B------:R-:W-:Y:S02]  /*5e5b0*/  @P2 LOP3.LUT R250, R250, 0x8000, RZ, 0xfc, !PT ;  /* 0x00008000fafa2812 */ /* 0x000fe400078efcff */
[----:B------:R-:W-:Y:S02]  /*5e5c0*/  ISETP.LT.AND P1, PT, R4, UR61, !P0 ;  /* 0x0000003d04007c0c */ /* 0x000fe4000c721270 */
[----:B------:R-:W-:-:S04]  /*5e5d0*/  LOP3.LUT R250, R250, 0xffffbfff, RZ, 0xc0, !PT ;  /* 0xffffbffffafa7812 */ /* 0x000fc800078ec0ff */
[----:B------:R-:W-:Y:S02]  /*5e5e0*/  @P3 LOP3.LUT R250, R250, 0x4000, RZ, 0xfc, !PT ;  /* 0x00004000fafa3812 */ /* 0x000fe400078efcff */
[----:B------:R-:W-:Y:S02]  /*5e5f0*/  ISETP.LT.AND P2, PT, R3, UR60, !P0 ;  /* 0x0000003c03007c0c */ /* 0x000fe4000c741270 */
        /* <DEDUP_REMOVED lines=43> */
[----:B------:R-:W-:Y:S02]  /*5e8b0*/  ISETP.LT.AND P3, PT, R5, UR47, !P0 ;  /* 0x0000002f05007c0c */ /* 0x000fe4000c761270 */
[----:B------:R-:W-:Y:S02]  /*5e8c0*/  LOP3.LUT R222, R222, 0x7fffffff, RZ, 0xc0, !PT ;  /* 0x7fffffffdede7812 */ /* 0x000fe400078ec0ff */
[----:B------:R-:W-:-:S04]  /*5e8d0*/  LOP3.LUT R250, R250, 0xfffffffe, RZ, 0xc0, !PT ;  /* 0xfffffffefafa7812 */ /* 0x000fc800078ec0ff */
[----:B------:R-:W-:-:S03]  /*5e8e0*/  @P1 LOP3.LUT R250, R250, 0x1, RZ, 0xfc, !PT ;  /* 0x00000001fafa1812 */ /* 0x000fc600078efcff */
[----:B------:R-:W-:Y:S02]  /*5e8f0*/  @P2 LOP3.LUT R222, R222, 0x80000000, RZ, 0xfc, !PT ;  /* 0x80000000dede2812 */ /* 0x000fe400078efcff */
[----:B------:R-:W-:Y:S02]  /*5e900*/  ISETP.LT.AND P1, PT, R4, UR40, !P0 ;  /* 0x0000002804007c0c */ /* 0x000fe4000c721270 */
[----:B------:R-:W-:-:S04]  /*5e910*/  LOP3.LUT R222, R222, 0xbfffffff, RZ, 0xc0, !PT ;  /* 0xbfffffffdede7812 */ /* 0x000fc800078ec0ff */
[----:B------:R-:W-:Y:S01]  /*5e920*/  @P3 LOP3.LUT R222, R222, 0x40000000, RZ, 0xfc, !PT ;  /* 0x40000000dede3812 */ /* 0x000fe200078efcff */
[----:B------:R-:W-:Y:S01]  /*5e930*/  BAR.SYNC.DEFER_BLOCKING 0x0 ;  /* 0x0000000000007b1d */ /* 0x000fe20000010000 */
        /* <DEDUP_REMOVED lines=32> */
[----:B------:R-:W-:Y:S02]  /*5eb40*/  LOP3.LUT R222, R222, 0xffff7fff, RZ, 0xc0, !PT ;  /* 0xffff7fffdede7812 */ /* 0x000fe400078ec0ff */
[----:B------:R-:W-:Y:S02]  /*5eb50*/  LOP3.LUT R224, R224, 0xfdffffff, RZ, 0xc0, !PT ;  /* 0xfdffffffe0e07812 */ /* 0x000fe400078ec0ff */
[----:B------:R-:W-:Y:S02]  /*5eb60*/  ISETP.GE.AND P1, PT, R208, UR23, PT ;  /* 0x00000017d0007c0c */ /* 0x000fe4000bf26270 */
[----:B------:R-:W-:-:S02]  /*5eb70*/  @P6 LOP3.LUT R224, R224, 0x2000000, RZ, 0xfc, !PT ;  /* 0x02000000e0e06812 */ /* 0x000fc400078efcff */
[----:B------:R-:W-:-:S03]  /*5eb80*/  ISETP.GE.AND P6, PT, R206, UR27, PT ;  /* 0x0000001bce007c0c */ /* 0x000fc6000bfc6270 */
[----:B------:R-:W-:-:S04]  /*5eb90*/  @P0 LOP3.LUT R222, R222, 0x8000, RZ, 0xfc, !PT ;  /* 0x00008000dede0812 */ /* 0x000fc800078efcff */
[----:B------:R-:W-:-:S04]  /*5eba0*/  LOP3.LUT R222, R222, 0xffffbfff, RZ, 0xc0, !PT ;  /* 0xffffbfffdede7812 */ /* 0x000fc800078ec0ff */
[----:B------:R-:W-:Y:S02]  /*5ebb0*/  LOP3.LUT R222, R222, 0xfffeffff, RZ, 0xc0, !PT ;  /* 0xfffeffffdede7812 */ /* 0x000fe400078ec0ff */
[----:B------:R-:W-:Y:S02]  /*5ebc0*/  ISETP.GE.AND P0, PT, R209, UR21, PT ;  /* 0x00000015d1007c0c */ /* 0x000fe4000bf06270 */
[----:B------:R-:W-:-:S04]  /*5ebd0*/  @P1 LOP3.LUT R222, R222, 0x10000, RZ, 0xfc, !PT ;  /* 0x00010000dede1812 */ /* 0x000fc800078efcff */
[----:B------:R-:W-:-:S04]  /*5ebe0*/  @P6 LOP3.LUT R222, R222, 0x4000, RZ, 0xfc, !PT ;  /* 0x00004000dede6812 */ /* 0x000fc800078efcff */
[----:B------:R-:W-:-:S04]  /*5ebf0*/  LOP3.LUT R222, R222, 0xfffdffff, RZ, 0xc0, !PT ;  /* 0xfffdffffdede7812 */ /* 0x000fc800078ec0ff */
[----:B------:R-:W-:Y:S02]  /*5ec00*/  @P0 LOP3.LUT R222, R222, 0x20000, RZ, 0xfc, !PT ;  /* 0x00020000dede0812 */ /* 0x000fe400078efcff */
[----:B------:R-:W-:Y:S02]  /*5ec10*/  ISETP.GE.AND P0, PT, R210, UR19, PT ;  /* 0x00000013d2007c0c */ /* 0x000fe4000bf06270 */
[----:B------:R-:W-:Y:S02]  /*5ec20*/  ISETP.LT.AND P6, PT, R2, UR20, !P6 ;  /* 0x0000001402007c0c */ /* 0x000fe4000f7c1270 */
[----:B------:R-:W-:Y:S02]  /*5ec30*/  LOP3.LUT R222, R222, 0xfffbffff, RZ, 0xc0, !PT ;  /* 0xfffbffffdede7812 */ /* 0x000fe400078ec0ff */
[----:B------:R-:W-:Y:S02]  /*5ec40*/  LOP3.LUT R218, R218, 0xffff, RZ, 0xc0, !PT ;  /* 0x0000ffffdada7812 */ /* 0x000fe400078ec0ff */
[----:B------:R-:W-:-:S05]  /*5ec50*/  LOP3.LUT R219, R219, 0xffff, RZ, 0xc0, !PT ;  /* 0x0000ffffdbdb7812 */ /* 0x000fca00078ec0ff */
[----:B------:R-:W-:-:S04]  /*5ec60*/  @P0 LOP3.LUT R222, R222, 0x40000, RZ, 0xfc, !PT ;  /* 0x00040000dede0812 */ /* 0x000fc800078efcff */
[----:B------:R-:W-:Y:S02]  /*5ec70*/  LOP3.LUT R222, R222, 0xfff7ffff, RZ, 0xc0, !PT ;  /* 0xfff7ffffdede7812 */ /* 0x000fe400078ec0ff */
[----:B------:R-:W-:Y:S02]  /*5ec80*/  PRMT R68, R68, 0x4210, R218 ;  /* 0x0000421044447816 */ /* 0x000fe400000000da */
[----:B------:R-:W-:Y:S02]  /*5ec90*/  @P6 LOP3.LUT R222, R222, 0x80000, RZ, 0xfc, !PT ;  /* 0x00080000dede6812 */ /* 0x000fe400078efcff */
[----:B------:R-:W-:Y:S02]  /*5eca0*/  PRMT R69, R69, 0x4210, R219 ;  /* 0x0000421045457816 */ /* 0x000fe400000000db */
[----:B------:R-:W-:Y:S02]  /*5ecb0*/  ISETP.GE.AND P5, PT, R211, UR17, PT ;  /* 0x00000011d3007c0c */ /* 0x000fe4000bfa6270 */
[----:B------:R-:W-:-:S02]  /*5ecc0*/  ISETP.GE.AND P2, PT, R212, UR15, PT ;  /* 0x0000000fd4007c0c */ /* 0x000fc4000bf46270 */
[----:B------:R-:W-:Y:S02]  /*5ecd0*/  ISETP.GE.AND P0, PT, R213, UR13, PT ;  /* 0x0000000dd5007c0c */ /* 0x000fe4000bf06270 */
[----:B------:R-:W-:Y:S02]  /*5ece0*/  ISETP.GE.AND P3, PT, R214, UR11, PT ;  /* 0x0000000bd6007c0c */ /* 0x000fe4000bf66270 */
[----:B------:R-:W-:Y:S02]  /*5ecf0*/  ISETP.GE.AND P1, PT, R215, UR9, PT ;  /* 0x00000009d7007c0c */ /* 0x000fe4000bf26270 */
[----:B------:R-:W-:Y:S02]  /*5ed00*/  ISETP.GE.AND P4, PT, R216, UR29, PT ;  /* 0x0000001dd8007c0c */ /* 0x000fe4000bf86270 */
[----:B------:R-:W-:Y:S01]  /*5ed10*/  LOP3.LUT P6, RZ, R224, 0x2000000, RZ, 0xc0, !PT ;  /* 0x02000000e0ff7812 */ /* 0x000fe200078cc0ff */
[----:B------:R-:W4:Y:S01]  /*5ed20*/  LDL.LU R205, [R1+0x38c] ;  /* 0x00038c0001cd7983 */ /* 0x000f220000300800 */
[----:B------:R-:W-:Y:S01]  /*5ed30*/  LOP3.LUT R221, R221, 0xbfffffff, RZ, 0xc0, !PT ;  /* 0xbfffffffdddd7812 */ /* 0x000fe200078ec0ff */
[----:B------:R-:W-:-:S02]  /*5ed40*/  ULDC UR4, c[0x0][0x228] ;  /* 0x00008a0000047ab9 */ /* 0x000fc40000000800 */
[----:B------:R-:W-:Y:S01]  /*5ed50*/  STSM.16.M88.4 [R7], R68 ;  /* 0x0000004407007844 */ /* 0x000fe20000000200 */
[----:B------:R-:W-:Y:S01]  /*5ed60*/  LOP3.LUT R224, R224, 0xffefffff, RZ, 0xc0, !PT ;  /* 0xffefffffe0e07812 */ /* 0x000fe200078ec0ff */
[----:B------:R-:W-:Y:S01]  /*5ed70*/  ULDC UR5, c[0x0][0x228] ;  /* 0x00008a0000057ab9 */ /* 0x000fe20000000800 */
[----:B------:R-:W-:Y:S01]  /*5ed80*/  ULDC UR6, c[0x0][0x228] ;  /* 0x00008a0000067ab9 */ /* 0x000fe20000000800 */
[----:B------:R-:W2:Y:S04]  /*5ed90*/  LDL.LU R204, [R1+0x390] ;  /* 0x0003900001cc7983 */ /* 0x000ea80000300800 */
[----:B------:R-:W3:Y:S04]  /*5eda0*/  LDL.LU R196, [R1+0x3ac] ;  /* 0x0003ac0001c47983 */ /* 0x000ee80000300800 */
[----:B------:R-:W3:Y:S04]  /*5edb0*/  LDL.LU R197, [R1+0x3d0] ;  /* 0x0003d00001c57983 */ /* 0x000ee80000300800 */
[----:B------:R-:W3:Y:S04]  /*5edc0*/  LDL.LU R198, [R1+0x428] ;  /* 0x0004280001c67983 */ /* 0x000ee80000300800 */
[----:B------:R-:W3:Y:S04]  /*5edd0*/  LDL.LU R199, [R1+0x3cc] ;  /* 0x0003cc0001c77983 */ /* 0x000ee80000300800 */
[----:B------:R-:W3:Y:S04]  /*5ede0*/  LDL.LU R200, [R1+0x3fc] ;  /* 0x0003fc0001c87983 */ /* 0x000ee80000300800 */
[----:B------:R-:W3:Y:S04]  /*5edf0*/  LDL.LU R201, [R1+0x3d8] ;  /* 0x0003d80001c97983 */ /* 0x000ee80000300800 */
[----:B------:R-:W3:Y:S04]  /*5ee00*/  LDL.LU R202, [R1+0x450] ;  /* 0x0004500001ca7983 */ /* 0x000ee80000300800 */
[----:B------:R-:W3:Y:S04]  /*5ee10*/  LDL.LU R203, [R1+0x3e0] ;  /* 0x0003e00001cb7983 */ /* 0x000ee80000300800 */
[----:B------:R-:W4:Y:S04]  /*5ee20*/  LDL.LU R195, [R1+0x380] ;  /* 0x0003800001c37983 */ /* 0x000f280000300800 */
[----:B------:R-:W2:Y:S04]  /*5ee30*/  LDL.LU R194, [R1+0x3b4] ;  /* 0x0003b40001c27983 */ /* 0x000ea80000300800 */
        /* <DEDUP_REMOVED lines=17> */
[----:B------:R-:W4:Y:S04]  /*5ef50*/  LDL.LU R140, [R1+0x388] ;  /* 0x00038800018c7983 */ /* 0x000f280000300800 */
[----:B------:R-:W2:Y:S01]  /*5ef60*/  LDL.LU R177, [R1+0xcc] ;  /* 0x0000cc0001b17983 */ /* 0x000ea20000300800 */
[----:B------:R-:W-:Y:S01]  /*5ef70*/  @P5 LOP3.LUT R221, R221, 0x40000000, RZ, 0xfc, !PT ;  /* 0x40000000dddd5812 */ /* 0x000fe200078efcff */
[----:B------:R-:W-:Y:S03]  /*5ef80*/  BAR.SYNC.DEFER_BLOCKING 0x0 ;  /* 0x0000000000007b1d */ /* 0x000fe60000010000 */
[----:B------:R-:W-:-:S02]  /*5ef90*/  LOP3.LUT R221, R221, 0xdfffffff, RZ, 0xc0, !PT ;  /* 0xdfffffffdddd7812 */ /* 0x000fc400078ec0ff */
[C---:B------:R-:W-:Y:S02]  /*5efa0*/  LOP3.LUT P5, RZ, R222.reuse, 0x20, RZ, 0xc0, !PT ;  /* 0x00000020deff7812 */ /* 0x040fe400078ac0ff */
[----:B------:R-:W-:Y:S02]  /*5efb0*/  @P2 LOP3.LUT R221, R221, 0x20000000, RZ, 0xfc, !PT ;  /* 0x20000000dddd2812 */ /* 0x000fe400078efcff */
[----:B------:R-:W-:Y:S01]  /*5efc0*/  LOP3.LUT P2, RZ, R222, 0x10, RZ, 0xc0, !PT ;  /* 0x00000010deff7812 */ /* 0x000fe2000784c0ff */
[----:B------:R-:W-:Y:S01]  /*5efd0*/  STL.64 [R1+0x24d0], R226 ;  /* 0x0024d0e201007387 */ /* 0x000fe20000100a00 */
[----:B------:R-:W-:-:S03]  /*5efe0*/  LOP3.LUT R221, R221, 0xefffffff, RZ, 0xc0, !PT ;  /* 0xefffffffdddd7812 */ /* 0x000fc600078ec0ff */
[----:B------:R-:W-:Y:S01]  /*5eff0*/  STL.64 [R1+0x24b0], R228 ;  /* 0x0024b0e401007387 */ /* 0x000fe20000100a00 */
        /* <DEDUP_REMOVED lines=36> */
[----:B0-----:R-:W-:Y:S04]  /*5f240*/  STL.64 [R1+0x2378], R44 ;  /* 0x0023782c01007387 */ /* 0x001fe80000100a00 */
[----:B-1----:R-:W-:Y:S04]  /*5f250*/  STL.64 [R1+0x2370], R64 ;  /* 0x0023704001007387 */ /* 0x002fe80000100a00 */
        /* <DEDUP_REMOVED lines=12> */
[----:B------:R-:W0:Y:S01]  /*5f320*/  LDS.128 R68, [R6] ;  /* 0x0000000006447984 */ /* 0x000e220000000c00 */
[----:B--2---:R-:W-:-:S03]  /*5f330*/  PRMT R72, R177, 0x5210, R218 ;  /* 0x00005210b1487816 */ /* 0x004fc600000000da */
[----:B------:R-:W2:Y:S04]  /*5f340*/  LDL.LU R177, [R1+0xc8] ;  /* 0x0000c80001b17983 */ /* 0x000ea80000300800 */
[----:B------:R-:W3:Y:S01]  /*5f350*/  LDL.LU R176, [R1+0xb0] ;  /* 0x0000b00001b07983 */ /* 0x000ee20000300800 */
[----:B------:R-:W-:Y:S01]  /*5f360*/  BAR.SYNC.DEFER_BLOCKING 0x0 ;  /* 0x0000000000007b1d */ /* 0x000fe20000010000 */
[----:B--2---:R-:W-:-:S05]  /*5f370*/  PRMT R73, R177, 0x5210, R219 ;  /* 0x00005210b1497816 */ /* 0x004fca00000000db */
[----:B------:R-:W3:Y:S02]  /*5f380*/  LDL.LU R177, [R1+0xc0] ;  /* 0x0000c00001b17983 */ /* 0x000ee40000300800 */
[----:B---3--:R-:W-:Y:S02]  /*5f390*/  PRMT R74, R177, 0x5210, R176 ;  /* 0x00005210b14a7816 */ /* 0x008fe400000000b0 */
[----:B------:R-:W2:Y:S04]  /*5f3a0*/  LDL.LU R176, [R1+0xb4] ;  /* 0x0000b40001b07983 */ /* 0x000ea80000300800 */
[----:B------:R-:W2:Y:S02]  /*5f3b0*/  LDL.LU R177, [R1+0xc4] ;  /* 0x0000c40001b17983 */ /* 0x000ea40000300800 */
[----:B--2---:R-:W-:-:S02]  /*5f3c0*/  PRMT R75, R177, 0x5210, R176 ;  /* 0x00005210b14b7816 */ /* 0x004fc400000000b0 */
[----:B------:R-:W2:Y:S02]  /*5f3d0*/  LDL.LU R177, [R1+0x7d8] ;  /* 0x0007d80001b17983 */ /* 0x000ea40000300800 */
[----:B--2---:R-:W-:Y:S02]  /*5f3e0*/  LOP3.LUT R80, R177, 0xffff, RZ, 0xc0, !PT ;  /* 0x0000ffffb1507812 */ /* 0x004fe400078ec0ff */
[----:B------:R-:W2:Y:S02]  /*5f3f0*/  LDL.LU R177, [R1+0x7d4] ;  /* 0x0007d40001b17983 */ /* 0x000ea40000300800 */
[----:B--2---:R-:W-:Y:S02]  /*5f400*/  LOP3.LUT R81, R177, 0xffff, RZ, 0xc0, !PT ;  /* 0x0000ffffb1517812 */ /* 0x004fe400078ec0ff */
[----:B------:R-:W2:Y:S02]  /*5f410*/  LDL.LU R177, [R1+0x790] ;  /* 0x0007900001b17983 */ /* 0x000ea40000300800 */
[----:B--2---:R-:W-:-:S02]  /*5f420*/  LOP3.LUT R82, R177, 0xffff, RZ, 0xc0, !PT ;  /* 0x0000ffffb1527812 */ /* 0x004fc400078ec0ff */
[----:B------:R-:W2:Y:S02]  /*5f430*/  LDL.LU R177, [R1+0x78c] ;  /* 0x00078c0001b17983 */ /* 0x000ea40000300800 */
[----:B--2---:R-:W-:Y:S02]  /*5f440*/  LOP3.LUT R83, R177, 0xffff, RZ, 0xc0, !PT ;  /* 0x0000ffffb1537812 */ /* 0x004fe400078ec0ff */
[----:B------:R-:W2:Y:S02]  /*5f450*/  LDL.LU R177, [R1+0x810] ;  /* 0x0008100001b17983 */ /* 0x000ea40000300800 */
[----:B--2---:R-:W-:Y:S02]  /*5f460*/  PRMT R76, R177, 0x4210, R80 ;  /* 0x00004210b14c7816 */ /* 0x004fe40000000050 */
[----:B------:R-:W2:Y:S02]  /*5f470*/  LDL.LU R177, [R1+0x80c] ;  /* 0x00080c0001b17983 */ /* 0x000ea40000300800 */
[----:B--2---:R-:W-:-:S02]  /*5f480*/  PRMT R77, R177, 0x4210, R81 ;  /* 0x00004210b14d7816 */ /* 0x004fc40000000051 */
[----:B------:R-:W2:Y:S02]  /*5f490*/  LDL.LU R177, [R1+0x808] ;  /* 0x0008080001b17983 */ /* 0x000ea40000300800 */
[----:B--2---:R-:W-:Y:S02]  /*5f4a0*/  PRMT R78, R177, 0x4210, R82 ;  /* 0x00004210b14e7816 */ /* 0x004fe40000000052 */
[----:B------:R-:W2:Y:S04]  /*5f4b0*/  LDL.LU R177, [R1+0x63c] ;  /* 0x00063c0001b17983 */ /* 0x000ea80000300800 */
[----:B------:R-:W-:Y:S01]  /*5f4c0*/  STSM.16.M88.4 [R7], R72 ;  /* 0x0000004807007844 */ /* 0x000fe20000000200 */
[----:B------:R-:W-:Y:S06]  /*5f4d0*/  BAR.SYNC.DEFER_BLOCKING 0x0 ;  /* 0x0000000000007b1d */ /* 0x000fec0000010000 */
[----:B------:R-:W1:Y:S02]  /*5f4e0*/  LDS.128 R72, [R6] ;  /* 0x0000000006487984 */ /* 0x000e640000000c00 */
[----:B------:R-:W-:Y:S01]  /*5f4f0*/  BAR.SYNC.DEFER_BLOCKING 0x0 ;  /* 0x0000000000007b1d */ /* 0x000fe20000010000 */
[----:B--2---:R-:W-:-:S05]  /*5f500*/  PRMT R79, R177, 0x4210, R83 ;  /* 0x00004210b14f7816 */ /* 0x004fca0000000053 */
[----:B------:R-:W2:Y:S04]  /*5f510*/  LDL.LU R177, [R1+0x484] ;  /* 0x0004840001b17983 */ /* 0x000ea80000300800 */
[----:B0-----:R-:W-:Y:S04]  /*5f520*/  STL.64 [R1+0x2358], R68 ;  /* 0x0023584401007387 */ /* 0x001fe80000100a00 */
[----:B------:R-:W-:Y:S04]  /*5f530*/  STL.64 [R1+0x2340], R70 ;  /* 0x0023404601007387 */ /* 0x000fe80000100a00 */
[----:B-1----:R-:W-:Y:S04]  /*5f540*/  STL.64 [R1+0x2350], R72 ;  /* 0x0023504801007387 */ /* 0x002fe80000100a00 */
[----:B------:R-:W-:Y:S01]  /*5f550*/  STL.64 [R1+0x2338], R74 ;  /* 0x0023384a01007387 */ /* 0x000fe20000100a00 */
[----:B--2---:R-:W-:-:S03]  /*5f560*/  PRMT R80, R177, 0x5210, R80 ;  /* 0x00005210b1507816 */ /* 0x004fc60000000050 */
[----:B------:R-:W2:Y:S02]  /*5f570*/  LDL.LU R177, [R1+0x480] ;  /* 0x0004800001b17983 */ /* 0x000ea40000300800 */
[----:B--2---:R-:W-:Y:S02]  /*5f580*/  PRMT R81, R177, 0x5210, R81 ;  /* 0x00005210b1517816 */ /* 0x004fe40000000051 */
[----:B------:R-:W2:Y:S02]  /*5f590*/  LDL.LU R177, [R1+0x47c] ;  /* 0x00047c0001b17983 */ /* 0x000ea40000300800 */
[----:B--2---:R-:W-:Y:S02]  /*5f5a0*/  PRMT R82, R177, 0x5210, R82 ;  /* 0x00005210b1527816 */ /* 0x004fe40000000052 */
[----:B------:R-:W2:Y:S02]  /*5f5b0*/  LDL.LU R177, [R1+0x7e8] ;  /* 0x0007e80001b17983 */ /* 0x000ea40000300800 */
[----:B--2---:R-:W-:-:S02]  /*5f5c0*/  LOP3.LUT R88, R177, 0xffff, RZ, 0xc0, !PT ;  /* 0x0000ffffb1587812 */ /* 0x004fc400078ec0ff */
[----:B------:R-:W2:Y:S02]  /*5f5d0*/  LDL.LU R177, [R1+0x7e4] ;  /* 0x0007e40001b17983 */ /* 0x000ea40000300800 */
[----:B--2---:R-:W-:Y:S02]  /*5f5e0*/  LOP3.LUT R89, R177, 0xffff, RZ, 0xc0, !PT ;  /* 0x0000ffffb1597812 */ /* 0x004fe400078ec0ff */
[----:B------:R-:W2:Y:S02]  /*5f5f0*/  LDL.LU R177, [R1+0x798] ;  /* 0x0007980001b17983 */ /* 0x000ea40000300800 */
[----:B--2---:R-:W-:Y:S02]  /*5f600*/  LOP3.LUT R90, R177, 0xffff, RZ, 0xc0, !PT ;  /* 0x0000ffffb15a7812 */ /* 0x004fe400078ec0ff */
[----:B------:R-:W2:Y:S02]  /*5f610*/  LDL.LU R177, [R1+0x794] ;  /* 0x0007940001b17983 */ /* 0x000ea40000300800 */
[----:B--2---:R-:W-:-:S02]  /*5f620*/  LOP3.LUT R91, R177, 0xffff, RZ, 0xc0, !PT ;  /* 0x0000ffffb15b7812 */ /* 0x004fc400078ec0ff */
[----:B------:R-:W2:Y:S02]  /*5f630*/  LDL.LU R177, [R1+0x820] ;  /* 0x0008200001b17983 */ /* 0x000ea40000300800 */
[----:B--2---:R-:W-:Y:S02]  /*5f640*/  PRMT R84, R177, 0x4210, R88 ;  /* 0x00004210b1547816 */ /* 0x004fe40000000058 */
[----:B------:R-:W2:Y:S02]  /*5f650*/  LDL.LU R177, [R1+0x81c] ;  /* 0x00081c0001b17983 */ /* 0x000ea40000300800 */
[----:B--2---:R-:W-:Y:S02]  /*5f660*/  PRMT R85, R177, 0x4210, R89 ;  /* 0x00004210b1557816 */ /* 0x004fe40000000059 */
[----:B------:R-:W2:Y:S02]  /*5f670*/  LDL.LU R177, [R1+0x818] ;  /* 0x0008180001b17983 */ /* 0x000ea40000300800 */
[----:B--2---:R-:W-:-:S02]  /*5f680*/  PRMT R86, R177, 0x4210, R90 ;  /* 0x00004210b1567816 */ /* 0x004fc4000000005a */
[----:B------:R-:W2:Y:S04]  /*5f690*/  LDL.LU R177, [R1+0x814] ;  /* 0x0008140001b17983 */ /* 0x000ea80000300800 */
[----:B------:R-:W-:Y:S01]  /*5f6a0*/  STSM.16.M88.4 [R7], R76 ;  /* 0x0000004c07007844 */ /* 0x000fe20000000200 */
[----:B------:R-:W-:Y:S01]  /*5f6b0*/  BAR.SYNC.DEFER_BLOCKING 0x0 ;  /* 0x0000000000007b1d */ /* 0x000fe20000010000 */
[----:B------:R-:W-:-:S05]  /*5f6c0*/  PRMT R83, R217, 0x5210, R83 ;  /* 0x00005210d9537816 */ /* 0x000fca0000000053 */
[----:B------:R-:W0:Y:S02]  /*5f6d0*/  LDS.128 R76, [R6] ;  /* 0x00000000064c7984 */ /* 0x000e240000000c00 */
[----:B------:R-:W-:Y:S06]  /*5f6e0*/  BAR.SYNC.DEFER_BLOCKING 0x0 ;  /* 0x0000000000007b1d */ /* 0x000fec0000010000 */
[----:B------:R-:W-:Y:S02]  /*5f6f0*/  STSM.16.M88.4 [R7], R80 ;  /* 0x0000005007007844 */ /* 0x000fe40000000200 */
        /* <DEDUP_REMOVED lines=238> */
[----:B--2---:R-:W-:Y:S01]  /*605e0*/  LOP3.LUT R147, R177, 0xffff, RZ, 0xc0, !PT ;  /* 0x0000ffffb1937812 */ /* 0x004fe200078ec0ff */
[----:B------:R-:W-:Y:S02]  /*605f0*/  IMAD.MOV.U32 R177, RZ, RZ, R178 ;  /* 0x000000ffffb17224 */ /* 0x000fe400078e00b2 */
[----:B------:R-:W-:Y:S02]  /*60600*/  IMAD.MOV.U32 R178, RZ, RZ, R179 ;  /* 0x000000ffffb27224 */ /* 0x000fe400078e00b3 */
[----:B----4-:R-:W-:Y:S02]  /*60610*/  IMAD.MOV.U32 R179, RZ, RZ, R180 ;  /* 0x000000ffffb37224 */ /* 0x010fe400078e00b4 */
        /* <DEDUP_REMOVED lines=35> */
[----:B------:R-:W2:Y:S01]  /*60850*/  LDL.LU R140, [R1+0x9cc] ;  /* 0x0009cc00018c7983 */ /* 0x000ea20000300800 */
[----:B------:R-:W-:Y:S02]  /*60860*/  IMAD.MOV.U32 R193, RZ, RZ, R194 ;  /* 0x000000ffffc17224 */ /* 0x000fe400078e00c2 */
[----:B------:R-:W-:Y:S02]  /*60870*/  IMAD.MOV.U32 R194, RZ, RZ, R195 ;  /* 0x000000ffffc27224 */ /* 0x000fe400078e00c3 */
[----:B------:R-:W-:-:S02]  /*60880*/  IMAD.MOV.U32 R195, RZ, RZ, R204 ;  /* 0x000000ffffc37224 */ /* 0x000fc400078e00cc */
[----:B------:R-:W-:Y:S02]  /*60890*/  IMAD.MOV.U32 R204, RZ, RZ, R205 ;  /* 0x000000ffffcc7224 */ /* 0x000fe400078e00cd */
[----:B------:R-:W-:Y:S02]  /*608a0*/  IMAD.MOV.U32 R205, RZ, RZ, R141 ;  /* 0x000000ffffcd7224 */ /* 0x000fe400078e008d */
[----:B------:R-:W3:Y:S04]  /*608b0*/  LDL.LU R141, [R1+0x9c8] ;  /* 0x0009c800018d7983 */ /* 0x000ee80000300800 */
[----:B------:R-:W4:Y:S02]  /*608c0*/  LDL.LU R175, [R1+0x9c4] ;  /* 0x0009c40001af7983 */ /* 0x000f240000300800 */
[----:B----4-:R-:W-:-:S02]  /*608d0*/  PRMT R142, R175, 0x4210, R146 ;  /* 0x00004210af8e7816 */ /* 0x010fc40000000092 */
[----:B------:R-:W4:Y:S04]  /*608e0*/  LDL.LU R175, [R1+0x658] ;  /* 0x0006580001af7983 */ /* 0x000f280000300800 */
[----:B------:R-:W-:Y:S01]  /*608f0*/  STSM.16.M88.4 [R7], R132 ;  /* 0x0000008407007844 */ /* 0x000fe20000000200 */
[----:B------:R-:W-:Y:S06]  /*60900*/  BAR.SYNC.DEFER_BLOCKING 0x0 ;  /* 0x0000000000007b1d */ /* 0x000fec0000010000 */
[----:B------:R-:W0:Y:S02]  /*60910*/  LDS.128 R132, [R6] ;  /* 0x0000000006847984 */ /* 0x000e240000000c00 */
[----:B------:R-:W-:Y:S06]  /*60920*/  BAR.SYNC.DEFER_BLOCKING 0x0 ;  /* 0x0000000000007b1d */ /* 0x000fec0000010000 */
[----:B------:R-:W-:Y:S02]  /*60930*/  STSM.16.M88.4 [R7], R136 ;  /* 0x0000008807007844 */ /* 0x000fe40000000200 */
[----:B------:R-:W-:Y:S06]  /*60940*/  BAR.SYNC.DEFER_BLOCKING 0x0 ;  /* 0x0000000000007b1d */ /* 0x000fec0000010000 */
[----:B------:R-:W1:Y:S01]  /*60950*/  LDS.128 R136, [R6] ;  /* 0x0000000006887984 */ /* 0x000e620000000c00 */
[----:B--2---:R-:W-:-:S02]  /*60960*/  PRMT R140, R140, 0x4210, R144 ;  /* 0x000042108c8c7816 */ /* 0x004fc40000000090 */
[----:B---3--:R-:W-:Y:S01]  /*60970*/  PRMT R141, R141, 0x4210, R145 ;  /* 0x000042108d8d7816 */ /* 0x008fe20000000091 */
[----:B------:R-:W-:Y:S01]  /*60980*/  BAR.SYNC.DEFER_BLOCKING 0x0 ;  /* 0x0000000000007b1d */ /* 0x000fe20000010000 */
[----:B----4-:R-:W-:-:S05]  /*60990*/  PRMT R143, R175, 0x4210, R147 ;  /* 0x00004210af8f7816 */ /* 0x010fca0000000093 */
        /* <DEDUP_REMOVED lines=118> */
[----:B------:R-:W2:Y:S04]  /*61100*/  LDL.LU R175, [R1+0x530] ;  /* 0x0005300001af7983 */ /* 0x000ea80000300800 */
[----:B------:R-:W-:Y:S01]  /*61110*/  STSM.16.M88.4 [R7], R164 ;  /* 0x000000a407007844 */ /* 0x000fe20000000200 */
[----:B------:R-:W-:Y:S06]  /*61120*/  BAR.SYNC.DEFER_BLOCKING 0x0 ;  /* 0x0000000000007b1d */ /* 0x000fec0000010000 */
[----:B------:R-:W0:Y:S02]  /*61130*/  LDS.128 R164, [R6] ;  /* 0x0000000006a47984 */ /* 0x000e240000000c00 */
[----:B------:R-:W-:Y:S01]  /*61140*/  BAR.SYNC.DEFER_BLOCKING 0x0 ;  /* 0x0000000000007b1d */ /* 0x000fe20000010000 */
[----:B--2---:R-:W-:Y:S01]  /*61150*/  PRMT R171, R175, 0x5210, R171 ;  /* 0x00005210afab7816 */ /* 0x004fe200000000ab */
[----:B------:R-:W-:-:S04]  /*61160*/  IMAD.MOV.U32 R175, RZ, RZ, R176 ;  /* 0x000000ffffaf7224 */ /* 0x000fc800078e00b0 */
[----:B------:R-:W2:Y:S01]  /*61170*/  LDL.LU R176, [R1+0x97c] ;  /* 0x00097c0001b07983 */ /* 0x000ea20000300800 */
[----:B------:R-:W-:Y:S02]  /*61180*/  IMAD.MOV.U32 R174, RZ, RZ, R175 ;  /* 0x000000ffffae7224 */ /* 0x000fe400078e00af */
[----:B------:R-:W-:Y:S02]  /*61190*/  IMAD.MOV.U32 R175, RZ, RZ, R177 ;  /* 0x000000ffffaf7224 */ /* 0x000fe400078e00b1 */
[----:B------:R-:W-:Y:S01]  /*611a0*/  IMAD.MOV.U32 R173, RZ, RZ, R174 ;  /* 0x000000ffffad7224 */ /* 0x000fe200078e00ae */
[----:B------:R-:W3:Y:S01]  /*611b0*/  LDL.LU R177, [R1+0x978] ;  /* 0x0009780001b17983 */ /* 0x000ee20000300800 */
[----:B------:R-:W-:Y:S02]  /*611c0*/  IMAD.MOV.U32 R174, RZ, RZ, R175 ;  /* 0x000000ffffae7224 */ /* 0x000fe400078e00af */
[----:B------:R-:W-:Y:S02]  /*611d0*/  IMAD.MOV.U32 R172, RZ, RZ, R173 ;  /* 0x000000ffffac7224 */ /* 0x000fe400078e00ad */
[----:B------:R-:W-:-:S02]  /*611e0*/  IMAD.MOV.U32 R173, RZ, RZ, R174 ;  /* 0x000000ffffad7224 */ /* 0x000fc400078e00ae */
[----:B------:R-:W-:Y:S02]  /*611f0*/  IMAD.MOV.U32 R206, RZ, RZ, R172 ;  /* 0x000000ffffce7224 */ /* 0x000fe400078e00ac */
[----:B------:R-:W-:Y:S02]  /*61200*/  IMAD.MOV.U32 R175, RZ, RZ, R178 ;  /* 0x000000ffffaf7224 */ /* 0x000fe400078e00b2 */
[----:B------:R-:W-:Y:S01]  /*61210*/  IMAD.MOV.U32 R207, RZ, RZ, R206 ;  /* 0x000000ffffcf7224 */ /* 0x000fe200078e00ce */
[----:B------:R-:W4:Y:S01]  /*61220*/  LDL.LU R178, [R1+0x90c] ;  /* 0x00090c0001b27983 */ /* 0x000f220000300800 */
        /* <DEDUP_REMOVED lines=8> */
[----:B------:R-:W-:Y:S01]  /*612b0*/  IMAD.MOV.U32 R208, RZ, RZ, R207 ;  /* 0x000000ffffd07224 */ /* 0x000fe200078e00cf */
[----:B------:R-:W3:Y:S01]  /*612c0*/  LDL.LU R172, [R1+0xa04] ;  /* 0x000a040001ac7983 */ /* 0x000ee20000300800 */
[----:B------:R-:W-:-:S02]  /*612d0*/  IMAD.MOV.U32 R207, RZ, RZ, R206 ;  /* 0x000000ffffcf7224 */ /* 0x000fc400078e00ce */
[----:B------:R-:W-:Y:S01]  /*612e0*/  IMAD.MOV.U32 R206, RZ, RZ, R175 ;  /* 0x000000ffffce7224 */ /* 0x000fe200078e00af */
[----:B------:R-:W4:Y:S04]  /*612f0*/  LDL.LU R173, [R1+0xa00] ;  /* 0x000a000001ad7983 */ /* 0x000f280000300800 */
[----:B------:R-:W4:Y:S04]  /*61300*/  LDL.LU R174, [R1+0x9fc] ;  /* 0x0009fc0001ae7983 */ /* 0x000f280000300800 */
[----:B------:R-:W4:Y:S04]  /*61310*/  LDL.LU R175, [R1+0x670] ;  /* 0x0006700001af7983 */ /* 0x000f280000300800 */
[----:B------:R-:W4:Y:S04]  /*61320*/  LDL.LU R210, [R1+0x548] ;  /* 0x0005480001d27983 */ /* 0x000f280000300800 */
[----:B------:R-:W-:Y:S01]  /*61330*/  STSM.16.M88.4 [R7], R168 ;  /* 0x000000a807007844 */ /* 0x000fe20000000200 */
[----:B------:R-:W-:Y:S06]  /*61340*/  BAR.SYNC.DEFER_BLOCKING 0x0 ;  /* 0x0000000000007b1d */ /* 0x000fec0000010000 */
[----:B------:R-:W1:Y:S04]  /*61350*/  LDS.128 R168, [R6] ;  /* 0x0000000006a87984 */ /* 0x000e680000000c00 */
[----:B0-----:R-:W-:Y:S04]  /*61360*/  STL.64 [R1+0x21b0], R164 ;  /* 0x0021b0a401007387 */ /* 0x001fe80000100a00 */
[----:B------:R-:W-:Y:S04]  /*61370*/  STL.64 [R1+0x21a0], R166 ;  /* 0x0021a0a601007387 */ /* 0x000fe80000100a00 */
[----:B-1----:R-:W-:Y:S04]  /*61380*/  STL.64 [R1+0x21a8], R168 ;  /* 0x0021a8a801007387 */ /* 0x002fe80000100a00 */
[----:B------:R-:W-:Y:S01]  /*61390*/  STL.64 [R1+0x2198], R170 ;  /* 0x002198aa01007387 */ /* 0x000fe20000100a00 */
[----:B--2---:R-:W-:-:S04]  /*613a0*/  LOP3.LUT R176, R176, 0xffff, RZ, 0xc0, !PT ;  /* 0x0000ffffb0b07812 */ /* 0x004fc800078ec0ff */
[--C-:B---3--:R-:W-:Y:S02]  /*613b0*/  PRMT R172, R172, 0x4210, R176.reuse ;  /* 0x00004210acac7816 */ /* 0x108fe400000000b0 */
[----:B----4-:R-:W-:Y:S02]  /*613c0*/  PRMT R176, R210, 0x5210, R176 ;  /* 0x00005210d2b07816 */ /* 0x010fe400000000b0 */
[----:B------:R-:W2:Y:S01]  /*613d0*/  LDL.LU R210, [R1+0x544] ;  /* 0x0005440001d27983 */ /* 0x000ea20000300800 */
[----:B------:R-:W-:-:S04]  /*613e0*/  LOP3.LUT R177, R177, 0xffff, RZ, 0xc0, !PT ;  /* 0x0000ffffb1b17812 */ /* 0x000fc800078ec0ff */
[--C-:B------:R-:W-:Y:S02]  /*613f0*/  PRMT R173, R173, 0x4210, R177.reuse ;  /* 0x00004210adad7816 */ /* 0x100fe400000000b1 */
[----:B------:R-:W-:Y:S02]  /*61400*/  LOP3.LUT R178, R178, 0xffff, RZ, 0xc0, !PT ;  /* 0x0000ffffb2b27812 */ /* 0x000fe400078ec0ff */
[----:B------:R-:W-:Y:S01]  /*61410*/  LOP3.LUT R179, R179, 0xffff, RZ, 0xc0, !PT ;  /* 0x0000ffffb3b37812 */ /* 0x000fe200078ec0ff */
[----:B------:R-:W-:Y:S01]  /*61420*/  BAR.SYNC.DEFER_BLOCKING 0x0 ;  /* 0x0000000000007b1d */ /* 0x000fe20000010000 */
[----:B--2---:R-:W-:-:S05]  /*61430*/  PRMT R177, R210, 0x5210, R177 ;  /* 0x00005210d2b17816 */ /* 0x004fca00000000b1 */
[----:B------:R-:W2:Y:S01]  /*61440*/  LDL.LU R210, [R1+0x540] ;  /* 0x0005400001d27983 */ /* 0x000ea20000300800 */
[--C-:B------:R-:W-:Y:S02]  /*61450*/  PRMT R174, R174, 0x4210, R178.reuse ;  /* 0x00004210aeae7816 */ /* 0x100fe400000000b2 */
[----:B--2---:R-:W-:Y:S02]  /*61460*/  PRMT R178, R210, 0x5210, R178 ;  /* 0x00005210d2b27816 */ /* 0x004fe400000000b2 */
[----:B------:R-:W2:Y:S01]  /*61470*/  LDL.LU R210, [R1+0x4a0] ;  /* 0x0004a00001d27983 */ /* 0x000ea20000300800 */
[----:B------:R-:W-:-:S05]  /*61480*/  PRMT R175, R175, 0x4210, R179 ;  /* 0x00004210afaf7816 */ /* 0x000fca00000000b3 */
[----:B------:R-:W-:Y:S01]  /*61490*/  STSM.16.M88.4 [R7], R172 ;  /* 0x000000ac07007844 */ /* 0x000fe20000000200 */
[----:B------:R-:W-:Y:S06]  /*614a0*/  BAR.SYNC.DEFER_BLOCKING 0x0 ;  /* 0x0000000000007b1d */ /* 0x000fec0000010000 */
[----:B------:R-:W0:Y:S02]  /*614b0*/  LDS.128 R172, [R6] ;  /* 0x0000000006ac7984 */ /* 0x000e240000000c00 */
[----:B------:R-:W-:Y:S01]  /*614c0*/  BAR.SYNC.DEFER_BLOCKING 0x0 ;  /* 0x0000000000007b1d */ /* 0x000fe20000010000 */
[----:B--2---:R-:W-:Y:S01]  /*614d0*/  PRMT R179, R210, 0x5210, R179 ;  /* 0x00005210d2b37816 */ /* 0x004fe200000000b3 */
        /* <DEDUP_REMOVED lines=14> */
[----:B------:R-:W2:Y:S01]  /*615c0*/  LDL.LU R184, [R1+0x984] ;  /* 0x0009840001b87983 */ /* 0x000ea20000300800 */
        /* <DEDUP_REMOVED lines=21> */
[----:B------:R-:W3:Y:S01]  /*61720*/  LDL.LU R185, [R1+0x980] ;  /* 0x0009800001b97983 */ /* 0x000ee20000300800 */
        /* <DEDUP_REMOVED lines=44> */
[----:B------:R-:W4:Y:S01]  /*619f0*/  LDL.LU R187, [R1+0x918] ;  /* 0x0009180001bb7983 */ /* 0x000f220000300800 */
[----:B------:R-:W-:-:S02]  /*61a00*/  IMAD.MOV.U32 R211, RZ, RZ, R210 ;  /* 0x000000ffffd37224 */ /* 0x000fc400078e00d2 */
[----:B------:R-:W-:Y:S01]  /*61a10*/  IMAD.MOV.U32 R210, RZ, RZ, R209 ;  /* 0x000000ffffd27224 */ /* 0x000fe200078e00d1 */
[----:B------:R-:W3:Y:S01]  /*61a20*/  LDL.LU R180, [R1+0xa14] ;  /* 0x000a140001b47983 */ /* 0x000ee20000300800 */
[----:B------:R-:W-:Y:S02]  /*61a30*/  IMAD.MOV.U32 R209, RZ, RZ, R208 ;  /* 0x000000ffffd17224 */ /* 0x000fe400078e00d0 */
[----:B------:R-:W-:Y:S01]  /*61a40*/  IMAD.MOV.U32 R208, RZ, RZ, R207 ;  /* 0x000000ffffd07224 */ /* 0x000fe200078e00cf */
[----:B------:R-:W4:Y:S01]  /*61a50*/  LDL.LU R181, [R1+0xa10] ;  /* 0x000a100001b57983 */ /* 0x000f220000300800 */
[----:B------:R-:W-:Y:S02]  /*61a60*/  IMAD.MOV.U32 R207, RZ, RZ, R206 ;  /* 0x000000ffffcf7224 */ /* 0x000fe400078e00ce */
[----:B------:R-:W-:Y:S01]  /*61a70*/  IMAD.MOV.U32 R206, RZ, RZ, R183 ;  /* 0x000000ffffce7224 */ /* 0x000fe200078e00b7 */
        /* <DEDUP_REMOVED lines=72> */
[----:B------:R-:W2:Y:S01]  /*61f00*/  LDL.LU R192, [R1+0x98c] ;  /* 0x00098c0001c07983 */ /* 0x000ea20000300800 */
        /* <DEDUP_REMOVED lines=36> */
[----:B------:R-:W3:Y:S01]  /*62150*/  LDL.LU R193, [R1+0x988] ;  /* 0x0009880001c17983 */ /* 0x000ee20000300800 */
        /* <DEDUP_REMOVED lines=37> */
[----:B------:R-:W4:Y:S01]  /*623b0*/  LDL.LU R194, [R1+0x92c] ;  /* 0x00092c0001c27983 */ /* 0x000f220000300800 */
        /* <DEDUP_REMOVED lines=108> */
[----:B------:R-:W2:Y:S01]  /*62a80*/  LDL.LU R200, [R1+0x994] ;  /* 0x0009940001c87983 */ /* 0x000ea20000300800 */
        /* <DEDUP_REMOVED lines=33> */
[----:B------:R-:W-:Y:S01]  /*62ca0*/  IMAD.MOV.U32 R213, RZ, RZ, R212 ;  /* 0x000000ffffd57224 */ /* 0x000fe200078e00d4 */
[----:B------:R-:W3:Y:S01]  /*62cb0*/  LDL.LU R201, [R1+0x990] ;  /* 0x0009900001c97983 */ /* 0x000ee20000300800 */
        /* <DEDUP_REMOVED lines=136> */
[----:B------:R-:W4:Y:S01]  /*63540*/  LDL.LU R210, [R1+0x94c] ;  /* 0x00094c0001d27983 */ /* 0x000f220000300800 */
[----:B------:R-:W-:Y:S02]  /*63550*/  IMAD.MOV.U32 R33, RZ, RZ, R30 ;  /* 0x000000ffff217224 */ /* 0x000fe400078e001e */
[----:B------:R-:W-:Y:S02]  /*63560*/  IMAD.MOV.U32 R30, RZ, RZ, R229 ;  /* 0x000000ffff1e7224 */ /* 0x000fe400078e00e5 */
[----:B------:R-:W-:Y:S02]  /*63570*/  IMAD.MOV.U32 R56, RZ, RZ, R57 ;  /* 0x000000ffff387224 */ /* 0x000fe400078e0039 */
[----:B------:R-:W-:Y:S02]  /*63580*/  IMAD.MOV.U32 R229, RZ, RZ, R227 ;  /* 0x000000ffffe57224 */ /* 0x000fe400078e00e3 */
[----:B------:R-:W-:-:S02]  /*63590*/  IMAD.MOV.U32 R57, RZ, RZ, R52 ;  /* 0x000000ffff397224 */ /* 0x000fc400078e0034 */
[----:B------:R-:W-:Y:S02]  /*635a0*/  IMAD.MOV.U32 R227, RZ, RZ, R211 ;  /* 0x000000ffffe37224 */ /* 0x000fe400078e00d3 */
[----:B------:R-:W-:Y:S01]  /*635b0*/  IMAD.MOV.U32 R52, RZ, RZ, R53 ;  /* 0x000000ffff347224 */ /* 0x000fe200078e0035 */
[----:B------:R-:W4:Y:S01]  /*635c0*/  LDL.LU R211, [R1+0x948] ;  /* 0x0009480001d37983 */ /* 0x000f220000300800 */
        /* <DEDUP_REMOVED lines=60> */
[--C-:B------:R-:W-:Y:S02]  /*63990*/  PRMT R207, R207, 0x4210, R211.reuse ;  /* 0x00004210cfcf7816 */ /* 0x100fe400000000d3 */
[----:B--2---:R-:W-:Y:S01]  /*639a0*/  PRMT R211, R58, 0x5210, R211 ;  /* 0x000052103ad37816 */ /* 0x004fe200000000d3 */
        /* <DEDUP_REMOVED lines=9> */
[----:B------:R-:W2:Y:S04]  /*63a40*/  LDL.LU R216, [R1+0x9a4] ;  /* 0x0009a40001d87983 */ /* 0x000ea80000300800 */
[----:B------:R-:W3:Y:S02]  /*63a50*/  LDL.LU R61, [R1+0x9a0] ;  /* 0x0009a000013d7983 */ /* 0x000ee40000300800 */
[----:B---3--:R-:W-:Y:S02]  /*63a60*/  LOP3.LUT R217, R61, 0xffff, RZ, 0xc0, !PT ;  /* 0x0000ffff3dd97812 */ /* 0x008fe400078ec0ff */
[----:B------:R-:W3:Y:S02]  /*63a70*/  LDL.LU R61, [R1+0x95c] ;  /* 0x00095c00013d7983 */ /* 0x000ee40000300800 */
[----:B---3--:R-:W-:-:S02]  /*63a80*/  LOP3.LUT R218, R61, 0xffff, RZ, 0xc0, !PT ;  /* 0x0000ffff3dda7812 */ /* 0x008fc400078ec0ff */
[----:B------:R-:W3:Y:S04]  /*63a90*/  LDL.LU R61, [R1+0x958] ;  /* 0x00095800013d7983 */ /* 0x000ee80000300800 */
[----:B------:R-:W-:Y:S01]  /*63aa0*/  STSM.16.M88.4 [R7], R204 ;  /* 0x000000cc07007844 */ /* 0x000fe20000000200 */
[----:B------:R-:W-:Y:S06]  /*63ab0*/  BAR.SYNC.DEFER_BLOCKING 0x0 ;  /* 0x0000000000007b1d */ /* 0x000fec0000010000 */
[----:B------:R-:W0:Y:S02]  /*63ac0*/  LDS.128 R204, [R6] ;  /* 0x0000000006cc7984 */ /* 0x000e240000000c00 */
[----:B------:R-:W-:Y:S01]  /*63ad0*/  BAR.SYNC.DEFER_BLOCKING 0x0 ;  /* 0x0000000000007b1d */ /* 0x000fe20000010000 */
[----:B---3--:R-:W-:Y:S01]  /*63ae0*/  LOP3.LUT R219, R61, 0xffff, RZ, 0xc0, !PT ;  /* 0x0000ffff3ddb7812 */ /* 0x008fe200078ec0ff */
        /* <DEDUP_REMOVED lines=31> */
[----:B------:R-:W-:Y:S01]  /*63ce0*/  IMAD.MOV.U32 R16, RZ, RZ, R17 ;  /* 0x000000ffff107224 */ /* 0x000fe200078e0011 */
[----:B------:R-:W4:Y:S01]  /*63cf0*/  LDL.LU R214, [R1+0xb1c] ;  /* 0x000b1c0001d67983 */ /* 0x000f220000300800 */
[----:B------:R-:W-:Y:S02]  /*63d00*/  IMAD.MOV.U32 R17, RZ, RZ, R60 ;  /* 0x000000ffff117224 */ /* 0x000fe400078e003c */
[----:B------:R-:W-:-:S02]  /*63d10*/  IMAD.MOV.U32 R60, RZ, RZ, R59 ;  /* 0x000000ffff3c7224 */ /* 0x000fc400078e003b */
[----:B------:R-:W-:Y:S02]  /*63d20*/  IMAD.MOV.U32 R59, RZ, RZ, R215 ;  /* 0x000000ffff3b7224 */ /* 0x000fe400078e00d7 */
[----:B------:R-:W4:Y:S04]  /*63d30*/  LDL.LU R215, [R1+0xb18] ;  /* 0x000b180001d77983 */ /* 0x000f280000300800 */
[----:B------:R-:W4:Y:S04]  /*63d40*/  LDL.LU R63, [R1+0x588] ;  /* 0x00058800013f7983 */ /* 0x000f280000300800 */
[----:B------:R-:W-:Y:S01]  /*63d50*/  STSM.16.M88.4 [R7], R208 ;  /* 0x000000d007007844 */ /* 0x000fe20000000200 */
[----:B------:R-:W-:Y:S06]  /*63d60*/  BAR.SYNC.DEFER_BLOCKING 0x0 ;  /* 0x0000000000007b1d */ /* 0x000fec0000010000 */
[----:B------:R-:W1:Y:S01]  /*63d70*/  LDS.128 R208, [R6] ;  /* 0x0000000006d07984 */ /* 0x000e620000000c00 */
[----:B--2---:R-:W-:-:S03]  /*63d80*/  LOP3.LUT R216, R216, 0xffff, RZ, 0xc0, !PT ;  /* 0x0000ffffd8d87812 */ /* 0x004fc600078ec0ff */
[----:B0-----:R-:W-:Y:S04]  /*63d90*/  STL.64 [R1+0x2100], R204 ;  /* 0x002100cc01007387 */ /* 0x001fe80000100a00 */
[----:B------:R-:W-:Y:S04]  /*63da0*/  STL.64 [R1+0x20f0], R206 ;  /* 0x0020f0ce01007387 */ /* 0x000fe80000100a00 */
[----:B-1----:R-:W-:Y:S04]  /*63db0*/  STL.64 [R1+0x20f8], R208 ;  /* 0x0020f8d001007387 */ /* 0x002fe80000100a00 */
[----:B------:R-:W-:Y:S01]  /*63dc0*/  STL.64 [R1+0x20e8], R210 ;  /* 0x0020e8d201007387 */ /* 0x000fe20000100a00 */
[----:B---3--:R-:W-:-:S02]  /*63dd0*/  PRMT R212, R212, 0x4210, R216 ;  /* 0x00004210d4d47816 */ /* 0x008fc400000000d8 */
[----:B----4-:R-:W-:Y:S02]  /*63de0*/  PRMT R216, R63, 0x5210, R216 ;  /* 0x000052103fd87816 */ /* 0x010fe400000000d8 */
[----:B------:R-:W2:Y:S01]  /*63df0*/  LDL.LU R63, [R1+0x580] ;  /* 0x00058000013f7983 */ /* 0x000ea20000300800 */
[----:B------:R-:W-:Y:S02]  /*63e00*/  PRMT R213, R213, 0x4210, R217 ;  /* 0x00004210d5d57816 */ /* 0x000fe400000000d9 */
[----:B------:R-:W-:Y:S02]  /*63e10*/  PRMT R214, R214, 0x4210, R218 ;  /* 0x00004210d6d67816 */ /* 0x000fe400000000da */
[----:B------:R-:W-:Y:S01]  /*63e20*/  PRMT R215, R215, 0x4210, R219 ;  /* 0x00004210d7d77816 */ /* 0x000fe200000000db */
[----:B------:R-:W-:Y:S01]  /*63e30*/  BAR.SYNC.DEFER_BLOCKING 0x0 ;  /* 0x0000000000007b1d */ /* 0x000fe20000010000 */
[----:B--2---:R-:W-:-:S05]  /*63e40*/  PRMT R217, R63, 0x5210, R217 ;  /* 0x000052103fd97816 */ /* 0x004fca00000000d9 */
[----:B------:R-:W2:Y:S04]  /*63e50*/  LDL.LU R63, [R1+0x584] ;  /* 0x00058400013f7983 */ /* 0x000ea80000300800 */
[----:B------:R-:W3:Y:S01]  /*63e60*/  LDL.LU R62, [R1+0x4e8] ;  /* 0x0004e800013e7983 */ /* 0x000ee20000300800 */
[----:B--2---:R-:W-:-:S03]  /*63e70*/  PRMT R218, R63, 0x5210, R218 ;  /* 0x000052103fda7816 */ /* 0x004fc600000000da */
[----:B------:R-:W2:Y:S01]  /*63e80*/  LDL.LU R63, [R1+0x50] ;  /* 0x00005000013f7983 */ /* 0x000ea20000300800 */
[----:B---3--:R-:W-:-:S03]  /*63e90*/  PRMT R219, R62, 0x5210, R219 ;  /* 0x000052103edb7816 */ /* 0x008fc600000000db */
[----:B------:R-:W3:Y:S02]  /*63ea0*/  LDL.LU R62, [R1+0x9ac] ;  /* 0x0009ac00013e7983 */ /* 0x000ee40000300800 */
[----:B---3--:R-:W-:Y:S02]  /*63eb0*/  LOP3.LUT R251, R62, 0xffff, RZ, 0xc0, !PT ;  /* 0x0000ffff3efb7812 */ /* 0x008fe400078ec0ff */
[----:B------:R-:W3:Y:S02]  /*63ec0*/  LDL.LU R62, [R1+0x9a8] ;  /* 0x0009a800013e7983 */ /* 0x000ee40000300800 */
[----:B---3--:R-:W-:Y:S02]  /*63ed0*/  LOP3.LUT R4, R62, 0xffff, RZ, 0xc0, !PT ;  /* 0x0000ffff3e047812 */ /* 0x008fe400078ec0ff */
[----:B------:R-:W3:Y:S02]  /*63ee0*/  LDL.LU R62, [R1+0x96c] ;  /* 0x00096c00013e7983 */ /* 0x000ee40000300800 */
[----:B---3--:R-:W-:-:S02]  /*63ef0*/  LOP3.LUT R3, R62, 0xffff, RZ, 0xc0, !PT ;  /* 0x0000ffff3e037812 */ /* 0x008fc400078ec0ff */
[----:B------:R-:W3:Y:S02]  /*63f00*/  LDL.LU R62, [R1+0x968] ;  /* 0x00096800013e7983 */ /* 0x000ee40000300800 */
[----:B---3--:R-:W-:Y:S02]  /*63f10*/  LOP3.LUT R2, R62, 0xffff, RZ, 0xc0, !PT ;  /* 0x0000ffff3e027812 */ /* 0x008fe400078ec0ff */
[----:B------:R-:W3:Y:S02]  /*63f20*/  LDL.LU R62, [R1+0xb34] ;  /* 0x000b3400013e7983 */ /* 0x000ee40000300800 */
[----:B---3--:R-:W-:Y:S02]  /*63f30*/  PRMT R24, R62, 0x4210, R251 ;  /* 0x000042103e187816 */ /* 0x008fe400000000fb */
[----:B------:R-:W3:Y:S02]  /*63f40*/  LDL.LU R62, [R1+0xb30] ;  /* 0x000b3000013e7983 */ /* 0x000ee40000300800 */
[----:B---3--:R-:W-:-:S02]  /*63f50*/  PRMT R25, R62, 0x4210, R4 ;  /* 0x000042103e197816 */ /* 0x008fc40000000004 */
[----:B------:R-:W3:Y:S04]  /*63f60*/  LDL.LU R62, [R1+0xb2c] ;  /* 0x000b2c00013e7983 */ /* 0x000ee80000300800 */
        /* <DEDUP_REMOVED lines=8> */
[----:B---3--:R-:W-:-:S05]  /*63ff0*/  PRMT R26, R62, 0x4210, R3 ;  /* 0x000042103e1a7816 */ /* 0x008fca0000000003 */
[----:B------:R-:W3:Y:S04]  /*64000*/  LDL.LU R62, [R1+0xb28] ;  /* 0x000b2800013e7983 */ /* 0x000ee80000300800 */
[----:B------:R-:W4:Y:S01]  /*64010*/  LDL.LU R21, [R1+0x470] ;  /* 0x0004700001157983 */ /* 0x000f220000300800 */
[----:B---3--:R-:W-:-:S03]  /*64020*/  PRMT R27, R62, 0x4210, R2 ;  /* 0x000042103e1b7816 */ /* 0x008fc60000000002 */
[----:B------:R-:W3:Y:S04]  /*64030*/  LDL.LU R62, [R1+0x474] ;  /* 0x00047400013e7983 */ /* 0x000ee80000300800 */
[----:B0-----:R-:W-:Y:S04]  /*64040*/  STL.64 [R1+0x20e0], R212 ;  /* 0x0020e0d401007387 */ /* 0x001fe80000100a00 */
[----:B------:R-:W-:Y:S04]  /*64050*/  STL.64 [R1+0x20d0], R214 ;  /* 0x0020d0d601007387 */ /* 0x000fe80000100a00 */
[----:B-1----:R-:W-:Y:S04]  /*64060*/  STL.64 [R1+0x20d8], R216 ;  /* 0x0020d8d801007387 */ /* 0x002fe80000100a00 */
[----:B------:R-:W-:Y:S04]  /*64070*/  STL.64 [R1+0x20c8], R218 ;  /* 0x0020c8da01007387 */ /* 0x000fe80000100a00 */
[----:B------:R-:W2:Y:S02]  /*64080*/  LDL.LU R19, [R1+0x594] ;  /* 0x0005940001137983 */ /* 0x000ea40000300800 */
[----:B--2---:R-:W-:-:S02]  /*64090*/  PRMT R40, R19, 0x5210, R251 ;  /* 0x0000521013287816 */ /* 0x004fc400000000fb */
[----:B------:R-:W2:Y:S02]  /*640a0*/  LDL.LU R19, [R1+0x58c] ;  /* 0x00058c0001137983 */ /* 0x000ea40000300800 */
[----:B--2---:R-:W-:Y:S02]  /*640b0*/  PRMT R41, R19, 0x5210, R4 ;  /* 0x0000521013297816 */ /* 0x004fe40000000004 */
[----:B------:R-:W2:Y:S04]  /*640c0*/  LDL.LU R19, [R1+0x590] ;  /* 0x0005900001137983 */ /* 0x000ea80000300800 */
[----:B------:R0:W-:Y:S01]  /*640d0*/  STSM.16.M88.4 [R7], R24 ;  /* 0x0000001807007844 */ /* 0x0001e20000000200 */
[----:B------:R-:W-:Y:S06]  /*640e0*/  BAR.SYNC.DEFER_BLOCKING 0x0 ;  /* 0x0000000000007b1d */ /* 0x000fec0000010000 */
[----:B0-----:R-:W3:Y:S04]  /*640f0*/  LDL.LU R24, [R1+0x468] ;  /* 0x0004680001187983 */ /* 0x001ee80000300800 */
[----:B------:R-:W3:Y:S04]  /*64100*/  LDL.LU R25, [R1+0x46c] ;  /* 0x00046c0001197983 */ /* 0x000ee80000300800 */
[----:B------:R-:W3:Y:S04]  /*64110*/  LDL.LU R232, [R1+0x40] ;  /* 0x0000400001e87983 */ /* 0x000ee80000300800 */
[----:B------:R-:W0:Y:S01]  /*64120*/  LDS.128 R44, [R6] ;  /* 0x00000000062c7984 */ /* 0x000e220000000c00 */
[----:B------:R-:W-:Y:S01]  /*64130*/  PRMT R251, R63, 0x7770, RZ ;  /* 0x000077703ffb7816 */ /* 0x000fe200000000ff */
[----:B------:R-:W-:Y:S01]  /*64140*/  BAR.SYNC.DEFER_BLOCKING 0x0 ;  /* 0x0000000000007b1d */ /* 0x000fe20000010000 */
[----:B--2---:R-:W-:-:S05]  /*64150*/  PRMT R42, R19, 0x5210, R3 ;  /* 0x00005210132a7816 */ /* 0x004fca0000000003 */
[----:B------:R-:W2:Y:S04]  /*64160*/  LDL.LU R19, [R1+0x4f0] ;  /* 0x0004f00001137983 */ /* 0x000ea80000300800 */
[----:B------:R-:W3:Y:S01]  /*64170*/  LDL.LU R233, [R1+0x440] ;  /* 0x0004400001e97983 */ /* 0x000ee20000300800 */
[----:B--2---:R-:W-:-:S03]  /*64180*/  PRMT R43, R19, 0x5210, R2 ;  /* 0x00005210132b7816 */ /* 0x004fc60000000002 */
[----:B------:R-:W2:Y:S04]  /*64190*/  LDL.LU R19, [R1+0x464] ;  /* 0x0004640001137983 */ /* 0x000ea80000300800 */
[----:B0-----:R-:W-:Y:S04]  /*641a0*/  STL.64 [R1+0xb0], R44 ;  /* 0x0000b02c01007387 */ /* 0x001fe80000100a00 */
[----:B------:R-:W-:Y:S04]  /*641b0*/  STL.64 [R1+0xb8], R46 ;  /* 0x0000b82e01007387 */ /* 0x000fe80000100a00 */
[----:B------:R-:W4:Y:S04]  /*641c0*/  LDL.LU.64 R26, [R1+0xd0] ;  /* 0x0000d000011a7983 */ /* 0x000f280000300a00 */
[----:B------:R-:W-:Y:S01]  /*641d0*/  STSM.16.M88.4 [R7], R40 ;  /* 0x0000002807007844 */ /* 0x000fe20000000200 */
[----:B------:R-:W-:Y:S06]  /*641e0*/  BAR.SYNC.DEFER_BLOCKING 0x0 ;  /* 0x0000000000007b1d */ /* 0x000fec0000010000 */
[----:B------:R-:W-:Y:S04]  /*641f0*/  STL.64 [R1+0x24c8], R6 ;  /* 0x0024c80601007387 */ /* 0x000fe80000100a00 */
[----:B------:R-:W2:Y:S04]  /*64200*/  LDL.LU R18, [R1+0x408] ;  /* 0x0004080001127983 */ /* 0x000ea80000300800 */
[----:B----4-:R0:W-:Y:S01]  /*64210*/  @P6 STG.E.U8 desc[UR56][R26.64], R251 ;  /* 0x000000fb1a006986 */ /* 0x0101e2000c101138 */
[----:B------:R-:W-:-:S05]  /*64220*/  IADD3 R2, P6, R21, R13, RZ ;  /* 0x0000000d15027210 */ /* 0x000fca0007fde0ff */
[----:B---3--:R-:W-:Y:S01]  /*64230*/  IMAD.X R3, R62, 0x1, R12, P6 ;  /* 0x000000013e037824 */ /* 0x008fe200030e060c */
[----:B0-----:R-:W-:-:S05]  /*64240*/  PRMT R251, R63, 0x7771, RZ ;  /* 0x000077713ffb7816 */ /* 0x001fca00000000ff */
[----:B------:R0:W-:Y:S02]  /*64250*/  @P1 STG.E.U8 desc[UR56][R2.64], R251 ;  /* 0x000000fb02001986 */ /* 0x0001e4000c101138 */
[----:B0-----:R-:W-:Y:S02]  /*64260*/  IADD3 R2, P6, R21, R11, RZ ;  /* 0x0000000b15027210 */ /* 0x001fe40007fde0ff */
[----:B------:R-:W-:-:S03]  /*64270*/  PRMT R251, R63, 0x7772, RZ ;  /* 0x000077723ffb7816 */ /* 0x000fc600000000ff */
[----:B------:R-:W-:-:S05]  /*64280*/  IMAD.X R3, R62, 0x1, R9, P6 ;  /* 0x000000013e037824 */ /* 0x000fca00030e0609 */
[----:B------:R0:W-:Y:S02]  /*64290*/  @P4 STG.E.U8 desc[UR56][R2.64], R251 ;  /* 0x000000fb02004986 */ /* 0x0001e4000c101138 */
[----:B0-----:R-:W-:-:S05]  /*642a0*/  IADD3 R2, P6, R21, R10, RZ ;  /* 0x0000000a15027210 */ /* 0x001fca0007fde0ff */
[----:B------:R-:W-:Y:S02]  /*642b0*/  IMAD.X R3, R62, 0x1, R8, P6 ;  /* 0x000000013e037824 */ /* 0x000fe400030e0608 */
[----:B------:R-:W3:Y:S04]  /*642c0*/  LDL.LU R62, [R1+0x54] ;  /* 0x00005400013e7983 */ /* 0x000ee80000300800 */
[----:B------:R-:W4:Y:S01]  /*642d0*/  LDL.LU.64 R20, [R1+0xd8] ;  /* 0x0000d80001147983 */ /* 0x000f220000300a00 */
[----:B------:R-:W-:-:S05]  /*642e0*/  PRMT R251, R63, 0x7773, RZ ;  /* 0x000077733ffb7816 */ /* 0x000fca00000000ff */
[----:B------:R0:W-:Y:S02]  /*642f0*/  @P3 STG.E.U8 desc[UR56][R2.64], R251 ;  /* 0x000000fb02003986 */ /* 0x0001e4000c101138 */
[----:B0-----:R-:W-:Y:S02]  /*64300*/  IADD3 R2, P6, R24, R13, RZ ;  /* 0x0000000d18027210 */ /* 0x001fe40007fde0ff */
[----:B------:R-:W-:-:S03]  /*64310*/  PRMT R251, R232, 0x7770, RZ ;  /* 0x00007770e8fb7816 */ /* 0x000fc600000000ff */
[----:B------:R-:W-:Y:S01]  /*64320*/  IMAD.X R3, R25, 0x1, R12, P6 ;  /* 0x0000000119037824 */ /* 0x000fe200030e060c */
[----:B------:R-:W-:-:S05]  /*64330*/  IADD3 R4, P6, R233, R13, RZ ;  /* 0x0000000de9047210 */ /* 0x000fca0007fde0ff */
[----:B--2---:R-:W-:Y:S01]  /*64340*/  IMAD.X R5, R19, 0x1, R12, P6 ;  /* 0x0000000113057824 */ /* 0x004fe200030e060c */
[----:B----4-:R0:W-:Y:S02]  /*64350*/  @P0 STG.E.U8 desc[UR56][R20.64], R251 ;  /* 0x000000fb14000986 */ /* 0x0101e4000c101138 */
[----:B0-----:R-:W-:-:S05]  /*64360*/  PRMT R251, R232, 0x7771, RZ ;  /* 0x00007771e8fb7816 */ /* 0x001fca00000000ff */
[----:B------:R0:W-:Y:S02]  /*64370*/  @P2 STG.E.U8 desc[UR56][R2.64], R251 ;  /* 0x000000fb02002986 */ /* 0x0001e4000c101138 */
[----:B0-----:R-:W-:Y:S02]  /*64380*/  IADD3 R2, P6, R24, R11, RZ ;  /* 0x0000000b18027210 */ /* 0x001fe40007fde0ff */
[----:B------:R-:W-:-:S03]  /*64390*/  PRMT R251, R232, 0x7772, RZ ;  /* 0x00007772e8fb7816 */ /* 0x000fc600000000ff */
[----:B------:R-:W-:Y:S02]  /*643a0*/  IMAD.X R3, R25, 0x1, R9, P6 ;  /* 0x0000000119037824 */ /* 0x000fe400030e0609 */
[----:B------:R-:W-:-:S03]  /*643b0*/  IMAD.MOV.U32 R21, RZ, RZ, R16 ;  /* 0x000000ffff157224 */ /* 0x000fc600078e0010 */
[----:B------:R0:W-:Y:S01]  /*643c0*/  @P5 STG.E.U8 desc[UR56][R2.64], R251 ;  /* 0x000000fb02005986 */ /* 0x0001e2000c101138 */
[----:B------:R-:W-:Y:S02]  /*643d0*/  IMAD.MOV.U32 R16, RZ, RZ, R33 ;  /* 0x000000ffff107224 */ /* 0x000fe400078e0021 */
[----:B------:R-:W-:Y:S02]  /*643e0*/  IMAD.MOV.U32 R33, RZ, RZ, R229 ;  /* 0x000000ffff217224 */ /* 0x000fe400078e00e5 */
[----:B------:R-:W2:Y:S04]  /*643f0*/  LDL.LU R229, [R1+0x384] ;  /* 0x0003840001e57983 */ /* 0x000ea80000300800 */
[----:B------:R-:W4:Y:S01]  /*64400*/  LDL.LU R63, [R1+0x234] ;  /* 0x00023400013f7983 */ /* 0x000f220000300800 */
[----:B0-----:R-:W-:-:S05]  /*64410*/  IADD3 R2, P6, R24, R10, RZ ;  /* 0x0000000a18027210 */ /* 0x001fca0007fde0ff */
[----:B------:R-:W-:Y:S02]  /*64420*/  IMAD.X R3, R25, 0x1, R8, P6 ;  /* 0x0000000119037824 */ /* 0x000fe400030e0608 */
[----:B------:R-:W2:Y:S01]  /*64430*/  LDL.LU.64 R24, [R1+0x448] ;  /* 0x0004480001187983 */ /* 0x000ea20000300a00 */
[----:B------:R-:W-:Y:S02]  /*64440*/  LOP3.LUT P6, RZ, R222, 0x40, RZ, 0xc0, !PT ;  /* 0x00000040deff7812 */ /* 0x000fe400078cc0ff */
[----:B------:R-:W-:Y:S01]  /*64450*/  PRMT R251, R232, 0x7773, RZ ;  /* 0x00007773e8fb7816 */ /* 0x000fe200000000ff */
[----:B------:R-:W-:-:S10]  /*64460*/  IMAD.MOV.U32 R211, RZ, RZ, R21 ;  /* 0x000000ffffd37224 */ /* 0x000fd400078e0015 */
[----:B------:R0:W-:Y:S01]  /*64470*/  @P6 STG.E.U8 desc[UR56][R2.64], R251 ;  /* 0x000000fb02006986 */ /* 0x0001e2000c101138 */
[----:B------:R-:W-:Y:S02]  /*64480*/  IADD3 R20, P6, R18, R15, RZ ;  /* 0x0000000f12147210 */ /* 0x000fe40007fde0ff */
[----:B0-----:R-:W-:-:S05]  /*64490*/  SHF.R.S32.HI R2, RZ, 0x1f, R18 ;  /* 0x0000001fff027819 */ /* 0x001fca0000011412 */
[----:B------:R-:W-:Y:S01]  /*644a0*/  IMAD.X R21, R2, 0x1, R14, P6 ;  /* 0x0000000102157824 */ /* 0x000fe200030e060e */
[C---:B------:R-:W-:Y:S02]  /*644b0*/  LOP3.LUT P6, RZ, R222.reuse, 0x400, RZ, 0xc0, !PT ;  /* 0x00000400deff7812 */ /* 0x040fe400078cc0ff */
[----:B------:R-:W-:Y:S02]  /*644c0*/  LOP3.LUT P1, RZ, R222, 0x800, RZ, 0xc0, !PT ;  /* 0x00000800deff7812 */ /* 0x000fe4000782c0ff */
[----:B---3--:R-:W-:Y:S02]  /*644d0*/  PRMT R251, R62, 0x7770, RZ ;  /* 0x000077703efb7816 */ /* 0x008fe400000000ff */
[C---:B------:R-:W-:Y:S02]  /*644e0*/  LOP3.LUT P4, RZ, R222.reuse, 0x1000, RZ, 0xc0, !PT ;  /* 0x00001000deff7812 */ /* 0x040fe4000788c0ff */
[C---:B------:R-:W-:Y:S02]  /*644f0*/  LOP3.LUT P3, RZ, R222.reuse, 0x2000, RZ, 0xc0, !PT ;  /* 0x00002000deff7812 */ /* 0x040fe4000786c0ff */
[----:B------:R-:W-:-:S03]  /*64500*/  LOP3.LUT P0, RZ, R222, 0x80, RZ, 0xc0, !PT ;  /* 0x00000080deff7812 */ /* 0x000fc6000780c0ff */
[----:B--2---:R0:W-:Y:S01]  /*64510*/  @P6 STG.E.U8 desc[UR56][R24.64], R251 ;  /* 0x000000fb18006986 */ /* 0x0041e2000c101138 */
[----:B------:R-:W-:-:S05]  /*64520*/  IADD3 R6, P6, R18, R13, RZ ;  /* 0x0000000d12067210 */ /* 0x000fca0007fde0ff */
[----:B------:R-:W-:Y:S01]  /*64530*/  IMAD.X R7, R2, 0x1, R12, P6 ;  /* 0x0000000102077824 */ /* 0x000fe200030e060c */
[----:B0-----:R-:W-:-:S05]  /*64540*/  PRMT R251, R62, 0x7771, RZ ;  /* 0x000077713efb7816 */ /* 0x001fca00000000ff */
[----:B------:R0:W-:Y:S02]  /*64550*/  @P1 STG.E.U8 desc[UR56][R4.64], R251 ;  /* 0x000000fb04001986 */ /* 0x0001e4000c101138 */
[----:B0-----:R-:W-:Y:S02]  /*64560*/  IADD3 R4, P6, R233, R11, RZ ;  /* 0x0000000be9047210 */ /* 0x001fe40007fde0ff */
[----:B------:R-:W-:-:S03]  /*64570*/  PRMT R251, R62, 0x7772, RZ ;  /* 0x000077723efb7816 */ /* 0x000fc600000000ff */
[----:B------:R-:W-:-:S05]  /*64580*/  IMAD.X R5, R19, 0x1, R9, P6 ;  /* 0x0000000113057824 */ /* 0x000fca00030e0609 */
[----:B------:R0:W-:Y:S02]  /*64590*/  @P4 STG.E.U8 desc[UR56][R4.64], R251 ;  /* 0x000000fb04004986 */ /* 0x0001e4000c101138 */
[----:B0-----:R-:W-:Y:S02]  /*645a0*/  IADD3 R4, P6, R233, R10, RZ ;  /* 0x0000000ae9047210 */ /* 0x001fe40007fde0ff */
[----:B------:R-:W-:-:S03]  /*645b0*/  PRMT R251, R62, 0x7773, RZ ;  /* 0x000077733efb7816 */ /* 0x000fc600000000ff */
[----:B------:R-:W-:-:S05]  /*645c0*/  IMAD.X R5, R19, 0x1, R8, P6 ;  /* 0x0000000113057824 */ /* 0x000fca00030e0608 */
[----:B------:R0:W-:Y:S02]  /*645d0*/  @P3 STG.E.U8 desc[UR56][R4.64], R251 ;  /* 0x000000fb04003986 */ /* 0x0001e4000c101138 */
[----:B0-----:R-:W-:Y:S02]  /*645e0*/  IADD3 R4, P6, R18, R11, RZ ;  /* 0x0000000b12047210 */ /* 0x001fe40007fde0ff */
[----:B------:R-:W-:-:S03]  /*645f0*/  PRMT R251, R211, 0x7770, RZ ;  /* 0x00007770d3fb7816 */ /* 0x000fc600000000ff */
[----:B------:R-:W-:Y:S02]  /*64600*/  IMAD.X R5, R2, 0x1, R9, P6 ;  /* 0x0000000102057824 */ /* 0x000fe400030e0609 */
[----:B------:R4:W-:Y:S02]  /*64610*/  @P0 STG.E.U8 desc[UR56][R20.64], R251 ;  /* 0x000000fb14000986 */ /* 0x0009e4000c101138 */
[----:B----4-:R-:W-:Y:S02]  /*64620*/  SHF.R.S32.HI R251, RZ, 0x1f, R63 ;  /* 0x0000001ffffb7819 */ /* 0x010fe4000001143f */
[----:B------:R-:W-:-:S05]  /*64630*/  IADD3 R20, P6, R63, R15, RZ ;  /* 0x0000000f3f147210 */ /* 0x000fca0007fde0ff */
[----:B------:R-:W-:-:S05]  /*64640*/  IMAD.X R21, R251, 0x1, R14, P6 ;  /* 0x00000001fb157824 */ /* 0x000fca00030e060e */
[----:B------:R-:W-:Y:S04]  /*64650*/  STL.64 [R1+0x20b0], R20 ;  /* 0x0020b01401007387 */ /* 0x000fe80000100a00 */
[----:B------:R-:W2:Y:S01]  /*64660*/  LDL.LU R19, [R1+0xe0] ;  /* 0x0000e00001137983 */ /* 0x000ea20000300800 */
[----:B------:R-:W-:-:S03]  /*64670*/  LOP3.LUT P1, RZ, R223, 0x800000, RZ, 0xc0, !PT ;  /* 0x00800000dfff7812 */ /* 0x000fc6000782c0ff */
[----:B------:R-:W3:Y:S10]  /*64680*/  LDL.LU R62, [R1+0xe4] ;  /* 0x0000e400013e7983 */ /* 0x000ef40000300800 */
[----:B------:R-:W-:-:S02]  /*64690*/  @P1 LOP3.LUT R224, R224, 0x100000, RZ, 0xfc, !PT ;  /* 0x00100000e0e01812 */ /* 0x000fc400078efcff */
[----:B------:R-:W-:Y:S02]  /*646a0*/  LOP3.LUT P1, RZ, R223, 0x200000, RZ, 0xc0, !PT ;  /* 0x00200000dfff7812 */ /* 0x000fe4000782c0ff */
[----:B------:R-:W-:-:S11]  /*646b0*/  LOP3.LUT R224, R224, 0xffdfffff, RZ, 0xc0, !PT ;  /* 0xffdfffffe0e07812 */ /* 0x000fd600078ec0ff */
[----:B------:R-:W-:Y:S02]  /*646c0*/  @P1 LOP3.LUT R224, R224, 0x200000, RZ, 0xfc, !PT ;  /* 0x00200000e0e01812 */ /* 0x000fe400078efcff */
        /* <DEDUP_REMOVED lines=13> */
[----:B------:R-:W-:Y:S02]  /*647a0*/  LOP3.LUT R224, R224, 0xfbffffff, RZ, 0xc0, !PT ;  /* 0xfbffffffe0e07812 */ /* 0x000fe400078ec0ff */
[----:B------:R-:W-:-:S09]  /*647b0*/  LOP3.LUT P2, RZ, R222, 0x100, RZ, 0xc0, !PT ;  /* 0x00000100deff7812 */ /* 0x000fd2000784c0ff */
[----:B------:R-:W-:Y:S02]  /*647c0*/  @P1 LOP3.LUT R224, R224, 0x4000000, RZ, 0xfc, !PT ;  /* 0x04000000e0e01812 */ /* 0x000fe400078efcff */
[----:B------:R-:W-:Y:S02]  /*647d0*/  LOP3.LUT P1, RZ, R223, 0x8000, RZ, 0xc0, !PT ;  /* 0x00008000dfff7812 */ /* 0x000fe4000782c0ff */
[----:B------:R-:W-:Y:S02]  /*647e0*/  LOP3.LUT R224, R224, 0xf7ffffff, RZ, 0xc0, !PT ;  /* 0xf7ffffffe0e07812 */ /* 0x000fe400078ec0ff */
[----:B------:R-:W-:Y:S02]  /*647f0*/  LOP3.LUT P5, RZ, R222, 0x200, RZ, 0xc0, !PT ;  /* 0x00000200deff7812 */ /* 0x000fe400078ac0ff */
[----:B------:R-:W-:Y:S02]  /*64800*/  PRMT R3, R211, 0x7771, RZ ;  /* 0x00007771d3037816 */ /* 0x000fe400000000ff */
[----:B------:R-:W-:-:S05]  /*64810*/  IADD3 R216, P6, R63, R13, RZ ;  /* 0x0000000d3fd87210 */ /* 0x000fca0007fde0ff */
[----:B------:R-:W-:Y:S01]  /*64820*/  @P1 LOP3.LUT R224, R224, 0x8000000, RZ, 0xfc, !PT ;  /* 0x08000000e0e01812 */ /* 0x000fe200078efcff */
[----:B------:R0:W-:Y:S01]  /*64830*/  @P2 STG.E.U8 desc[UR56][R6.64], R3 ;  /* 0x0000000306002986 */ /* 0x0001e2000c101138 */
[----:B------:R-:W-:-:S03]  /*64840*/  IMAD.X R217, R251, 0x1, R12, P6 ;  /* 0x00000001fbd97824 */ /* 0x000fc600030e060c */
[----:B------:R-:W-:Y:S04]  /*64850*/  STL.64 [R1+0x24d8], R224 ;  /* 0x0024d8e001007387 */ /* 0x000fe80000100a00 */
[----:B------:R1:W-:Y:S01]  /*64860*/  STL.64 [R1+0x24e0], R222 ;  /* 0x0024e0de01007387 */ /* 0x0003e20000100a00 */
[----:B0-----:R-:W-:Y:S02]  /*64870*/  PRMT R3, R211, 0x7772, RZ ;  /* 0x00007772d3037816 */ /* 0x001fe400000000ff */
[C---:B------:R-:W-:Y:S02]  /*64880*/  LOP3.LUT P2, RZ, R223.reuse, 0x1000, RZ, 0xc0, !PT ;  /* 0x00001000dfff7812 */ /* 0x040fe4000784c0ff */
[----:B------:R-:W-:Y:S01]  /*64890*/  LOP3.LUT P1, RZ, R223, 0x4000, RZ, 0xc0, !PT ;  /* 0x00004000dfff7812 */ /* 0x000fe2000782c0ff */
[----:B------:R0:W-:Y:S01]  /*648a0*/  @P5 STG.E.U8 desc[UR56][R4.64], R3 ;  /* 0x0000000304005986 */ /* 0x0001e2000c101138 */
[----:B-1----:R-:W-:-:S02]  /*648b0*/  IADD3 R222, P6, R63, R11, RZ ;  /* 0x0000000b3fde7210 */ /* 0x002fc40007fde0ff */
[C---:B------:R-:W-:Y:S02]  /*648c0*/  LOP3.LUT P5, RZ, R223.reuse, 0x2000, RZ, 0xc0, !PT ;  /* 0x00002000dfff7812 */ /* 0x040fe400078ac0ff */
[C---:B------:R-:W-:Y:S02]  /*648d0*/  LOP3.LUT P4, RZ, R223.reuse, 0x1000000, RZ, 0xc0, !PT ;  /* 0x01000000dfff7812 */ /* 0x040fe4000788c0ff */
[C---:B------:R-:W-:Y:S02]  /*648e0*/  LOP3.LUT P3, RZ, R223.reuse, 0x2000000, RZ, 0xc0, !PT ;  /* 0x02000000dfff7812 */ /* 0x040fe4000786c0ff */
[----:B------:R-:W-:Y:S01]  /*648f0*/  LOP3.LUT P0, RZ, R223, 0x4000000, RZ, 0xc0, !PT ;  /* 0x04000000dfff7812 */ /* 0x000fe2000780c0ff */
[----:B------:R-:W-:Y:S01]  /*64900*/  IMAD.X R223, R251, 0x1, R9, P6 ;  /* 0x00000001fbdf7824 */ /* 0x000fe200030e0609 */
[----:B------:R-:W-:-:S04]  /*64910*/  IADD3 R214, P6, R18, R10, RZ ;  /* 0x0000000a12d67210 */ /* 0x000fc80007fde0ff */
[----:B------:R1:W-:Y:S01]  /*64920*/  STL.64 [R1+0x24e8], R222 ;  /* 0x0024e8de01007387 */ /* 0x0003e20000100a00 */
[--C-:B------:R-:W-:Y:S01]  /*64930*/  IMAD.X R215, R2, 0x1, R8.reuse, P6 ;  /* 0x0000000102d77824 */ /* 0x100fe200030e0608 */
[----:B------:R-:W-:Y:S02]  /*64940*/  IADD3 R218, P6, R63, R10, RZ ;  /* 0x0000000a3fda7210 */ /* 0x000fe40007fde0ff */
[----:B------:R-:W4:Y:S03]  /*64950*/  LDL.LU R63, [R1+0xe8] ;  /* 0x0000e800013f7983 */ /* 0x000f260000300800 */
[----:B------:R-:W-:Y:S01]  /*64960*/  IMAD.X R219, R251, 0x1, R8, P6 ;  /* 0x00000001fbdb7824 */ /* 0x000fe200030e0608 */
[----:B------:R-:W-:Y:S01]  /*64970*/  SHF.R.S32.HI R251, RZ, 0x1f, R252 ;  /* 0x0000001ffffb7819 */ /* 0x000fe200000114fc */
[----:B------:R-:W4:Y:S01]  /*64980*/  LDL.LU R18, [R1+0xec] ;  /* 0x0000ec0001127983 */ /* 0x000f220000300800 */
[----:B------:R-:W-:-:S05]  /*64990*/  IADD3 R190, P6, R252, R15, RZ ;  /* 0x0000000ffcbe7210 */ /* 0x000fca0007fde0ff */
[----:B------:R-:W-:Y:S01]  /*649a0*/  IMAD.X R191, R251, 0x1, R14, P6 ;  /* 0x00000001fbbf7824 */ /* 0x000fe200030e060e */
[----:B------:R-:W-:-:S05]  /*649b0*/  IADD3 R2, P6, R252, R13, RZ ;  /* 0x0000000dfc027210 */ /* 0x000fca0007fde0ff */
[----:B0-----:R-:W-:Y:S01]  /*649c0*/  IMAD.X R3, R251, 0x1, R12, P6 ;  /* 0x00000001fb037824 */ /* 0x001fe200030e060c */
[----:B------:R-:W-:-:S05]  /*649d0*/  IADD3 R196, P6, R252, R11, RZ ;  /* 0x0000000bfcc47210 */ /* 0x000fca0007fde0ff */
[----:B------:R-:W-:Y:S01]  /*649e0*/  IMAD.X R197, R251, 0x1, R9, P6 ;  /* 0x00000001fbc57824 */ /* 0x000fe200030e0609 */
[----:B-1----:R-:W-:-:S05]  /*649f0*/  IADD3 R222, P6, R252, R10, RZ ;  /* 0x0000000afcde7210 */ /* 0x002fca0007fde0ff */
[----:B------:R-:W-:Y:S01]  /*64a00*/  IMAD.X R223, R251, 0x1, R8, P6 ;  /* 0x00000001fbdf7824 */ /* 0x000fe200030e0608 */
[----:B--2---:R-:W-:Y:S02]  /*64a10*/  SHF.R.S32.HI R251, RZ, 0x1f, R19 ;  /* 0x0000001ffffb7819 */ /* 0x004fe40000011413 */
[----:B------:R-:W-:-:S05]  /*64a20*/  IADD3 R4, P6, R19, R15, RZ ;  /* 0x0000000f13047210 */ /* 0x000fca0007fde0ff */
[----:B------:R-:W-:-:S05]  /*64a30*/  IMAD.X R5, R251, 0x1, R14, P6 ;  /* 0x00000001fb057824 */ /* 0x000fca00030e060e */
[----:B------:R0:W-:Y:S02]  /*64a40*/  STL.64 [R1+0x2068], R4 ;  /* 0x0020680401007387 */ /* 0x0001e40000100a00 */
[----:B0-----:R-:W-:-:S05]  /*64a50*/  IADD3 R4, P6, R19, R13, RZ ;  /* 0x0000000d13047210 */ /* 0x001fca0007fde0ff */
[----:B------:R-:W-:-:S05]  /*64a60*/  IMAD.X R5, R251, 0x1, R12, P6 ;  /* 0x00000001fb057824 */ /* 0x000fca00030e060c */
[----:B------:R0:W-:Y:S02]  /*64a70*/  STL.64 [R1+0x2060], R4 ;  /* 0x0020600401007387 */ /* 0x0001e40000100a00 */
[----:B0-----:R-:W-:-:S05]  /*64a80*/  IADD3 R4, P6, R19, R11, RZ ;  /* 0x0000000b13047210 */ /* 0x001fca0007fde0ff */
[----:B------:R-:W-:-:S05]  /*64a90*/  IMAD.X R5, R251, 0x1, R9, P6 ;  /* 0x00000001fb057824 */ /* 0x000fca00030e0609 */
[----:B------:R0:W-:Y:S02]  /*64aa0*/  STL.64 [R1+0x2058], R4 ;  /* 0x0020580401007387 */ /* 0x0001e40000100a00 */
[----:B0-----:R-:W-:-:S05]  /*64ab0*/  IADD3 R4, P6, R19, R10, RZ ;  /* 0x0000000a13047210 */ /* 0x001fca0007fde0ff */
[----:B------:R-:W-:-:S05]  /*64ac0*/  IMAD.X R5, R251, 0x1, R8, P6 ;  /* 0x00000001fb057824 */ /* 0x000fca00030e0608 */
[----:B------:R0:W-:Y:S04]  /*64ad0*/  STL.64 [R1+0x2050], R4 ;  /* 0x0020500401007387 */ /* 0x0001e80000100a00 */
[----:B------:R-:W2:Y:S01]  /*64ae0*/  LDL.LU R19, [R1+0xf0] ;  /* 0x0000f00001137983 */ /* 0x000ea20000300800 */
[----:B---3--:R-:W-:Y:S02]  /*64af0*/  SHF.R.S32.HI R251, RZ, 0x1f, R62 ;  /* 0x0000001ffffb7819 */ /* 0x008fe4000001143e */
        /* <DEDUP_REMOVED lines=10> */
[----:B------:R-:W-:Y:S01]  /*64ba0*/  IMAD.X R5, R251, 0x1, R8, P6 ;  /* 0x00000001fb057824 */ /* 0x000fe200030e0608 */
[----:B----4-:R-:W-:-:S04]  /*64bb0*/  SHF.R.S32.HI R251, RZ, 0x1f, R63 ;  /* 0x0000001ffffb7819 */ /* 0x010fc8000001143f */
[----:B------:R0:W-:Y:S04]  /*64bc0*/  STL.64 [R1+0x2030], R4 ;  /* 0x0020300401007387 */ /* 0x0001e80000100a00 */
[----:B------:R-:W3:Y:S01]  /*64bd0*/  LDL.LU R62, [R1+0xf4] ;  /* 0x0000f400013e7983 */ /* 0x000ee20000300800 */
        /* <DEDUP_REMOVED lines=11> */
[----:B------:R-:W-:Y:S01]  /*64c90*/  SHF.R.S32.HI R251, RZ, 0x1f, R18 ;  /* 0x0000001ffffb7819 */ /* 0x000fe20000011412 */
[----:B------:R-:W-:-:S03]  /*64ca0*/  IMAD.MOV.U32 R63, RZ, RZ, R17 ;  /* 0x000000ffff3f7224 */ /* 0x000fc600078e0011 */
[----:B------:R0:W-:Y:S01]  /*64cb0*/  STL.64 [R1+0x2010], R4 ;  /* 0x0020100401007387 */ /* 0x0001e20000100a00 */
[----:B------:R-:W-:Y:S02]  /*64cc0*/  IMAD.MOV.U32 R17, RZ, RZ, R60 ;  /* 0x000000ffff117224 */ /* 0x000fe400078e003c */
[----:B------:R-:W-:Y:S02]  /*64cd0*/  IMAD.MOV.U32 R60, RZ, RZ, R54 ;  /* 0x000000ffff3c7224 */ /* 0x000fe400078e0036 */
[----:B------:R-:W-:Y:S01]  /*64ce0*/  IMAD.MOV.U32 R54, RZ, RZ, R38 ;  /* 0x000000ffff367224 */ /* 0x000fe200078e0026 */
[----:B0-----:R-:W-:Y:S01]  /*64cf0*/  IADD3 R4, P6, R18, R15, RZ ;  /* 0x0000000f12047210 */ /* 0x001fe20007fde0ff */
[----:B------:R-:W-:Y:S02]  /*64d00*/  IMAD.MOV.U32 R38, RZ, RZ, R36 ;  /* 0x000000ffff267224 */ /* 0x000fe400078e0024 */
[----:B------:R-:W-:Y:S02]  /*64d10*/  IMAD.MOV.U32 R36, RZ, RZ, R33 ;  /* 0x000000ffff247224 */ /* 0x000fe400078e0021 */
[----:B------:R-:W-:-:S02]  /*64d20*/  IMAD.X R5, R251, 0x1, R14, P6 ;  /* 0x00000001fb057824 */ /* 0x000fc400030e060e */
[----:B------:R-:W-:Y:S02]  /*64d30*/  IMAD.MOV.U32 R33, RZ, RZ, R227 ;  /* 0x000000ffff217224 */ /* 0x000fe400078e00e3 */
[----:B------:R-:W4:Y:S04]  /*64d40*/  LDL.LU R227, [R1+0xf8] ;  /* 0x0000f80001e37983 */ /* 0x000f280000300800 */
        /* <DEDUP_REMOVED lines=10> */
[----:B------:R-:W4:Y:S01]  /*64df0*/  LDL.LU R18, [R1+0xfc] ;  /* 0x0000fc0001127983 */ /* 0x000f220000300800 */
[----:B--2---:R-:W-:Y:S02]  /*64e00*/  SHF.R.S32.HI R251, RZ, 0x1f, R19 ;  /* 0x0000001ffffb7819 */ /* 0x004fe40000011413 */
        /* <DEDUP_REMOVED lines=26> */
[----:B------:R-:W3:Y:S01]  /*64fb0*/  LDL.LU R232, [R1+0x104] ;  /* 0x0001040001e87983 */ /* 0x000ee20000300800 */
[----:B----4-:R-:W-:Y:S02]  /*64fc0*/  SHF.R.S32.HI R251, RZ, 0x1f, R227 ;  /* 0x0000001ffffb7819 */ /* 0x010fe400000114e3 */
[----:B0-----:R-:W-:-:S05]  /*64fd0*/  IADD3 R4, P6, R227, R15, RZ ;  /* 0x0000000fe3047210 */ /* 0x001fca0007fde0ff */
[----:B------:R-:W-:-:S05]  /*64fe0*/  IMAD.X R5, R251, 0x1, R14, P6 ;  /* 0x00000001fb057824 */ /* 0x000fca00030e060e */
[----:B------:R0:W-:Y:S02]  /*64ff0*/  STL.64 [R1+0x1fa8], R4 ;  /* 0x001fa80401007387 */ /* 0x0001e40000100a00 */
[----:B0-----:R-:W-:-:S05]  /*65000*/  IADD3 R4, P6, R227, R13, RZ ;  /* 0x0000000de3047210 */ /* 0x001fca0007fde0ff */
[----:B------:R-:W-:-:S05]  /*65010*/  IMAD.X R5, R251, 0x1, R12, P6 ;  /* 0x00000001fb057824 */ /* 0x000fca00030e060c */
[----:B------:R0:W-:Y:S01]  /*65020*/  STL.64 [R1+0x1fa0], R4 ;  /* 0x001fa00401007387 */ /* 0x0001e20000100a00 */
[----:B------:R-:W-:Y:S02]  /*65030*/  IMAD.MOV.U32 R62, RZ, RZ, R17 ;  /* 0x000000ffff3e7224 */ /* 0x000fe400078e0011 */
[----:B------:R-:W-:Y:S02]  /*65040*/  IMAD.MOV.U32 R17, RZ, RZ, R60 ;  /* 0x000000ffff117224 */ /* 0x000fe400078e003c */
[----:B------:R-:W-:Y:S01]  /*65050*/  IMAD.MOV.U32 R60, RZ, RZ, R226 ;  /* 0x000000ffff3c7224 */ /* 0x000fe200078e00e2 */
[----:B0-----:R-:W-:-:S05]  /*65060*/  IADD3 R4, P6, R227, R11, RZ ;  /* 0x0000000be3047210 */ /* 0x001fca0007fde0ff */
[----:B------:R-:W-:Y:S01]  /*65070*/  IMAD.X R5, R251, 0x1, R9, P6 ;  /* 0x00000001fb057824 */ /* 0x000fe200030e0609 */
[----:B------:R-:W-:-:S04]  /*65080*/  IADD3 R226, P6, R227, R10, RZ ;  /* 0x0000000ae3e27210 */ /* 0x000fc80007fde0ff */
[----:B------:R0:W-:Y:S01]  /*65090*/  STL.64 [R1+0x1f98], R4 ;  /* 0x001f980401007387 */ /* 0x0001e20000100a00 */
[----:B------:R-:W-:-:S03]  /*650a0*/  IMAD.X R227, R251, 0x1, R8, P6 ;  /* 0x00000001fbe37824 */ /* 0x000fc600030e0608 */
[----:B------:R-:W4:Y:S01]  /*650b0*/  LDL.LU R233, [R1+0x108] ;  /* 0x0001080001e97983 */ /* 0x000f220000300800 */
[----:B------:R-:W-:Y:S02]  /*650c0*/  SHF.R.S32.HI R251, RZ, 0x1f, R18 ;  /* 0x0000001ffffb7819 */ /* 0x000fe40000011412 */
        /* <DEDUP_REMOVED lines=55> */
[----:B------:R-:W-:Y:S02]  /*65440*/  SHF.R.S32.HI R251, RZ, 0x1f, R18 ;  /* 0x0000001ffffb7819 */ /* 0x000fe40000011412 */
[----:B0-----:R-:W-:-:S05]  /*65450*/  IADD3 R4, P6, R18, R15, RZ ;  /* 0x0000000f12047210 */ /* 0x001fca0007fde0ff */
[----:B------:R-:W-:Y:S01]  /*65460*/  IMAD.X R5, R251, 0x1, R14, P6 ;  /* 0x00000001fb057824 */ /* 0x000fe200030e060e */
[----:B------:R-:W-:-:S04]  /*65470*/  IADD3 R6, P6, R18, R13, RZ ;  /* 0x0000000d12067210 */ /* 0x000fc80007fde0ff */
[----:B------:R0:W-:Y:S01]  /*65480*/  STL.64 [R1+0x1f08], R4 ;  /* 0x001f080401007387 */ /* 0x0001e20000100a00 */
[----:B------:R-:W-:Y:S01]  /*65490*/  IMAD.X R7, R251, 0x1, R12, P6 ;  /* 0x00000001fb077824 */ /* 0x000fe200030e060c */
        /* <DEDUP_REMOVED lines=47> */
[----:B------:R-:W-:-:S04]  /*65790*/  SHF.R.S32.HI R251, RZ, 0x1f, R18 ;  /* 0x0000001ffffb7819 */ /* 0x000fc80000011412 */
[----:B------:R0:W-:Y:S04]  /*657a0*/  STL.64 [R1+0x1e90], R4 ;  /* 0x001e900401007387 */ /* 0x0001e80000100a00 */
[----:B------:R-:W4:Y:S01]  /*657b0*/  LDL.LU R233, [R1+0x128] ;  /* 0x0001280001e97983 */ /* 0x000f220000300800 */
        /* <DEDUP_REMOVED lines=141> */
[----:B------:R-:W-:Y:S02]  /*66090*/  IMAD.X R5, R251, 0x1, R14, P6 ;  /* 0x00000001fb057824 */ /* 0x000fe400030e060e */
        /* <DEDUP_REMOVED lines=8> */
[----:B------:R-:W-:Y:S01]  /*66120*/  IMAD.X R5, R251, 0x1, R12, P6 ;  /* 0x00000001fb057824 */ /* 0x000fe200030e060c */
[----:B------:R-:W-:Y:S01]  /*66130*/  IADD3 R228, P6, R25, R11, RZ ;  /* 0x0000000b19e47210 */ /* 0x000fe20007fde0ff */
[----:B------:R-:W-:-:S02]  /*66140*/  IMAD.MOV.U32 R17, RZ, RZ, R60 ;  /* 0x000000ffff117224 */ /* 0x000fc400078e003c */
[----:B------:R-:W-:Y:S01]  /*66150*/  IMAD.MOV.U32 R60, RZ, RZ, R37 ;  /* 0x000000ffff3c7224 */ /* 0x000fe200078e0025 */
[----:B------:R0:W-:Y:S01]  /*66160*/  STL.64 [R1+0x1d40], R4 ;  /* 0x001d400401007387 */ /* 0x0001e20000100a00 */
[----:B------:R-:W-:Y:S02]  /*66170*/  IMAD.MOV.U32 R37, RZ, RZ, R229 ;  /* 0x000000ffff257224 */ /* 0x000fe400078e00e5 */
[----:B------:R-:W-:Y:S01]  /*66180*/  IMAD.X R229, R251, 0x1, R9, P6 ;  /* 0x00000001fbe57824 */ /* 0x000fe200030e0609 */
[----:B0-----:R-:W-:-:S04]  /*66190*/  IADD3 R4, P6, R25, R10, RZ ;  /* 0x0000000a19047210 */ /* 0x001fc80007fde0ff */
[----:B------:R-:W-:Y:S01]  /*661a0*/  STL.64 [R1+0x24b8], R228 ;  /* 0x0024b8e401007387 */ /* 0x000fe20000100a00 */
        /* <DEDUP_REMOVED lines=104> */
[----:B------:R0:W-:Y:S01]  /*66830*/  STL.64 [R1+0x1c48], R4 ;  /* 0x001c480401007387 */ /* 0x0001e20000100a00 */
[----:B------:R-:W-:Y:S02]  /*66840*/  IMAD.MOV.U32 R233, RZ, RZ, R28 ;  /* 0x000000ffffe97224 */ /* 0x000fe400078e001c */
[----:B------:R-:W-:Y:S01]  /*66850*/  IMAD.MOV.U32 R232, RZ, RZ, R18 ;  /* 0x000000ffffe87224 */ /* 0x000fe200078e0012 */
[----:B0-----:R-:W-:Y:S01]  /*66860*/  IADD3 R4, P6, R25, R13, RZ ;  /* 0x0000000d19047210 */ /* 0x001fe20007fde0ff */
[----:B------:R-:W-:-:S04]  /*66870*/  IMAD.MOV.U32 R18, RZ, RZ, R19 ;  /* 0x000000ffff127224 */ /* 0x000fc800078e0013 */
[----:B------:R-:W-:Y:S01]  /*66880*/  IMAD.X R5, R251, 0x1, R12, P6 ;  /* 0x00000001fb057824 */ /* 0x000fe200030e060c */
[----:B------:R-:W-:Y:S01]  /*66890*/  IADD3 R28, P6, R25, R11, RZ ;  /* 0x0000000b191c7210 */ /* 0x000fe20007fde0ff */
[----:B------:R-:W-:Y:S02]  /*668a0*/  IMAD.MOV.U32 R19, RZ, RZ, R58 ;  /* 0x000000ffff137224 */ /* 0x000fe400078e003a */
[----:B------:R-:W-:Y:S01]  /*668b0*/  IMAD.MOV.U32 R58, RZ, RZ, R29 ;  /* 0x000000ffff3a7224 */ /* 0x000fe200078e001d */
[----:B------:R0:W-:Y:S01]  /*668c0*/  STL.64 [R1+0x1c40], R4 ;  /* 0x001c400401007387 */ /* 0x0001e20000100a00 */
[----:B------:R-:W-:Y:S01]  /*668d0*/  IMAD.X R29, R251, 0x1, R9, P6 ;  /* 0x00000001fb1d7824 */ /* 0x000fe200030e0609 */
[----:B0-----:R-:W-:-:S04]  /*668e0*/  IADD3 R4, P6, R25, R10, RZ ;  /* 0x0000000a19047210 */ /* 0x001fc80007fde0ff */
[----:B------:R-:W-:Y:S01]  /*668f0*/  STL.64 [R1+0x2498], R28 ;  /* 0x0024981c01007387 */ /* 0x000fe20000100a00 */
[----:B------:R-:W-:-:S05]  /*66900*/  IMAD.X R5, R251, 0x1, R8, P6 ;  /* 0x00000001fb057824 */ /* 0x000fca00030e0608 */
[----:B------:R0:W-:Y:S01]  /*66910*/  STL.64 [R1+0x1c30], R4 ;  /* 0x001c300401007387 */ /* 0x0001e20000100a00 */
[----:B------:R-:W-:Y:S02]  /*66920*/  IMAD.MOV.U32 R25, RZ, RZ, R232 ;  /* 0x000000ffff197224 */ /* 0x000fe400078e00e8 */
[----:B------:R-:W-:Y:S02]  /*66930*/  IMAD.MOV.U32 R232, RZ, RZ, R233 ;  /* 0x000000ffffe87224 */ /* 0x000fe400078e00e9 */
[----:B------:R-:W-:Y:S02]  /*66940*/  IMAD.MOV.U32 R233, RZ, RZ, R53 ;  /* 0x000000ffffe97224 */ /* 0x000fe400078e0035 */
[----:B------:R-:W-:Y:S02]  /*66950*/  IMAD.MOV.U32 R53, RZ, RZ, R31 ;  /* 0x000000ffff357224 */ /* 0x000fe400078e001f */
[----:B------:R-:W3:Y:S01]  /*66960*/  LDL.LU R31, [R1+0x174] ;  /* 0x00017400011f7983 */ /* 0x000ee20000300800 */
[----:B----4-:R-:W-:-:S02]  /*66970*/  SHF.R.S32.HI R251, RZ, 0x1f, R20 ;  /* 0x0000001ffffb7819 */ /* 0x010fc40000011414 */
        /* <DEDUP_REMOVED lines=28> */
[----:B------:R-:W-:Y:S02]  /*66b40*/  IMAD.MOV.U32 R232, RZ, RZ, R233 ;  /* 0x000000ffffe87224 */ /* 0x000fe400078e00e9 */
[----:B------:R-:W-:Y:S02]  /*66b50*/  IMAD.MOV.U32 R233, RZ, RZ, R63 ;  /* 0x000000ffffe97224 */ /* 0x000fe400078e003f */
[----:B------:R-:W-:Y:S02]  /*66b60*/  IMAD.MOV.U32 R63, RZ, RZ, R231 ;  /* 0x000000ffff3f7224 */ /* 0x000fe400078e00e7 */
[----:B------:R-:W4:Y:S01]  /*66b70*/  LDL.LU R231, [R1+0x17c] ;  /* 0x00017c0001e77983 */ /* 0x000f220000300800 */
[----:B--2---:R-:W-:-:S02]  /*66b80*/  SHF.R.S32.HI R251, RZ, 0x1f, R21 ;  /* 0x0000001ffffb7819 */ /* 0x004fc40000011415 */
        /* <DEDUP_REMOVED lines=21> */
[----:B------:R-:W-:Y:S02]  /*66ce0*/  IMAD.X R5, R251, 0x1, R12, P6 ;  /* 0x00000001fb057824 */ /* 0x000fe400030e060c */
[----:B------:R-:W-:Y:S02]  /*66cf0*/  IMAD.MOV.U32 R233, RZ, RZ, R60 ;  /* 0x000000ffffe97224 */ /* 0x000fe400078e003c */
[----:B------:R-:W-:Y:S01]  /*66d00*/  IMAD.MOV.U32 R60, RZ, RZ, R54 ;  /* 0x000000ffff3c7224 */ /* 0x000fe200078e0036 */
[----:B------:R0:W-:Y:S01]  /*66d10*/  STL.64 [R1+0x1bc0], R4 ;  /* 0x001bc00401007387 */ /* 0x0001e20000100a00 */
[----:B------:R-:W-:Y:S02]  /*66d20*/  IMAD.MOV.U32 R54, RZ, RZ, R55 ;  /* 0x000000ffff367224 */ /* 0x000fe400078e0037 */
[----:B------:R-:W-:Y:S02]  /*66d30*/  IMAD.MOV.U32 R55, RZ, RZ, R38 ;  /* 0x000000ffff377224 */ /* 0x000fe400078e0026 */
[----:B------:R-:W-:-:S02]  /*66d40*/  IMAD.MOV.U32 R38, RZ, RZ, R39 ;  /* 0x000000ffff267224 */ /* 0x000fc400078e0027 */
[----:B------:R-:W-:Y:S01]  /*66d50*/  IMAD.MOV.U32 R39, RZ, RZ, R33 ;  /* 0x000000ffff277224 */ /* 0x000fe200078e0021 */
[----:B0-----:R-:W-:Y:S01]  /*66d60*/  IADD3 R4, P6, R31, R11, RZ ;  /* 0x0000000b1f047210 */ /* 0x001fe20007fde0ff */
[----:B------:R-:W-:Y:S02]  /*66d70*/  IMAD.MOV.U32 R20, RZ, RZ, R21 ;  /* 0x000000ffff147224 */ /* 0x000fe400078e0015 */
[----:B------:R-:W-:Y:S02]  /*66d80*/  IMAD.MOV.U32 R33, RZ, RZ, R30 ;  /* 0x000000ffff217224 */ /* 0x000fe400078e001e */
[----:B------:R-:W-:Y:S01]  /*66d90*/  IMAD.X R5, R251, 0x1, R9, P6 ;  /* 0x00000001fb057824 */ /* 0x000fe200030e0609 */
[----:B------:R-:W-:Y:S01]  /*66da0*/  IADD3 R30, P6, R31, R10, RZ ;  /* 0x0000000a1f1e7210 */ /* 0x000fe20007fde0ff */
[----:B------:R-:W-:Y:S02]  /*66db0*/  IMAD.MOV.U32 R21, RZ, RZ, R232 ;  /* 0x000000ffff157224 */ /* 0x000fe400078e00e8 */
[----:B------:R-:W-:-:S02]  /*66dc0*/  IMAD.MOV.U32 R232, RZ, RZ, R233 ;  /* 0x000000ffffe87224 */ /* 0x000fc400078e00e9 */
[----:B------:R-:W-:Y:S02]  /*66dd0*/  IMAD.MOV.U32 R233, RZ, RZ, R60 ;  /* 0x000000ffffe97224 */ /* 0x000fe400078e003c */
[----:B------:R-:W-:Y:S02]  /*66de0*/  IMAD.MOV.U32 R60, RZ, RZ, R54 ;  /* 0x000000ffff3c7224 */ /* 0x000fe400078e0036 */
[----:B------:R-:W-:Y:S01]  /*66df0*/  IMAD.MOV.U32 R54, RZ, RZ, R38 ;  /* 0x000000ffff367224 */ /* 0x000fe200078e0026 */
[----:B------:R0:W-:Y:S01]  /*66e00*/  STL.64 [R1+0x1bb8], R4 ;  /* 0x001bb80401007387 */ /* 0x0001e20000100a00 */
[----:B------:R-:W-:Y:S02]  /*66e10*/  IMAD.MOV.U32 R38, RZ, RZ, R39 ;  /* 0x000000ffff267224 */ /* 0x000fe400078e0027 */
[----:B------:R-:W-:Y:S02]  /*66e20*/  IMAD.MOV.U32 R39, RZ, RZ, R33 ;  /* 0x000000ffff277224 */ /* 0x000fe400078e0021 */
[----:B------:R-:W-:Y:S01]  /*66e30*/  IMAD.X R31, R251, 0x1, R8, P6 ;  /* 0x00000001fb1f7824 */ /* 0x000fe200030e0608 */
[----:B------:R-:W3:Y:S04]  /*66e40*/  LDL.LU R33, [R1+0x184] ;  /* 0x0001840001217983 */ /* 0x000ee80000300800 */
[----:B------:R-:W-:Y:S01]  /*66e50*/  STL.64 [R1+0x2470], R30 ;  /* 0x0024701e01007387 */ /* 0x000fe20000100a00 */
        /* <DEDUP_REMOVED lines=29> */
[----:B------:R-:W4:Y:S04]  /*67030*/  LDL.LU R49, [R1+0x18c] ;  /* 0x00018c0001317983 */ /* 0x000f280000300800 */
[----:B------:R-:W-:Y:S01]  /*67040*/  STL.64 [R1+0x2478], R230 ;  /* 0x002478e601007387 */ /* 0x000fe20000100a00 */
        /* <DEDUP_REMOVED lines=20> */
[----:B------:R0:W-:Y:S01]  /*67190*/  STL.64 [R1+0x1b40], R4 ;  /* 0x001b400401007387 */ /* 0x0001e20000100a00 */
[----:B------:R-:W-:Y:S01]  /*671a0*/  IMAD.MOV.U32 R26, RZ, RZ, R27 ;  /* 0x000000ffff1a7224 */ /* 0x000fe200078e001b */
[----:B0-----:R-:W-:-:S05]  /*671b0*/  IADD3 R4, P6, R33, R11, RZ ;  /* 0x0000000b21047210 */ /* 0x001fca0007fde0ff */
[----:B------:R-:W-:Y:S02]  /*671c0*/  IMAD.X R5, R251, 0x1, R9, P6 ;  /* 0x00000001fb057824 */ /* 0x000fe400030e0609 */
[----:B------:R-:W-:-:S03]  /*671d0*/  IMAD.MOV.U32 R27, RZ, RZ, R21 ;  /* 0x000000ffff1b7224 */ /* 0x000fc600078e0015 */
[----:B------:R0:W-:Y:S01]  /*671e0*/  STL.64 [R1+0x1b38], R4 ;  /* 0x001b380401007387 */ /* 0x0001e20000100a00 */
[----:B------:R-:W-:-:S03]  /*671f0*/  IMAD.MOV.U32 R21, RZ, RZ, R232 ;  /* 0x000000ffff157224 */ /* 0x000fc600078e00e8 */
[----:B------:R-:W3:Y:S01]  /*67200*/  LDL.LU R48, [R1+0x194] ;  /* 0x0001940001307983 */ /* 0x000ee20000300800 */
[----:B------:R-:W-:Y:S02]  /*67210*/  IMAD.MOV.U32 R232, RZ, RZ, R63 ;  /* 0x000000ffffe87224 */ /* 0x000fe400078e003f */
[----:B------:R-:W-:Y:S02]  /*67220*/  IMAD.MOV.U32 R63, RZ, RZ, R60 ;  /* 0x000000ffff3f7224 */ /* 0x000fe400078e003c */
[----:B------:R-:W-:Y:S01]  /*67230*/  IMAD.MOV.U32 R60, RZ, RZ, R32 ;  /* 0x000000ffff3c7224 */ /* 0x000fe200078e0020 */
[----:B------:R-:W-:Y:S01]  /*67240*/  IADD3 R32, P6, R33, R10, RZ ;  /* 0x0000000a21207210 */ /* 0x000fe20007fde0ff */
[----:B------:R-:W-:-:S04]  /*67250*/  IMAD.MOV.U32 R23, RZ, RZ, R232 ;  /* 0x000000ffff177224 */ /* 0x000fc800078e00e8 */
[----:B------:R-:W-:Y:S02]  /*67260*/  IMAD.X R33, R251, 0x1, R8, P6 ;  /* 0x00000001fb217824 */ /* 0x000fe400030e0608 */
[----:B------:R-:W-:Y:S02]  /*67270*/  IMAD.MOV.U32 R232, RZ, RZ, R60 ;  /* 0x000000ffffe87224 */ /* 0x000fe400078e003c */
[----:B------:R-:W-:Y:S01]  /*67280*/  IMAD.MOV.U32 R60, RZ, RZ, R36 ;  /* 0x000000ffff3c7224 */ /* 0x000fe200078e0024 */
[----:B------:R-:W-:Y:S01]  /*67290*/  STL.64 [R1+0x2480], R32 ;  /* 0x0024802001007387 */ /* 0x000fe20000100a00 */
[----:B------:R-:W-:Y:S01]  /*672a0*/  IMAD.MOV.U32 R22, RZ, RZ, R27 ;  /* 0x000000ffff167224 */ /* 0x000fe200078e001b */
[----:B----4-:R-:W-:Y:S02]  /*672b0*/  SHF.R.S32.HI R251, RZ, 0x1f, R41 ;  /* 0x0000001ffffb7819 */ /* 0x010fe40000011429 */
[----:B0-----:R-:W-:-:S05]  /*672c0*/  IADD3 R4, P6, R41, R15, RZ ;  /* 0x0000000f29047210 */ /* 0x001fca0007fde0ff */
[----:B------:R-:W-:Y:S01]  /*672d0*/  IMAD.X R5, R251, 0x1, R14, P6 ;  /* 0x00000001fb057824 */ /* 0x000fe200030e060e */
[----:B------:R-:W-:Y:S01]  /*672e0*/  IADD3 R36, P6, R41, R13, RZ ;  /* 0x0000000d29247210 */ /* 0x000fe20007fde0ff */
[----:B------:R-:W-:-:S03]  /*672f0*/  IMAD.MOV.U32 R27, RZ, RZ, R37 ;  /* 0x000000ffff1b7224 */ /* 0x000fc600078e0025 */
[----:B------:R0:W-:Y:S01]  /*67300*/  STL.64 [R1+0x1b28], R4 ;  /* 0x001b280401007387 */ /* 0x0001e20000100a00 */
[----:B------:R-:W-:Y:S01]  /*67310*/  IMAD.X R37, R251, 0x1, R12, P6 ;  /* 0x00000001fb257824 */ /* 0x000fe200030e060c */
[----:B0-----:R-:W-:-:S04]  /*67320*/  IADD3 R4, P6, R41, R11, RZ ;  /* 0x0000000b29047210 */ /* 0x001fc80007fde0ff */
[----:B------:R-:W-:Y:S01]  /*67330*/  STL.64 [R1+0x2450], R36 ;  /* 0x0024502401007387 */ /* 0x000fe20000100a00 */
[----:B------:R-:W-:-:S05]  /*67340*/  IMAD.X R5, R251, 0x1, R9, P6 ;  /* 0x00000001fb057824 */ /* 0x000fca00030e0609 */
[----:B------:R0:W-:Y:S02]  /*67350*/  STL.64 [R1+0x1b18], R4 ;  /* 0x001b180401007387 */ /* 0x0001e40000100a00 */
[----:B0-----:R-:W-:Y:S01]  /*67360*/  IADD3 R4, P6, R41, R10, RZ ;  /* 0x0000000a29047210 */ /* 0x001fe20007fde0ff */
[----:B------:R-:W-:Y:S02]  /*67370*/  IMAD.MOV.U32 R41, RZ, RZ, R22 ;  /* 0x000000ffff297224 */ /* 0x000fe400078e0016 */
[----:B------:R-:W-:Y:S02]  /*67380*/  IMAD.MOV.U32 R22, RZ, RZ, R23 ;  /* 0x000000ffff167224 */ /* 0x000fe400078e0017 */
[----:B------:R-:W-:Y:S02]  /*67390*/  IMAD.X R5, R251, 0x1, R8, P6 ;  /* 0x00000001fb057824 */ /* 0x000fe400030e0608 */
[----:B------:R-:W-:Y:S02]  /*673a0*/  IMAD.MOV.U32 R23, RZ, RZ, R27 ;  /* 0x000000ffff177224 */ /* 0x000fe400078e001b */
[----:B------:R-:W-:Y:S01]  /*673b0*/  IMAD.MOV.U32 R27, RZ, RZ, R19 ;  /* 0x000000ffff1b7224 */ /* 0x000fe200078e0013 */
[----:B------:R0:W-:Y:S01]  /*673c0*/  STL.64 [R1+0x1b10], R4 ;  /* 0x001b100401007387 */ /* 0x0001e20000100a00 */
[----:B------:R-:W-:-:S03]  /*673d0*/  IMAD.MOV.U32 R19, RZ, RZ, R39 ;  /* 0x000000ffff137224 */ /* 0x000fc600078e0027 */
        /* <DEDUP_REMOVED lines=36> */
[----:B------:R-:W-:Y:S02]  /*67620*/  IMAD.MOV.U32 R17, RZ, RZ, R56 ;  /* 0x000000ffff117224 */ /* 0x000fe400078e0038 */
[----:B------:R-:W-:Y:S01]  /*67630*/  IMAD.MOV.U32 R56, RZ, RZ, R34 ;  /* 0x000000ffff387224 */ /* 0x000fe200078e0022 */
[----:B0-----:R-:W-:Y:S01]  /*67640*/  IADD3 R4, P6, R48, R13, RZ ;  /* 0x0000000d30047210 */ /* 0x001fe20007fde0ff */
[----:B------:R-:W-:-:S04]  /*67650*/  IMAD.MOV.U32 R49, RZ, RZ, R41 ;  /* 0x000000ffff317224 */ /* 0x000fc800078e0029 */
[C---:B------:R-:W-:Y:S01]  /*67660*/  IMAD.X R5, R251.reuse, 0x1, R12, P6 ;  /* 0x00000001fb057824 */ /* 0x040fe200030e060c */
[C---:B------:R-:W-:Y:S01]  /*67670*/  IADD3 R34, P6, R48.reuse, R11, RZ ;  /* 0x0000000b30227210 */ /* 0x040fe20007fde0ff */
[----:B------:R-:W-:Y:S02]  /*67680*/  IMAD.MOV.U32 R41, RZ, RZ, R22 ;  /* 0x000000ffff297224 */ /* 0x000fe400078e0016 */
        /* <DEDUP_REMOVED lines=20> */
[----:B------:R-:W-:Y:S02]  /*677d0*/  IMAD.MOV.U32 R48, RZ, RZ, R49 ;  /* 0x000000ffff307224 */ /* 0x000fe400078e0031 */
[----:B------:R-:W-:Y:S02]  /*677e0*/  IMAD.MOV.U32 R49, RZ, RZ, R21 ;  /* 0x000000ffff317224 */ /* 0x000fe400078e0015 */
[----:B------:R-:W-:Y:S01]  /*677f0*/  IMAD.MOV.U32 R21, RZ, RZ, R38 ;  /* 0x000000ffff157224 */ /* 0x000fe200078e0026 */
[----:B------:R-:W-:-:S05]  /*67800*/  IADD3 R38, P6, R39, R10, RZ ;  /* 0x0000000a27267210 */ /* 0x000fca0007fde0ff */
[----:B------:R-:W-:-:S05]  /*67810*/  IMAD.X R39, R251, 0x1, R8, P6 ;  /* 0x00000001fb277824 */ /* 0x000fca00030e0608 */
[----:B------:R-:W-:Y:S01]  /*67820*/  STL.64 [R1+0x2430], R38 ;  /* 0x0024302601007387 */ /* 0x000fe20000100a00 */
        /* <DEDUP_REMOVED lines=28> */
[----:B---3--:R-:W-:Y:S01]  /*679f0*/  SHF.R.S32.HI R251, RZ, 0x1f, R43 ;  /* 0x0000001ffffb7819 */ /* 0x008fe2000001142b */
[----:B------:R-:W-:Y:S02]  /*67a00*/  IMAD.MOV.U32 R234, RZ, RZ, R26 ;  /* 0x000000ffffea7224 */ /* 0x000fe400078e001a */
[----:B------:R-:W-:Y:S01]  /*67a10*/  IMAD.MOV.U32 R26, RZ, RZ, R19 ;  /* 0x000000ffff1a7224 */ /* 0x000fe200078e0013 */
[----:B0-----:R-:W-:Y:S01]  /*67a20*/  IADD3 R4, P6, R43, R15, RZ ;  /* 0x0000000f2b047210 */ /* 0x001fe20007fde0ff */
[----:B------:R-:W-:-:S02]  /*67a30*/  IMAD.MOV.U32 R19, RZ, RZ, R16 ;  /* 0x000000ffff137224 */ /* 0x000fc400078e0010 */
[----:B------:R-:W-:Y:S02]  /*67a40*/  IMAD.MOV.U32 R16, RZ, RZ, R59 ;  /* 0x000000ffff107224 */ /* 0x000fe400078e003b */
[----:B------:R-:W-:Y:S02]  /*67a50*/  IMAD.X R5, R251, 0x1, R14, P6 ;  /* 0x00000001fb057824 */ /* 0x000fe400030e060e */
[----:B------:R-:W-:Y:S01]  /*67a60*/  IMAD.MOV.U32 R59, RZ, RZ, R52 ;  /* 0x000000ffff3b7224 */ /* 0x000fe200078e0034 */
[----:B------:R-:W-:Y:S01]  /*67a70*/  IADD3 R52, P6, R43, R13, RZ ;  /* 0x0000000d2b347210 */ /* 0x000fe20007fde0ff */
[----:B------:R-:W-:Y:S02]  /*67a80*/  IMAD.MOV.U32 R235, RZ, RZ, R25 ;  /* 0x000000ffffeb7224 */ /* 0x000fe400078e0019 */
[----:B------:R-:W-:Y:S01]  /*67a90*/  IMAD.MOV.U32 R25, RZ, RZ, R58 ;  /* 0x000000ffff197224 */ /* 0x000fe200078e003a */
[----:B------:R0:W-:Y:S01]  /*67aa0*/  STL.64 [R1+0x1a48], R4 ;  /* 0x001a480401007387 */ /* 0x0001e20000100a00 */
[----:B------:R-:W-:-:S02]  /*67ab0*/  IMAD.MOV.U32 R58, RZ, RZ, R53 ;  /* 0x000000ffff3a7224 */ /* 0x000fc400078e0035 */
[----:B------:R-:W-:Y:S01]  /*67ac0*/  IMAD.X R53, R251, 0x1, R12, P6 ;  /* 0x00000001fb357824 */ /* 0x000fe200030e060c */
[----:B0-----:R-:W-:-:S04]  /*67ad0*/  IADD3 R4, P6, R43, R11, RZ ;  /* 0x0000000b2b047210 */ /* 0x001fc80007fde0ff */
[----:B------:R-:W-:Y:S01]  /*67ae0*/  STL.64 [R1+0x2438], R52 ;  /* 0x0024383401007387 */ /* 0x000fe20000100a00 */
[----:B------:R-:W-:-:S05]  /*67af0*/  IMAD.X R5, R251, 0x1, R9, P6 ;  /* 0x00000001fb057824 */ /* 0x000fca00030e0609 */
[----:B------:R0:W-:Y:S02]  /*67b00*/  STL.64 [R1+0x1a38], R4 ;  /* 0x001a380401007387 */ /* 0x0001e40000100a00 */
[----:B0-----:R-:W-:-:S05]  /*67b10*/  IADD3 R4, P6, R43, R10, RZ ;  /* 0x0000000a2b047210 */ /* 0x001fca0007fde0ff */
[----:B------:R-:W-:-:S05]  /*67b20*/  IMAD.X R5, R251, 0x1, R8, P6 ;  /* 0x00000001fb057824 */ /* 0x000fca00030e0608 */
[----:B------:R0:W-:Y:S04]  /*67b30*/  STL.64 [R1+0x1a30], R4 ;  /* 0x001a300401007387 */ /* 0x0001e80000100a00 */
[----:B------:R-:W3:Y:S01]  /*67b40*/  LDL.LU R44, [R1+0x1b4] ;  /* 0x0001b400012c7983 */ /* 0x000ee20000300800 */
[----:B----4-:R-:W-:Y:S01]  /*67b50*/  SHF.R.S32.HI R251, RZ, 0x1f, R50 ;  /* 0x0000001ffffb7819 */ /* 0x010fe20000011432 */
[----:B------:R-:W-:Y:S02]  /*67b60*/  IMAD.MOV.U32 R42, RZ, RZ, R235 ;  /* 0x000000ffff2a7224 */ /* 0x000fe400078e00eb */
[----:B------:R-:W-:Y:S01]  /*67b70*/  IMAD.MOV.U32 R235, RZ, RZ, R23 ;  /* 0x000000ffffeb7224 */ /* 0x000fe200078e0017 */
[----:B0-----:R-:W-:Y:S01]  /*67b80*/  IADD3 R4, P6, R50, R15, RZ ;  /* 0x0000000f32047210 */ /* 0x001fe20007fde0ff */
[----:B------:R-:W-:-:S02]  /*67b90*/  IMAD.MOV.U32 R23, RZ, RZ, R56 ;  /* 0x000000ffff177224 */ /* 0x000fc400078e0038 */
[----:B------:R-:W-:Y:S02]  /*67ba0*/  IMAD.MOV.U32 R43, RZ, RZ, R234 ;  /* 0x000000ffff2b7224 */ /* 0x000fe400078e00ea */
        /* <DEDUP_REMOVED lines=28> */
[----:B--2---:R-:W-:Y:S02]  /*67d70*/  SHF.R.S32.HI R251, RZ, 0x1f, R45 ;  /* 0x0000001ffffb7819 */ /* 0x004fe4000001142d */
[----:B0-----:R-:W-:-:S05]  /*67d80*/  IADD3 R4, P6, R45, R15, RZ ;  /* 0x0000000f2d047210 */ /* 0x001fca0007fde0ff */
[----:B------:R-:W-:-:S05]  /*67d90*/  IMAD.X R5, R251, 0x1, R14, P6 ;  /* 0x00000001fb057824 */ /* 0x000fca00030e060e */
[----:B------:R0:W-:Y:S04]  /*67da0*/  STL.64 [R1+0x19e8], R4 ;  /* 0x0019e80401007387 */ /* 0x0001e80000100a00 */
[----:B------:R-:W2:Y:S01]  /*67db0*/  LDL.LU R47, [R1+0x1bc] ;  /* 0x0001bc00012f7983 */ /* 0x000ea20000300800 */
[----:B------:R-:W-:Y:S02]  /*67dc0*/  IMAD.MOV.U32 R50, RZ, RZ, R42 ;  /* 0x000000ffff327224 */ /* 0x000fe400078e002a */
[----:B------:R-:W-:Y:S01]  /*67dd0*/  IMAD.MOV.U32 R42, RZ, RZ, R234 ;  /* 0x000000ffff2a7224 */ /* 0x000fe200078e00ea */
[----:B0-----:R-:W-:Y:S01]  /*67de0*/  IADD3 R4, P6, R45, R13, RZ ;  /* 0x0000000d2d047210 */ /* 0x001fe20007fde0ff */
[----:B------:R-:W-:Y:S02]  /*67df0*/  IMAD.MOV.U32 R51, RZ, RZ, R54 ;  /* 0x000000ffff337224 */ /* 0x000fe400078e0036 */
[----:B------:R-:W-:-:S02]  /*67e00*/  IMAD.MOV.U32 R234, RZ, RZ, R235 ;  /* 0x000000ffffea7224 */ /* 0x000fc400078e00eb */
[----:B------:R-:W-:Y:S01]  /*67e10*/  IMAD.X R5, R251, 0x1, R12, P6 ;  /* 0x00000001fb057824 */ /* 0x000fe200030e060c */
[----:B------:R-:W-:Y:S01]  /*67e20*/  IADD3 R54, P6, R45, R11, RZ ;  /* 0x0000000b2d367210 */ /* 0x000fe20007fde0ff */
[----:B------:R-:W-:Y:S02]  /*67e30*/  IMAD.MOV.U32 R235, RZ, RZ, R48 ;  /* 0x000000ffffeb7224 */ /* 0x000fe400078e0030 */
[----:B------:R-:W-:Y:S02]  /*67e40*/  IMAD.MOV.U32 R48, RZ, RZ, R49 ;  /* 0x000000ffff307224 */ /* 0x000fe400078e0031 */
[----:B------:R-:W-:Y:S01]  /*67e50*/  IMAD.MOV.U32 R49, RZ, RZ, R40 ;  /* 0x000000ffff317224 */ /* 0x000fe200078e0028 */
[----:B------:R0:W-:Y:S01]  /*67e60*/  STL.64 [R1+0x19e0], R4 ;  /* 0x0019e00401007387 */ /* 0x0001e20000100a00 */
[----:B------:R-:W-:Y:S02]  /*67e70*/  IMAD.MOV.U32 R40, RZ, RZ, R55 ;  /* 0x000000ffff287224 */ /* 0x000fe400078e0037 */
[----:B------:R-:W-:Y:S01]  /*67e80*/  IMAD.X R55, R251, 0x1, R9, P6 ;  /* 0x00000001fb377824 */ /* 0x000fe200030e0609 */
[----:B0-----:R-:W-:Y:S01]  /*67e90*/  IADD3 R4, P6, R45, R10, RZ ;  /* 0x0000000a2d047210 */ /* 0x001fe20007fde0ff */
[----:B------:R-:W-:-:S04]  /*67ea0*/  IMAD.MOV.U32 R45, RZ, RZ, R50 ;  /* 0x000000ffff2d7224 */ /* 0x000fc800078e0032 */
[----:B------:R-:W-:Y:S01]  /*67eb0*/  IMAD.X R5, R251, 0x1, R8, P6 ;  /* 0x00000001fb057824 */ /* 0x000fe200030e0608 */
[----:B------:R-:W-:Y:S01]  /*67ec0*/  STL.64 [R1+0x2408], R54 ;  /* 0x0024083601007387 */ /* 0x000fe20000100a00 */
[----:B------:R-:W-:Y:S02]  /*67ed0*/  IMAD.MOV.U32 R50, RZ, RZ, R43 ;  /* 0x000000ffff327224 */ /* 0x000fe400078e002b */
[----:B------:R-:W-:Y:S01]  /*67ee0*/  IMAD.MOV.U32 R43, RZ, RZ, R27 ;  /* 0x000000ffff2b7224 */ /* 0x000fe200078e001b */
[----:B------:R0:W-:Y:S01]  /*67ef0*/  STL.64 [R1+0x19d0], R4 ;  /* 0x0019d00401007387 */ /* 0x0001e20000100a00 */
[----:B------:R-:W-:-:S03]  /*67f00*/  IMAD.MOV.U32 R27, RZ, RZ, R61 ;  /* 0x000000ffff1b7224 */ /* 0x000fc600078e003d */
        /* <DEDUP_REMOVED lines=14> */
[----:B------:R0:W-:Y:S02]  /*67ff0*/  STL.64 [R1+0x19b0], R4 ;  /* 0x0019b00401007387 */ /* 0x0001e40000100a00 */
[----:B0-----:R-:W-:-:S05]  /*68000*/  IADD3 R4, P6, R64, R15, RZ ;  /* 0x0000000f40047210 */ /* 0x001fca0007fde0ff */
[----:B------:R-:W-:-:S05]  /*68010*/  IMAD.X R5, R251, 0x1, R14, P6 ;  /* 0x00000001fb057824 */ /* 0x000fca00030e060e */
[----:B------:R0:W-:Y:S04]  /*68020*/  STL.64 [R1+0x19a8], R4 ;  /* 0x0019a80401007387 */ /* 0x0001e80000100a00 */
[----:B------:R-:W3:Y:S01]  /*68030*/  LDL.LU R46, [R1+0x1c4] ;  /* 0x0001c400012e7983 */ /* 0x000ee20000300800 */
[----:B------:R-:W-:Y:S02]  /*68040*/  IMAD.MOV.U32 R44, RZ, RZ, R45 ;  /* 0x000000ffff2c7224 */ /* 0x000fe400078e002d */
[----:B------:R-:W-:Y:S02]  /*68050*/  IMAD.MOV.U32 R45, RZ, RZ, R16 ;  /* 0x000000ffff2d7224 */ /* 0x000fe400078e0010 */
[----:B------:R-:W-:Y:S01]  /*68060*/  IMAD.MOV.U32 R16, RZ, RZ, R58 ;  /* 0x000000ffff107224 */ /* 0x000fe200078e003a */
[----:B------:R-:W-:Y:S01]  /*68070*/  IADD3 R58, P6, R64, R13, RZ ;  /* 0x0000000d403a7210 */ /* 0x000fe20007fde0ff */
[----:B------:R-:W-:-:S02]  /*68080*/  IMAD.MOV.U32 R65, RZ, RZ, R25 ;  /* 0x000000ffff417224 */ /* 0x000fc400078e0019 */
[----:B------:R-:W-:Y:S02]  /*68090*/  IMAD.MOV.U32 R25, RZ, RZ, R59 ;  /* 0x000000ffff197224 */ /* 0x000fe400078e003b */
[----:B------:R-:W-:Y:S01]  /*680a0*/  IMAD.X R59, R251, 0x1, R12, P6 ;  /* 0x00000001fb3b7824 */ /* 0x000fe200030e060c */
[----:B------:R-:W-:-:S05]  /*680b0*/  IADD3 R220, P6, R64, R11, RZ ;  /* 0x0000000b40dc7210 */ /* 0x000fca0007fde0ff */
[----:B------:R-:W-:Y:S01]  /*680c0*/  IMAD.X R221, R251, 0x1, R9, P6 ;  /* 0x00000001fbdd7824 */ /* 0x000fe200030e0609 */
[----:B0-----:R-:W-:Y:S01]  /*680d0*/  IADD3 R4, P6, R64, R10, RZ ;  /* 0x0000000a40047210 */ /* 0x001fe20007fde0ff */
[----:B------:R-:W-:Y:S01]  /*680e0*/  STL.64 [R1+0x2410], R58 ;  /* 0x0024103a01007387 */ /* 0x000fe20000100a00 */
[----:B------:R-:W-:-:S03]  /*680f0*/  IMAD.MOV.U32 R64, RZ, RZ, R65 ;  /* 0x000000ffff407224 */ /* 0x000fc600078e0041 */
[----:B------:R-:W-:Y:S01]  /*68100*/  IMAD.X R5, R251, 0x1, R8, P6 ;  /* 0x00000001fb057824 */ /* 0x000fe200030e0608 */
[----:B------:R-:W-:Y:S01]  /*68110*/  STL.64 [R1+0x24a8], R220 ;  /* 0x0024a8dc01007387 */ /* 0x000fe20000100a00 */
[----:B------:R-:W-:Y:S02]  /*68120*/  IMAD.MOV.U32 R65, RZ, RZ, R42 ;  /* 0x000000ffff417224 */ /* 0x000fe400078e002a */
[----:B------:R-:W-:Y:S01]  /*68130*/  IMAD.MOV.U32 R42, RZ, RZ, R17 ;  /* 0x000000ffff2a7224 */ /* 0x000fe200078e0011 */
[----:B------:R0:W-:Y:S04]  /*68140*/  STL.64 [R1+0x1990], R4 ;  /* 0x0019900401007387 */ /* 0x0001e80000100a00 */
        /* <DEDUP_REMOVED lines=26> */
[----:B------:R-:W-:Y:S02]  /*682f0*/  IMAD.MOV.U32 R47, RZ, RZ, R64 ;  /* 0x000000ffff2f7224 */ /* 0x000fe400078e0040 */
[----:B------:R-:W-:Y:S02]  /*68300*/  IMAD.MOV.U32 R64, RZ, RZ, R65 ;  /* 0x000000ffff407224 */ /* 0x000fe400078e0041 */
[----:B------:R-:W-:Y:S02]  /*68310*/  IMAD.MOV.U32 R65, RZ, RZ, R235 ;  /* 0x000000ffff417224 */ /* 0x000fe400078e00eb */
[----:B------:R-:W-:-:S02]  /*68320*/  IMAD.MOV.U32 R235, RZ, RZ, R48 ;  /* 0x000000ffffeb7224 */ /* 0x000fc400078e0030 */
[----:B------:R-:W-:Y:S01]  /*68330*/  IMAD.MOV.U32 R48, RZ, RZ, R60 ;  /* 0x000000ffff307224 */ /* 0x000fe200078e003c */
[----:B------:R-:W-:-:S05]  /*68340*/  IADD3 R60, P6, R61, R10, RZ ;  /* 0x0000000a3d3c7210 */ /* 0x000fca0007fde0ff */
[----:B------:R-:W-:Y:S01]  /*68350*/  IMAD.X R61, R251, 0x1, R8, P6 ;  /* 0x00000001fb3d7824 */ /* 0x000fe200030e0608 */
[----:B---3--:R-:W-:Y:S02]  /*68360*/  SHF.R.S32.HI R251, RZ, 0x1f, R46 ;  /* 0x0000001ffffb7819 */ /* 0x008fe4000001142e */
[----:B0-----:R-:W-:-:S05]  /*68370*/  IADD3 R4, P6, R46, R15, RZ ;  /* 0x0000000f2e047210 */ /* 0x001fca0007fde0ff */
[----:B------:R-:W-:Y:S01]  /*68380*/  IMAD.X R5, R251, 0x1, R14, P6 ;  /* 0x00000001fb057824 */ /* 0x000fe200030e060e */
[----:B------:R-:W-:Y:S04]  /*68390*/  STL.64 [R1+0x24c0], R60 ;  /* 0x0024c03c01007387 */ /* 0x000fe80000100a00 */
        /* <DEDUP_REMOVED lines=9> */
[----:B----4-:R-:W-:Y:S01]  /*68430*/  SHF.R.S32.HI R251, RZ, 0x1f, R17 ;  /* 0x0000001ffffb7819 */ /* 0x010fe20000011411 */
[----:B------:R-:W-:-:S03]  /*68440*/  IMAD.MOV.U32 R46, RZ, RZ, R50 ;  /* 0x000000ffff2e7224 */ /* 0x000fc600078e0032 */
[----:B------:R0:W-:Y:S01]  /*68450*/  STL.64 [R1+0x1930], R4 ;  /* 0x0019300401007387 */ /* 0x0001e20000100a00 */
[----:B------:R-:W-:Y:S02]  /*68460*/  IMAD.MOV.U32 R50, RZ, RZ, R49 ;  /* 0x000000ffff327224 */ /* 0x000fe400078e0031 */
[----:B------:R-:W-:Y:S02]  /*68470*/  IMAD.MOV.U32 R49, RZ, RZ, R27 ;  /* 0x000000ffff317224 */ /* 0x000fe400078e001b */
[----:B------:R-:W-:Y:S02]  /*68480*/  IMAD.MOV.U32 R27, RZ, RZ, R19 ;  /* 0x000000ffff1b7224 */ /* 0x000fe400078e0013 */
        /* <DEDUP_REMOVED lines=13> */
[----:B------:R-:W-:Y:S02]  /*68560*/  IMAD.MOV.U32 R47, RZ, RZ, R45 ;  /* 0x000000ffff2f7224 */ /* 0x000fe400078e002d */
[----:B------:R-:W-:Y:S01]  /*68570*/  IMAD.MOV.U32 R45, RZ, RZ, R16 ;  /* 0x000000ffff2d7224 */ /* 0x000fe200078e0010 */
[----:B------:R-:W-:-:S05]  /*68580*/  IADD3 R16, P6, R17, R10, RZ ;  /* 0x0000000a11107210 */ /* 0x000fca0007fde0ff */
[----:B------:R-:W-:Y:S01]  /*68590*/  IMAD.X R17, R251, 0x1, R8, P6 ;  /* 0x00000001fb117824 */ /* 0x000fe200030e0608 */
        /* <DEDUP_REMOVED lines=29> */
[----:B------:R-:W-:Y:S01]  /*68770*/  IMAD.MOV.U32 R65, RZ, RZ, R20 ;  /* 0x000000ffff417224 */ /* 0x000fe200078e0014 */
[----:B---3--:R-:W-:Y:S01]  /*68780*/  SHF.R.S32.HI R251, RZ, 0x1f, R19 ;  /* 0x0000001ffffb7819 */ /* 0x008fe20000011413 */
[----:B------:R-:W-:Y:S01]  /*68790*/  IMAD.MOV.U32 R20, RZ, RZ, R62 ;  /* 0x000000ffff147224 */ /* 0x000fe200078e003e */
[----:B------:R-:W-:Y:S01]  /*687a0*/  IADD3 R62, P6, R19, R15, RZ ;  /* 0x0000000f133e7210 */ /* 0x000fe20007fde0ff */
[----:B------:R-:W-:-:S02]  /*687b0*/  IMAD.MOV.U32 R66, RZ, RZ, R42 ;  /* 0x000000ffff427224 */ /* 0x000fc400078e002a */
[----:B------:R-:W-:Y:S02]  /*687c0*/  IMAD.MOV.U32 R42, RZ, RZ, R63 ;  /* 0x000000ffff2a7224 */ /* 0x000fe400078e003f */
[----:B------:R-:W-:Y:S01]  /*687d0*/  IMAD.X R63, R251, 0x1, R14, P6 ;  /* 0x00000001fb3f7824 */ /* 0x000fe200030e060e */
        /* <DEDUP_REMOVED lines=17> */
[----:B------:R-:W-:Y:S02]  /*688f0*/  IMAD.MOV.U32 R237, RZ, RZ, R65 ;  /* 0x000000ffffed7224 */ /* 0x000fe400078e0041 */
[----:B------:R-:W-:Y:S02]  /*68900*/  IMAD.MOV.U32 R65, RZ, RZ, R42 ;  /* 0x000000ffff417224 */ /* 0x000fe400078e002a */
[----:B------:R-:W-:Y:S02]  /*68910*/  IMAD.MOV.U32 R42, RZ, RZ, R235 ;  /* 0x000000ffff2a7224 */ /* 0x000fe400078e00eb */
[----:B------:R-:W-:Y:S02]  /*68920*/  IMAD.MOV.U32 R235, RZ, RZ, R232 ;  /* 0x000000ffffeb7224 */ /* 0x000fe400078e00e8 */
[----:B------:R-:W-:Y:S02]  /*68930*/  IMAD.X R19, R251, 0x1, R8, P6 ;  /* 0x00000001fb137824 */ /* 0x000fe400030e0608 */
[----:B------:R-:W-:-:S02]  /*68940*/  IMAD.MOV.U32 R238, RZ, RZ, R236 ;  /* 0x000000ffffee7224 */ /* 0x000fc400078e00ec */
[----:B------:R-:W-:Y:S01]  /*68950*/  IMAD.MOV.U32 R236, RZ, RZ, R41 ;  /* 0x000000ffffec7224 */ /* 0x000fe200078e0029 */
[----:B----4-:R-:W-:Y:S02]  /*68960*/  SHF.R.S32.HI R251, RZ, 0x1f, R242 ;  /* 0x0000001ffffb7819 */ /* 0x010fe400000114f2 */
[----:B------:R-:W-:Y:S01]  /*68970*/  IADD3 R232, P6, R242, R15, RZ ;  /* 0x0000000ff2e87210 */ /* 0x000fe20007fde0ff */
[----:B------:R-:W-:Y:S01]  /*68980*/  IMAD.MOV.U32 R41, RZ, RZ, R233 ;  /* 0x000000ffff297224 */ /* 0x000fe200078e00e9 */
[----:B------:R0:W-:Y:S03]  /*68990*/  STL.64 [R1+0x18b8], R4 ;  /* 0x0018b80401007387 */ /* 0x0001e60000100a00 */
[----:B------:R-:W-:Y:S02]  /*689a0*/  IMAD.X R233, R251, 0x1, R14, P6 ;  /* 0x00000001fbe97824 */ /* 0x000fe400030e060e */
[----:B------:R-:W-:-:S02]  /*689b0*/  IMAD.MOV.U32 R239, RZ, RZ, R66 ;  /* 0x000000ffffef7224 */ /* 0x000fc400078e0042 */
        /* <DEDUP_REMOVED lines=45> */
[----:B------:R-:W-:-:S04]  /*68c90*/  IMAD.MOV.U32 R240, RZ, RZ, R25 ;  /* 0x000000fffff07224 */ /* 0x000fc800078e0019 */
[----:B------:R-:W-:Y:S01]  /*68ca0*/  IMAD.X R25, R251, 0x1, R14, P6 ;  /* 0x00000001fb197824 */ /* 0x000fe200030e060e */
        /* <DEDUP_REMOVED lines=27> */
[----:B0-----:R-:W4:Y:S01]  /*68e60*/  LDL.LU R4, [R1+0x1f8] ;  /* 0x0001f80001047983 */ /* 0x001f220000300800 */
        /* <DEDUP_REMOVED lines=39> */
[----:B------:R-:W-:Y:S02]  /*690e0*/  IMAD.MOV.U32 R243, RZ, RZ, R238 ;  /* 0x000000fffff37224 */ /* 0x000fe400078e00ee */
[----:B------:R-:W-:-:S02]  /*690f0*/  IMAD.MOV.U32 R238, RZ, RZ, R66 ;  /* 0x000000ffffee7224 */ /* 0x000fc400078e0042 */
[----:B------:R-:W-:Y:S01]  /*69100*/  IMAD.MOV.U32 R66, RZ, RZ, R47 ;  /* 0x000000ffff427224 */ /* 0x000fe200078e002f */
[----:B------:R0:W-:Y:S01]  /*69110*/  STL.64 [R1+0x17c8], R28 ;  /* 0x0017c81c01007387 */ /* 0x0001e20000100a00 */
[----:B------:R-:W-:Y:S02]  /*69120*/  IMAD.MOV.U32 R47, RZ, RZ, R27 ;  /* 0x000000ffff2f7224 */ /* 0x000fe400078e001b */
[----:B------:R-:W-:Y:S01]  /*69130*/  IMAD.X R27, R251, 0x1, R12, P6 ;  /* 0x00000001fb1b7824 */ /* 0x000fe200030e060c */
[----:B0-----:R-:W-:-:S05]  /*69140*/  IADD3 R28, P6, R247, R11, RZ ;  /* 0x0000000bf71c7210 */ /* 0x001fca0007fde0ff */
[----:B------:R-:W-:-:S05]  /*69150*/  IMAD.X R29, R251, 0x1, R9, P6 ;  /* 0x00000001fb1d7824 */ /* 0x000fca00030e0609 */
[----:B------:R0:W-:Y:S01]  /*69160*/  STL.64 [R1+0x17b8], R28 ;  /* 0x0017b81c01007387 */ /* 0x0001e20000100a00 */
[----:B------:R-:W-:Y:S02]  /*69170*/  IMAD.MOV.U32 R246, RZ, RZ, R244 ;  /* 0x000000fffff67224 */ /* 0x000fe400078e00f4 */
[----:B------:R-:W-:Y:S01]  /*69180*/  IMAD.MOV.U32 R244, RZ, RZ, R45 ;  /* 0x000000fffff47224 */ /* 0x000fe200078e002d */
[----:B0-----:R-:W-:Y:S01]  /*69190*/  IADD3 R28, P6, R247, R10, RZ ;  /* 0x0000000af71c7210 */ /* 0x001fe20007fde0ff */
[----:B------:R-:W-:Y:S02]  /*691a0*/  IMAD.MOV.U32 R247, RZ, RZ, R242 ;  /* 0x000000fffff77224 */ /* 0x000fe400078e00f2 */
[----:B------:R-:W-:Y:S02]  /*691b0*/  IMAD.MOV.U32 R242, RZ, RZ, R243 ;  /* 0x000000fffff27224 */ /* 0x000fe400078e00f3 */
[----:B------:R-:W-:Y:S02]  /*691c0*/  IMAD.MOV.U32 R243, RZ, RZ, R237 ;  /* 0x000000fffff37224 */ /* 0x000fe400078e00ed */
[----:B------:R-:W-:Y:S01]  /*691d0*/  IMAD.X R29, R251, 0x1, R8, P6 ;  /* 0x00000001fb1d7824 */ /* 0x000fe200030e0608 */
[----:B----4-:R-:W-:Y:S01]  /*691e0*/  SHF.R.S32.HI R251, RZ, 0x1f, R4 ;  /* 0x0000001ffffb7819 */ /* 0x010fe20000011404 */
[----:B------:R-:W-:Y:S01]  /*691f0*/  IMAD.MOV.U32 R237, RZ, RZ, R22 ;  /* 0x000000ffffed7224 */ /* 0x000fe200078e0016 */
[C---:B------:R-:W-:Y:S01]  /*69200*/  IADD3 R22, P6, R4.reuse, R15, RZ ;  /* 0x0000000f04167210 */ /* 0x040fe20007fde0ff */
[----:B------:R-:W-:Y:S01]  /*69210*/  IMAD.MOV.U32 R45, RZ, RZ, R23 ;  /* 0x000000ffff2d7224 */ /* 0x000fe200078e0017 */
[----:B------:R0:W-:Y:S03]  /*69220*/  STL.64 [R1+0x17b0], R28 ;  /* 0x0017b01c01007387 */ /* 0x0001e60000100a00 */
[----:B------:R-:W-:Y:S01]  /*69230*/  IMAD.X R23, R251, 0x1, R14, P6 ;  /* 0x00000001fb177824 */ /* 0x000fe200030e060e */
        /* <DEDUP_REMOVED lines=45> */
[----:B------:R-:W-:Y:S01]  /*69510*/  IMAD.X R29, R251, 0x1, R14, P6 ;  /* 0x00000001fb1d7824 */ /* 0x000fe200030e060e */
[----:B------:R-:W-:Y:S01]  /*69520*/  IADD3 R40, P6, R5, R13, RZ ;  /* 0x0000000d05287210 */ /* 0x000fe20007fde0ff */
[----:B------:R-:W-:Y:S02]  /*69530*/  IMAD.MOV.U32 R249, RZ, RZ, R245 ;  /* 0x000000fffff97224 */ /* 0x000fe400078e00f5 */
[----:B------:R-:W-:Y:S02]  /*69540*/  IMAD.MOV.U32 R245, RZ, RZ, R238 ;  /* 0x000000fffff57224 */ /* 0x000fe400078e00ee */
[----:B------:R-:W-:Y:S01]  /*69550*/  IMAD.MOV.U32 R238, RZ, RZ, R67 ;  /* 0x000000ffffee7224 */ /* 0x000fe200078e0043 */
[----:B------:R0:W-:Y:S01]  /*69560*/  STL.64 [R1+0x1748], R28 ;  /* 0x0017481c01007387 */ /* 0x0001e20000100a00 */
[----:B------:R-:W-:-:S02]  /*69570*/  IMAD.MOV.U32 R67, RZ, RZ, R41 ;  /* 0x000000ffff437224 */ /* 0x000fc400078e0029 */
[----:B------:R-:W-:Y:S01]  /*69580*/  IMAD.X R41, R251, 0x1, R12, P6 ;  /* 0x00000001fb297824 */ /* 0x000fe200030e060c */
[----:B0-----:R-:W-:-:S05]  /*69590*/  IADD3 R28, P6, R5, R11, RZ ;  /* 0x0000000b051c7210 */ /* 0x001fca0007fde0ff */
[----:B------:R-:W-:Y:S01]  /*695a0*/  IMAD.X R29, R251, 0x1, R9, P6 ;  /* 0x00000001fb1d7824 */ /* 0x000fe200030e0609 */
[----:B------:R-:W-:Y:S01]  /*695b0*/  IADD3 R4, P6, R5, R10, RZ ;  /* 0x0000000a05047210 */ /* 0x000fe20007fde0ff */
[----:B------:R-:W-:-:S04]  /*695c0*/  IMAD.MOV.U32 R69, RZ, RZ, R248 ;  /* 0x000000ffff457224 */ /* 0x000fc800078e00f8 */
[----:B------:R-:W-:Y:S01]  /*695d0*/  IMAD.X R5, R251, 0x1, R8, P6 ;  /* 0x00000001fb057824 */ /* 0x000fe200030e0608 */
[----:B------:R-:W-:Y:S01]  /*695e0*/  STL.64 [R1+0x1738], R28 ;  /* 0x0017381c01007387 */ /* 0x000fe20000100a00 */
[----:B------:R-:W-:Y:S02]  /*695f0*/  IMAD.MOV.U32 R248, RZ, RZ, R239 ;  /* 0x000000fffff87224 */ /* 0x000fe400078e00ef */
[----:B------:R-:W-:Y:S01]  /*69600*/  IMAD.MOV.U32 R239, RZ, RZ, R48 ;  /* 0x000000ffffef7224 */ /* 0x000fe200078e0030 */
[----:B------:R0:W-:Y:S01]  /*69610*/  STL.64 [R1+0x1730], R4 ;  /* 0x0017300401007387 */ /* 0x0001e20000100a00 */
[----:B----4-:R-:W-:Y:S01]  /*69620*/  SHF.R.S32.HI R251, RZ, 0x1f, R70 ;  /* 0x0000001ffffb7819 */ /* 0x010fe20000011446 */
[----:B0-----:R-:W-:Y:S01]  /*69630*/  IMAD.MOV.U32 R4, RZ, RZ, R249 ;  /* 0x000000ffff047224 */ /* 0x001fe200078e00f9 */
[----:B------:R-:W-:Y:S01]  /*69640*/  IADD3 R48, P6, R70, R15, RZ ;  /* 0x0000000f46307210 */ /* 0x000fe20007fde0ff */
[----:B------:R-:W-:Y:S02]  /*69650*/  IMAD.MOV.U32 R249, RZ, RZ, R246 ;  /* 0x000000fffff97224 */ /* 0x000fe400078e00f6 */
[----:B------:R-:W-:-:S02]  /*69660*/  IMAD.MOV.U32 R246, RZ, RZ, R245 ;  /* 0x000000fffff67224 */ /* 0x000fc400078e00f5 */
[----:B------:R-:W-:Y:S02]  /*69670*/  IMAD.MOV.U32 R245, RZ, RZ, R67 ;  /* 0x000000fffff57224 */ /* 0x000fe400078e0043 */
[----:B------:R-:W-:Y:S02]  /*69680*/  IMAD.MOV.U32 R67, RZ, RZ, R49 ;  /* 0x000000ffff437224 */ /* 0x000fe400078e0031 */
[----:B------:R-:W-:Y:S02]  /*69690*/  IMAD.MOV.U32 R5, RZ, RZ, R242 ;  /* 0x000000ffff057224 */ /* 0x000fe400078e00f2 */
[C---:B------:R-:W-:Y:S01]  /*696a0*/  IMAD.X R49, R251.reuse, 0x1, R14, P6 ;  /* 0x00000001fb317824 */ /* 0x040fe200030e060e */
[----:B------:R-:W-:Y:S01]  /*696b0*/  IADD3 R28, P6, R70, R13, RZ ;  /* 0x0000000d461c7210 */ /* 0x000fe20007fde0ff */
[----:B------:R-:W-:Y:S02]  /*696c0*/  IMAD.MOV.U32 R242, RZ, RZ, R43 ;  /* 0x000000fffff27224 */ /* 0x000fe400078e002b */
[----:B------:R-:W3:Y:S02]  /*696d0*/  LDL.LU R43, [R1+0x214] ;  /* 0x00021400012b7983 */ /* 0x000ee40000300800 */
        /* <DEDUP_REMOVED lines=42> */
[----:B------:R-:W-:Y:S02]  /*69980*/  IMAD.MOV.U32 R249, RZ, RZ, R241 ;  /* 0x000000fffff97224 */ /* 0x000fe400078e00f1 */
[----:B------:R-:W-:Y:S01]  /*69990*/  IMAD.MOV.U32 R241, RZ, RZ, R65 ;  /* 0x000000fffff17224 */ /* 0x000fe200078e0041 */
[----:B0-----:R-:W-:Y:S01]  /*699a0*/  IADD3 R28, P6, R43, R13, RZ ;  /* 0x0000000d2b1c7210 */ /* 0x001fe20007fde0ff */
[----:B------:R-:W-:-:S04]  /*699b0*/  IMAD.MOV.U32 R65, RZ, RZ, R234 ;  /* 0x000000ffff417224 */ /* 0x000fc800078e00ea */
[----:B------:R-:W-:Y:S01]  /*699c0*/  IMAD.X R29, R251, 0x1, R12, P6 ;  /* 0x00000001fb1d7824 */ /* 0x000fe200030e060c */
[----:B------:R-:W-:Y:S01]  /*699d0*/  IADD3 R234, P6, R43, R11, RZ ;  /* 0x0000000b2bea7210 */ /* 0x000fe20007fde0ff */
[----:B------:R-:W-:-:S03]  /*699e0*/  IMAD.MOV.U32 R70, RZ, RZ, R69 ;  /* 0x000000ffff467224 */ /* 0x000fc600078e0045 */
[----:B------:R0:W-:Y:S01]  /*699f0*/  STL.64 [R1+0x16c0], R28 ;  /* 0x0016c01c01007387 */ /* 0x0001e20000100a00 */
[----:B------:R-:W-:-:S03]  /*69a00*/  IMAD.MOV.U32 R71, RZ, RZ, R4 ;  /* 0x000000ffff477224 */ /* 0x000fc600078e0004 */
[----:B------:R-:W3:Y:S01]  /*69a10*/  LDL.LU R77, [R1+0x224] ;  /* 0x00022400014d7983 */ /* 0x000ee20000300800 */
[----:B------:R-:W-:Y:S02]  /*69a20*/  IMAD.MOV.U32 R69, RZ, RZ, R240 ;  /* 0x000000ffff457224 */ /* 0x000fe400078e00f0 */
[----:B------:R-:W-:Y:S02]  /*69a30*/  IMAD.MOV.U32 R4, RZ, RZ, R235 ;  /* 0x000000ffff047224 */ /* 0x000fe400078e00eb */
[----:B------:R-:W-:Y:S02]  /*69a40*/  IMAD.MOV.U32 R240, RZ, RZ, R42 ;  /* 0x000000fffff07224 */ /* 0x000fe400078e002a */
[----:B------:R-:W-:Y:S01]  /*69a50*/  IMAD.X R235, R251, 0x1, R9, P6 ;  /* 0x00000001fbeb7824 */ /* 0x000fe200030e0609 */
[----:B------:R-:W-:Y:S01]  /*69a60*/  IADD3 R42, P6, R43, R10, RZ ;  /* 0x0000000a2b2a7210 */ /* 0x000fe20007fde0ff */
[----:B------:R-:W-:-:S04]  /*69a70*/  IMAD.MOV.U32 R72, RZ, RZ, R70 ;  /* 0x000000ffff487224 */ /* 0x000fc800078e0046 */
[----:B------:R-:W-:Y:S01]  /*69a80*/  IMAD.X R43, R251, 0x1, R8, P6 ;  /* 0x00000001fb2b7824 */ /* 0x000fe200030e0608 */
[----:B----4-:R-:W-:Y:S02]  /*69a90*/  SHF.R.S32.HI R251, RZ, 0x1f, R74 ;  /* 0x0000001ffffb7819 */ /* 0x010fe4000001144a */
[----:B0-----:R-:W-:Y:S01]  /*69aa0*/  IADD3 R28, P6, R74, R15, RZ ;  /* 0x0000000f4a1c7210 */ /* 0x001fe20007fde0ff */
[----:B------:R-:W-:Y:S02]  /*69ab0*/  IMAD.MOV.U32 R70, RZ, RZ, R68 ;  /* 0x000000ffff467224 */ /* 0x000fe400078e0044 */
[----:B------:R-:W-:Y:S02]  /*69ac0*/  IMAD.MOV.U32 R68, RZ, RZ, R4 ;  /* 0x000000ffff447224 */ /* 0x000fe400078e0004 */
[----:B------:R-:W-:Y:S02]  /*69ad0*/  IMAD.MOV.U32 R4, RZ, RZ, R248 ;  /* 0x000000ffff047224 */ /* 0x000fe400078e00f8 */
[----:B------:R-:W-:-:S02]  /*69ae0*/  IMAD.X R29, R251, 0x1, R14, P6 ;  /* 0x00000001fb1d7824 */ /* 0x000fc400030e060e */
[----:B------:R-:W-:Y:S01]  /*69af0*/  IMAD.MOV.U32 R248, RZ, RZ, R50 ;  /* 0x000000fffff87224 */ /* 0x000fe200078e0032 */
[----:B------:R-:W-:Y:S01]  /*69b00*/  IADD3 R50, P6, R74, R13, RZ ;  /* 0x0000000d4a327210 */ /* 0x000fe20007fde0ff */
[----:B------:R-:W-:Y:S02]  /*69b10*/  IMAD.MOV.U32 R73, RZ, RZ, R71 ;  /* 0x000000ffff497224 */ /* 0x000fe400078e0047 */
[----:B------:R-:W-:Y:S02]  /*69b20*/  IMAD.MOV.U32 R71, RZ, RZ, R69 ;  /* 0x000000ffff477224 */ /* 0x000fe400078e0045 */
[----:B------:R-:W-:Y:S02]  /*69b30*/  IMAD.MOV.U32 R69, RZ, RZ, R5 ;  /* 0x000000ffff457224 */ /* 0x000fe400078e0005 */
[----:B------:R-:W-:Y:S01]  /*69b40*/  IMAD.MOV.U32 R5, RZ, RZ, R238 ;  /* 0x000000ffff057224 */ /* 0x000fe200078e00ee */
[----:B------:R0:W-:Y:S01]  /*69b50*/  STL.64 [R1+0x16a8], R28 ;  /* 0x0016a81c01007387 */ /* 0x0001e20000100a00 */
[----:B------:R-:W-:-:S02]  /*69b60*/  IMAD.MOV.U32 R238, RZ, RZ, R51 ;  /* 0x000000ffffee7224 */ /* 0x000fc400078e0033 */
        /* <DEDUP_REMOVED lines=32> */
[C---:B0-----:R-:W-:Y:S01]  /*69d70*/  IADD3 R28, P6, R76.reuse, R13, RZ ;  /* 0x0000000d4c1c7210 */ /* 0x041fe20007fde0ff */
[----:B------:R-:W-:Y:S02]  /*69d80*/  IMAD.MOV.U32 R244, RZ, RZ, R44 ;  /* 0x000000fffff47224 */ /* 0x000fe400078e002c */
[----:B------:R-:W-:Y:S02]  /*69d90*/  IMAD.MOV.U32 R75, RZ, RZ, R70 ;  /* 0x000000ffff4b7224 */ /* 0x000fe400078e0046 */
[----:B------:R-:W-:Y:S01]  /*69da0*/  IMAD.X R29, R251, 0x1, R12, P6 ;  /* 0x00000001fb1d7824 */ /* 0x000fe200030e060c */
[----:B------:R-:W-:Y:S01]  /*69db0*/  IADD3 R44, P6, R76, R11, RZ ;  /* 0x0000000b4c2c7210 */ /* 0x000fe20007fde0ff */
        /* <DEDUP_REMOVED lines=77> */
[----:B---3--:R-:W-:Y:S01]  /*6a290*/  SHF.R.S32.HI R251, RZ, 0x1f, R83 ;  /* 0x0000001ffffb7819 */ /* 0x008fe20000011453 */
[----:B------:R-:W-:Y:S02]  /*6a2a0*/  IMAD.MOV.U32 R79, RZ, RZ, R77 ;  /* 0x000000ffff4f7224 */ /* 0x000fe400078e004d */
[----:B------:R-:W-:Y:S01]  /*6a2b0*/  IMAD.MOV.U32 R245, RZ, RZ, R46 ;  /* 0x000000fffff57224 */ /* 0x000fe200078e002e */
[----:B------:R-:W-:Y:S01]  /*6a2c0*/  IADD3 R46, P6, R83, R15, RZ ;  /* 0x0000000f532e7210 */ /* 0x000fe20007fde0ff */
[----:B------:R-:W-:Y:S02]  /*6a2d0*/  IMAD.MOV.U32 R77, RZ, RZ, R72 ;  /* 0x000000ffff4d7224 */ /* 0x000fe400078e0048 */
[----:B------:R-:W-:Y:S02]  /*6a2e0*/  IMAD.MOV.U32 R72, RZ, RZ, R4 ;  /* 0x000000ffff487224 */ /* 0x000fe400078e0004 */
[----:B------:R-:W-:-:S02]  /*6a2f0*/  IMAD.MOV.U32 R4, RZ, RZ, R242 ;  /* 0x000000ffff047224 */ /* 0x000fc400078e00f2 */
[----:B------:R-:W-:Y:S02]  /*6a300*/  IMAD.MOV.U32 R242, RZ, RZ, R239 ;  /* 0x000000fffff27224 */ /* 0x000fe400078e00ef */
[----:B------:R-:W-:Y:S02]  /*6a310*/  IMAD.MOV.U32 R239, RZ, RZ, R47 ;  /* 0x000000ffffef7224 */ /* 0x000fe400078e002f */
[----:B------:R-:W-:Y:S01]  /*6a320*/  IMAD.X R47, R251, 0x1, R14, P6 ;  /* 0x00000001fb2f7824 */ /* 0x000fe200030e060e */
[----:B0-----:R-:W-:Y:S01]  /*6a330*/  IADD3 R28, P6, R83, R13, RZ ;  /* 0x0000000d531c7210 */ /* 0x001fe20007fde0ff */
[----:B------:R-:W-:Y:S02]  /*6a340*/  IMAD.MOV.U32 R81, RZ, RZ, R79 ;  /* 0x000000ffff517224 */ /* 0x000fe400078e004f */
[----:B------:R-:W-:Y:S02]  /*6a350*/  IMAD.MOV.U32 R79, RZ, RZ, R73 ;  /* 0x000000ffff4f7224 */ /* 0x000fe400078e0049 */
[----:B------:R-:W-:-:S02]  /*6a360*/  IMAD.MOV.U32 R73, RZ, RZ, R247 ;  /* 0x000000ffff497224 */ /* 0x000fc400078e00f7 */
[----:B------:R-:W-:Y:S02]  /*6a370*/  IMAD.X R29, R251, 0x1, R12, P6 ;  /* 0x00000001fb1d7824 */ /* 0x000fe400030e060c */
[----:B------:R-:W-:Y:S02]  /*6a380*/  IMAD.MOV.U32 R80, RZ, RZ, R78 ;  /* 0x000000ffff507224 */ /* 0x000fe400078e004e */
        /* <DEDUP_REMOVED lines=10> */
[----:B------:R-:W-:Y:S01]  /*6a430*/  IMAD.X R29, R251, 0x1, R8, P6 ;  /* 0x00000001fb1d7824 */ /* 0x000fe200030e0608 */
[----:B----4-:R-:W-:-:S04]  /*6a440*/  SHF.R.S32.HI R251, RZ, 0x1f, R84 ;  /* 0x0000001ffffb7819 */ /* 0x010fc80000011454 */
[----:B------:R0:W-:Y:S01]  /*6a450*/  STL.64 [R1+0x15b0], R28 ;  /* 0x0015b01c01007387 */ /* 0x0001e20000100a00 */
[----:B------:R-:W-:Y:S02]  /*6a460*/  IMAD.MOV.U32 R83, RZ, RZ, R80 ;  /* 0x000000ffff537224 */ /* 0x000fe400078e0050 */
[----:B------:R-:W-:Y:S02]  /*6a470*/  IMAD.MOV.U32 R80, RZ, RZ, R81 ;  /* 0x000000ffff507224 */ /* 0x000fe400078e0051 */
[----:B------:R-:W-:Y:S01]  /*6a480*/  IMAD.MOV.U32 R81, RZ, RZ, R78 ;  /* 0x000000ffff517224 */ /* 0x000fe200078e004e */
[----:B0-----:R-:W-:Y:S01]  /*6a490*/  IADD3 R28, P6, R84, R15, RZ ;  /* 0x0000000f541c7210 */ /* 0x001fe20007fde0ff */
[----:B------:R-:W-:-:S04]  /*6a4a0*/  IMAD.MOV.U32 R78, RZ, RZ, R77 ;  /* 0x000000ffff4e7224 */ /* 0x000fc800078e004d */
[----:B------:R-:W-:Y:S02]  /*6a4b0*/  IMAD.X R29, R251, 0x1, R14, P6 ;  /* 0x00000001fb1d7824 */ /* 0x000fe400030e060e */
[----:B------:R-:W-:Y:S02]  /*6a4c0*/  IMAD.MOV.U32 R77, RZ, RZ, R73 ;  /* 0x000000ffff4d7224 */ /* 0x000fe400078e0049 */
[----:B------:R-:W3:Y:S04]  /*6a4d0*/  LDL.LU R73, [R1+0x248] ;  /* 0x0002480001497983 */ /* 0x000ee80000300800 */
        /* <DEDUP_REMOVED lines=93> */
[----:B------:R-:W-:Y:S01]  /*6aab0*/  IMAD.MOV.U32 R4, RZ, RZ, R243 ;  /* 0x000000ffff047224 */ /* 0x000fe200078e00f3 */
[----:B------:R-:W-:Y:S01]  /*6aac0*/  SHF.R.S32.HI R251, RZ, 0x1f, R89 ;  /* 0x0000001ffffb7819 */ /* 0x000fe20000011459 */
[----:B------:R-:W-:Y:S01]  /*6aad0*/  IMAD.MOV.U32 R243, RZ, RZ, R236 ;  /* 0x000000fffff37224 */ /* 0x000fe200078e00ec */
[----:B------:R-:W-:Y:S01]  /*6aae0*/  IADD3 R236, P6, R89, R15, RZ ;  /* 0x0000000f59ec7210 */ /* 0x000fe20007fde0ff */
[----:B------:R-:W-:-:S02]  /*6aaf0*/  IMAD.MOV.U32 R87, RZ, RZ, R85 ;  /* 0x000000ffff577224 */ /* 0x000fc400078e0055 */
[----:B------:R-:W-:Y:S02]  /*6ab00*/  IMAD.MOV.U32 R85, RZ, RZ, R79 ;  /* 0x000000ffff557224 */ /* 0x000fe400078e004f */
[----:B------:R-:W-:Y:S02]  /*6ab10*/  IMAD.MOV.U32 R79, RZ, RZ, R77 ;  /* 0x000000ffff4f7224 */ /* 0x000fe400078e004d */
[----:B------:R-:W-:Y:S02]  /*6ab20*/  IMAD.MOV.U32 R77, RZ, RZ, R237 ;  /* 0x000000ffff4d7224 */ /* 0x000fe400078e00ed */
[----:B------:R-:W-:Y:S01]  /*6ab30*/  IMAD.X R237, R251, 0x1, R14, P6 ;  /* 0x00000001fbed7824 */ /* 0x000fe200030e060e */
        /* <DEDUP_REMOVED lines=19> */
[----:B------:R-:W-:Y:S02]  /*6ac70*/  IMAD.MOV.U32 R87, RZ, RZ, R71 ;  /* 0x000000ffff577224 */ /* 0x000fe400078e0047 */
[----:B------:R-:W-:Y:S01]  /*6ac80*/  IMAD.X R71, R251, 0x1, R12, P6 ;  /* 0x00000001fb477824 */ /* 0x000fe200030e060c */
        /* <DEDUP_REMOVED lines=10> */
[----:B------:R-:W-:Y:S01]  /*6ad30*/  IMAD.MOV.U32 R87, RZ, RZ, R75 ;  /* 0x000000ffff577224 */ /* 0x000fe200078e004b */
[----:B----4-:R-:W-:Y:S02]  /*6ad40*/  SHF.R.S32.HI R251, RZ, 0x1f, R94 ;  /* 0x0000001ffffb7819 */ /* 0x010fe4000001145e */
[----:B------:R-:W-:-:S05]  /*6ad50*/  IADD3 R74, P6, R94, R15, RZ ;  /* 0x0000000f5e4a7210 */ /* 0x000fca0007fde0ff */
        /* <DEDUP_REMOVED lines=49> */
[----:B------:R-:W-:Y:S01]  /*6b070*/  IMAD.MOV.U32 R92, RZ, RZ, R77 ;  /* 0x000000ffff5c7224 */ /* 0x000fe200078e004d */
[----:B------:R0:W-:Y:S03]  /*6b080*/  STL.64 [R1+0x1430], R28 ;  /* 0x0014301c01007387 */ /* 0x0001e60000100a00 */
[----:B------:R-:W-:Y:S01]  /*6b090*/  IMAD.X R77, R251, 0x1, R12, P6 ;  /* 0x00000001fb4d7824 */ /* 0x000fe200030e060c */
[----:B0-----:R-:W-:-:S05]  /*6b0a0*/  IADD3 R28, P6, R95, R11, RZ ;  /* 0x0000000b5f1c7210 */ /* 0x001fca0007fde0ff */
[----:B------:R-:W-:-:S05]  /*6b0b0*/  IMAD.X R29, R251, 0x1, R9, P6 ;  /* 0x00000001fb1d7824 */ /* 0x000fca00030e0609 */
[----:B------:R0:W-:Y:S02]  /*6b0c0*/  STL.64 [R1+0x1420], R28 ;  /* 0x0014201c01007387 */ /* 0x0001e40000100a00 */
[----:B0-----:R-:W-:-:S05]  /*6b0d0*/  IADD3 R28, P6, R95, R10, RZ ;  /* 0x0000000a5f1c7210 */ /* 0x001fca0007fde0ff */
[----:B------:R-:W-:-:S05]  /*6b0e0*/  IMAD.X R29, R251, 0x1, R8, P6 ;  /* 0x00000001fb1d7824 */ /* 0x000fca00030e0608 */
[----:B------:R0:W-:Y:S01]  /*6b0f0*/  STL.64 [R1+0x1418], R28 ;  /* 0x0014181c01007387 */ /* 0x0001e20000100a00 */
[----:B------:R-:W-:-:S03]  /*6b100*/  IMAD.MOV.U32 R94, RZ, RZ, R92 ;  /* 0x000000ffff5e7224 */ /* 0x000fc600078e005c */
[----:B------:R-:W3:Y:S01]  /*6b110*/  LDL.LU R99, [R1+0x278] ;  /* 0x0002780001637983 */ /* 0x000ee20000300800 */
[----:B------:R-:W-:Y:S01]  /*6b120*/  IMAD.MOV.U32 R92, RZ, RZ, R80 ;  /* 0x000000ffff5c7224 */ /* 0x000fe200078e0050 */
[----:B----4-:R-:W-:Y:S02]  /*6b130*/  SHF.R.S32.HI R251, RZ, 0x1f, R98 ;  /* 0x0000001ffffb7819 */ /* 0x010fe40000011462 */
[C---:B------:R-:W-:Y:S01]  /*6b140*/  IADD3 R80, P6, R98.reuse, R15, RZ ;  /* 0x0000000f62507210 */ /* 0x040fe20007fde0ff */
        /* <DEDUP_REMOVED lines=113> */
[----:B0-----:R-:W-:Y:S01]  /*6b860*/  IADD3 R28, P6, R103, R10, RZ ;  /* 0x0000000a671c7210 */ /* 0x001fe20007fde0ff */
[----:B------:R-:W-:Y:S02]  /*6b870*/  IMAD.MOV.U32 R103, RZ, RZ, R100 ;  /* 0x000000ffff677224 */ /* 0x000fe400078e0064 */
[----:B------:R-:W-:-:S02]  /*6b880*/  IMAD.MOV.U32 R100, RZ, RZ, R98 ;  /* 0x000000ffff647224 */ /* 0x000fc400078e0062 */
[----:B------:R-:W-:Y:S02]  /*6b890*/  IMAD.X R29, R251, 0x1, R8, P6 ;  /* 0x00000001fb1d7824 */ /* 0x000fe400030e0608 */
        /* <DEDUP_REMOVED lines=15> */
[----:B0-----:R-:W-:Y:S01]  /*6b990*/  IADD3 R28, P6, R102, R10, RZ ;  /* 0x0000000a661c7210 */ /* 0x001fe20007fde0ff */
[----:B------:R-:W-:Y:S02]  /*6b9a0*/  IMAD.MOV.U32 R102, RZ, RZ, R103 ;  /* 0x000000ffff667224 */ /* 0x000fe400078e0067 */
[----:B------:R-:W-:Y:S02]  /*6b9b0*/  IMAD.MOV.U32 R103, RZ, RZ, R100 ;  /* 0x000000ffff677224 */ /* 0x000fe400078e0064 */
[----:B------:R-:W-:Y:S02]  /*6b9c0*/  IMAD.X R29, R251, 0x1, R8, P6 ;  /* 0x00000001fb1d7824 */ /* 0x000fe400030e0608 */
[----:B------:R-:W-:Y:S02]  /*6b9d0*/  IMAD.MOV.U32 R100, RZ, RZ, R98 ;  /* 0x000000ffff647224 */ /* 0x000fe400078e0062 */
[----:B------:R-:W-:-:S02]  /*6b9e0*/  IMAD.MOV.U32 R98, RZ, RZ, R99 ;  /* 0x000000ffff627224 */ /* 0x000fc400078e0063 */
[----:B------:R-:W-:Y:S01]  /*6b9f0*/  IMAD.MOV.U32 R99, RZ, RZ, R94 ;  /* 0x000000ffff637224 */ /* 0x000fe200078e005e */
[----:B------:R0:W-:Y:S01]  /*6ba00*/  STL.64 [R1+0x1300], R28 ;  /* 0x0013001c01007387 */ /* 0x0001e20000100a00 */
[----:B------:R-:W-:Y:S01]  /*6ba10*/  IMAD.MOV.U32 R94, RZ, RZ, R95 ;  /* 0x000000ffff5e7224 */ /* 0x000fe200078e005f */
[----:B----4-:R-:W-:Y:S01]  /*6ba20*/  SHF.R.S32.HI R251, RZ, 0x1f, R107 ;  /* 0x0000001ffffb7819 */ /* 0x010fe2000001146b */
[----:B------:R-:W-:Y:S02]  /*6ba30*/  IMAD.MOV.U32 R95, RZ, RZ, R91 ;  /* 0x000000ffff5f7224 */ /* 0x000fe400078e005b */
[----:B------:R-:W3:Y:S01]  /*6ba40*/  LDL.LU R91, [R1+0x298] ;  /* 0x00029800015b7983 */ /* 0x000ee20000300800 */
        /* <DEDUP_REMOVED lines=23> */
[----:B------:R-:W-:Y:S02]  /*6bbc0*/  IMAD.MOV.U32 R248, RZ, RZ, R244 ;  /* 0x000000fffff87224 */ /* 0x000fe400078e00f4 */
[----:B------:R-:W-:Y:S02]  /*6bbd0*/  IMAD.MOV.U32 R244, RZ, RZ, R239 ;  /* 0x000000fffff47224 */ /* 0x000fe400078e00ef */
        /* <DEDUP_REMOVED lines=26> */
[----:B------:R-:W-:Y:S01]  /*6bd80*/  IMAD.MOV.U32 R106, RZ, RZ, R86 ;  /* 0x000000ffff6a7224 */ /* 0x000fe200078e0056 */
[----:B------:R-:W-:-:S05]  /*6bd90*/  IADD3 R86, P6, R87, R10, RZ ;  /* 0x0000000a57567210 */ /* 0x000fca0007fde0ff */
[----:B------:R-:W-:Y:S01]  /*6bda0*/  IMAD.X R87, R251, 0x1, R8, P6 ;  /* 0x00000001fb577824 */ /* 0x000fe200030e0608 */
[----:B---3--:R-:W-:Y:S02]  /*6bdb0*/  SHF.R.S32.HI R251, RZ, 0x1f, R91 ;  /* 0x0000001ffffb7819 */ /* 0x008fe4000001145b */
        /* <DEDUP_REMOVED lines=14> */
[----:B------:R-:W-:Y:S01]  /*6bea0*/  IADD3 R90, P6, R91, R10, RZ ;  /* 0x0000000a5b5a7210 */ /* 0x000fe20007fde0ff */
[----:B------:R-:W-:Y:S02]  /*6beb0*/  IMAD.MOV.U32 R108, RZ, RZ, R109 ;  /* 0x000000ffff6c7224 */ /* 0x000fe400078e006d */
[----:B------:R-:W-:Y:S01]  /*6bec0*/  IMAD.MOV.U32 R109, RZ, RZ, R106 ;  /* 0x000000ffff6d7224 */ /* 0x000fe200078e006a */
[----:B------:R0:W-:Y:S01]  /*6bed0*/  STL.64 [R1+0x1280], R28 ;  /* 0x0012801c01007387 */ /* 0x0001e20000100a00 */
[----:B------:R-:W-:Y:S02]  /*6bee0*/  IMAD.X R91, R251, 0x1, R8, P6 ;  /* 0x00000001fb5b7824 */ /* 0x000fe400030e0608 */
[----:B------:R-:W-:Y:S02]  /*6bef0*/  IMAD.MOV.U32 R106, RZ, RZ, R107 ;  /* 0x000000ffff6a7224 */ /* 0x000fe400078e006b */
[----:B------:R-:W-:-:S02]  /*6bf00*/  IMAD.MOV.U32 R107, RZ, RZ, R104 ;  /* 0x000000ffff6b7224 */ /* 0x000fc400078e0068 */
[----:B------:R-:W-:Y:S02]  /*6bf10*/  IMAD.MOV.U32 R104, RZ, RZ, R101 ;  /* 0x000000ffff687224 */ /* 0x000fe400078e0065 */
[----:B------:R-:W-:Y:S02]  /*6bf20*/  IMAD.MOV.U32 R101, RZ, RZ, R97 ;  /* 0x000000ffff657224 */ /* 0x000fe400078e0061 */
        /* <DEDUP_REMOVED lines=15> */
[----:B------:R-:W-:-:S02]  /*6c020*/  IMAD.MOV.U32 R107, RZ, RZ, R104 ;  /* 0x000000ffff6b7224 */ /* 0x000fc400078e0068 */
        /* <DEDUP_REMOVED lines=39> */
[----:B------:R-:W-:Y:S01]  /*6c2a0*/  IMAD.MOV.U32 R99, RZ, RZ, R92 ;  /* 0x000000ffff637224 */ /* 0x000fe200078e005c */
[----:B------:R-:W-:Y:S01]  /*6c2b0*/  IADD3 R92, P6, R97, R15, RZ ;  /* 0x0000000f615c7210 */ /* 0x000fe20007fde0ff */
[----:B------:R-:W-:Y:S02]  /*6c2c0*/  IMAD.MOV.U32 R110, RZ, RZ, R108 ;  /* 0x000000ffff6e7224 */ /* 0x000fe400078e006c */
[----:B------:R-:W-:Y:S02]  /*6c2d0*/  IMAD.MOV.U32 R108, RZ, RZ, R107 ;  /* 0x000000ffff6c7224 */ /* 0x000fe400078e006b */
[----:B------:R-:W-:Y:S02]  /*6c2e0*/  IMAD.MOV.U32 R107, RZ, RZ, R104 ;  /* 0x000000ffff6b7224 */ /* 0x000fe400078e0068 */
        /* <DEDUP_REMOVED lines=14> */
[----:B------:R-:W-:Y:S01]  /*6c3d0*/  IMAD.X R97, R251, 0x1, R8, P6 ;  /* 0x00000001fb617824 */ /* 0x000fe200030e0608 */
[----:B----4-:R-:W-:Y:S02]  /*6c3e0*/  SHF.R.S32.HI R251, RZ, 0x1f, R116 ;  /* 0x0000001ffffb7819 */ /* 0x010fe40000011474 */
        /* <DEDUP_REMOVED lines=62> */
[----:B------:R-:W3:Y:S01]  /*6c7d0*/  LDL.LU R121, [R1+0x2c8] ;  /* 0x0002c80001797983 */ /* 0x000ee20000300800 */
[----:B------:R-:W-:Y:S02]  /*6c7e0*/  IMAD.MOV.U32 R117, RZ, RZ, R114 ;  /* 0x000000ffff757224 */ /* 0x000fe400078e0072 */
[----:B------:R-:W-:Y:S01]  /*6c7f0*/  IMAD.MOV.U32 R114, RZ, RZ, R110 ;  /* 0x000000ffff727224 */ /* 0x000fe200078e006e */
[----:B----4-:R-:W-:Y:S01]  /*6c800*/  SHF.R.S32.HI R251, RZ, 0x1f, R120 ;  /* 0x0000001ffffb7819 */ /* 0x010fe20000011478 */
[----:B------:R-:W-:Y:S01]  /*6c810*/  IMAD.MOV.U32 R110, RZ, RZ, R98 ;  /* 0x000000ffff6e7224 */ /* 0x000fe200078e0062 */
[----:B------:R-:W-:Y:S01]  /*6c820*/  IADD3 R98, P6, R120, R15, RZ ;  /* 0x0000000f78627210 */ /* 0x000fe20007fde0ff */
[----:B------:R-:W-:-:S02]  /*6c830*/  IMAD.MOV.U32 R116, RZ, RZ, R113 ;  /* 0x000000ffff747224 */ /* 0x000fc400078e0071 */
        /* <DEDUP_REMOVED lines=58> */
[----:B------:R-:W-:Y:S01]  /*6cbe0*/  IMAD.MOV.U32 R120, RZ, RZ, R119 ;  /* 0x000000ffff787224 */ /* 0x000fe200078e0077 */
[----:B----4-:R-:W-:Y:S01]  /*6cbf0*/  SHF.R.S32.HI R251, RZ, 0x1f, R125 ;  /* 0x0000001ffffb7819 */ /* 0x010fe2000001147d */
[----:B------:R-:W-:Y:S01]  /*6cc00*/  IMAD.MOV.U32 R119, RZ, RZ, R104 ;  /* 0x000000ffff777224 */ /* 0x000fe200078e0068 */
[----:B------:R-:W-:Y:S01]  /*6cc10*/  IADD3 R104, P6, R125, R15, RZ ;  /* 0x0000000f7d687210 */ /* 0x000fe20007fde0ff */
[----:B------:R-:W-:Y:S02]  /*6cc20*/  IMAD.MOV.U32 R121, RZ, RZ, R118 ;  /* 0x000000ffff797224 */ /* 0x000fe400078e0076 */
[----:B------:R-:W-:-:S02]  /*6cc30*/  IMAD.MOV.U32 R118, RZ, RZ, R114 ;  /* 0x000000ffff767224 */ /* 0x000fc400078e0072 */
        /* <DEDUP_REMOVED lines=41> */
[----:B---3--:R-:W-:Y:S01]  /*6ced0*/  SHF.R.S32.HI R251, RZ, 0x1f, R127 ;  /* 0x0000001ffffb7819 */ /* 0x008fe2000001147f */
[----:B------:R-:W-:Y:S01]  /*6cee0*/  IMAD.MOV.U32 R120, RZ, RZ, R240 ;  /* 0x000000ffff787224 */ /* 0x000fe200078e00f0 */
[----:B------:R-:W-:Y:S01]  /*6cef0*/  IADD3 R240, P6, R127, R15, RZ ;  /* 0x0000000f7ff07210 */ /* 0x000fe20007fde0ff */
[----:B------:R-:W-:Y:S02]  /*6cf00*/  IMAD.MOV.U32 R122, RZ, RZ, R113 ;  /* 0x000000ffff7a7224 */ /* 0x000fe400078e0071 */
[----:B------:R-:W-:-:S02]  /*6cf10*/  IMAD.MOV.U32 R123, RZ, RZ, R119 ;  /* 0x000000ffff7b7224 */ /* 0x000fc400078e0077 */
[----:B------:R-:W-:Y:S02]  /*6cf20*/  IMAD.MOV.U32 R113, RZ, RZ, R241 ;  /* 0x000000ffff717224 */ /* 0x000fe400078e00f1 */
[----:B------:R-:W-:Y:S02]  /*6cf30*/  IMAD.MOV.U32 R119, RZ, RZ, R102 ;  /* 0x000000ffff777224 */ /* 0x000fe400078e0066 */
[----:B------:R-:W-:Y:S01]  /*6cf40*/  IMAD.X R241, R251, 0x1, R14, P6 ;  /* 0x00000001fbf17824 */ /* 0x000fe200030e060e */
[----:B------:R-:W-:Y:S01]  /*6cf50*/  IADD3 R102, P6, R127, R13, RZ ;  /* 0x0000000d7f667210 */ /* 0x000fe20007fde0ff */
        /* <DEDUP_REMOVED lines=60> */
[----:B0-----:R-:W-:Y:S01]  /*6d320*/  IADD3 R28, P6, R131, R10, RZ ;  /* 0x0000000a831c7210 */ /* 0x001fe20007fde0ff */
[----:B------:R-:W-:-:S04]  /*6d330*/  IMAD.MOV.U32 R131, RZ, RZ, R128 ;  /* 0x000000ffff837224 */ /* 0x000fc800078e0080 */
        /* <DEDUP_REMOVED lines=33> */
[----:B0-----:R-:W-:Y:S01]  /*6d550*/  IADD3 R28, P6, R132, R10, RZ ;  /* 0x0000000a841c7210 */ /* 0x001fe20007fde0ff */
[----:B------:R-:W-:-:S04]  /*6d560*/  IMAD.MOV.U32 R132, RZ, RZ, R133 ;  /* 0x000000ffff847224 */ /* 0x000fc800078e0085 */
[----:B------:R-:W-:Y:S02]  /*6d570*/  IMAD.X R29, R251, 0x1, R8, P6 ;  /* 0x00000001fb1d7824 */ /* 0x000fe400030e0608 */
[----:B------:R-:W-:-:S03]  /*6d580*/  IMAD.MOV.U32 R133, RZ, RZ, R115 ;  /* 0x000000ffff857224 */ /* 0x000fc600078e0073 */
        /* <DEDUP_REMOVED lines=81> */
[----:B------:R-:W2:Y:S01]  /*6daa0*/  LDL.LU R145, [R1+0x310] ;  /* 0x0003100001917983 */ /* 0x000ea20000300800 */
        /* <DEDUP_REMOVED lines=14> */
[----:B---3--:R-:W-:Y:S02]  /*6db90*/  SHF.R.S32.HI R251, RZ, 0x1f, R141 ;  /* 0x0000001ffffb7819 */ /* 0x008fe4000001148d */
[----:B------:R-:W-:Y:S01]  /*6dba0*/  IADD3 R116, P6, R141, R15, RZ ;  /* 0x0000000f8d747210 */ /* 0x000fe20007fde0ff */
[----:B------:R-:W-:Y:S02]  /*6dbb0*/  IMAD.MOV.U32 R136, RZ, RZ, R134 ;  /* 0x000000ffff887224 */ /* 0x000fe400078e0086 */
[----:B------:R-:W-:-:S02]  /*6dbc0*/  IMAD.MOV.U32 R134, RZ, RZ, R117 ;  /* 0x000000ffff867224 */ /* 0x000fc400078e0075 */
[----:B------:R-:W-:Y:S01]  /*6dbd0*/  IMAD.X R117, R251, 0x1, R14, P6 ;  /* 0x00000001fb757824 */ /* 0x000fe200030e060e */
[----:B0-----:R-:W-:Y:S01]  /*6dbe0*/  IADD3 R28, P6, R141, R13, RZ ;  /* 0x0000000d8d1c7210 */ /* 0x001fe20007fde0ff */
[----:B------:R-:W-:Y:S02]  /*6dbf0*/  IMAD.MOV.U32 R139, RZ, RZ, R137 ;  /* 0x000000ffff8b7224 */ /* 0x000fe400078e0089 */
[----:B------:R-:W-:Y:S02]  /*6dc00*/  IMAD.MOV.U32 R137, RZ, RZ, R132 ;  /* 0x000000ffff897224 */ /* 0x000fe400078e0084 */
[----:B------:R-:W-:Y:S02]  /*6dc10*/  IMAD.X R29, R251, 0x1, R12, P6 ;  /* 0x00000001fb1d7824 */ /* 0x000fe400030e060c */
[----:B------:R-:W-:Y:S01]  /*6dc20*/  IMAD.MOV.U32 R132, RZ, RZ, R120 ;  /* 0x000000ffff847224 */ /* 0x000fe200078e0078 */
[----:B------:R-:W-:Y:S01]  /*6dc30*/  IADD3 R120, P6, R141, R11, RZ ;  /* 0x0000000b8d787210 */ /* 0x000fe20007fde0ff */
[----:B------:R-:W-:-:S02]  /*6dc40*/  IMAD.MOV.U32 R138, RZ, RZ, R136 ;  /* 0x000000ffff8a7224 */ /* 0x000fc400078e0088 */
[----:B------:R-:W-:Y:S02]  /*6dc50*/  IMAD.MOV.U32 R136, RZ, RZ, R134 ;  /* 0x000000ffff887224 */ /* 0x000fe400078e0086 */
[----:B------:R-:W-:Y:S01]  /*6dc60*/  IMAD.MOV.U32 R134, RZ, RZ, R133 ;  /* 0x000000ffff867224 */ /* 0x000fe200078e0085 */
[----:B------:R0:W-:Y:S01]  /*6dc70*/  STL.64 [R1+0xec8], R28 ;  /* 0x000ec81c01007387 */ /* 0x0001e20000100a00 */
        /* <DEDUP_REMOVED lines=10> */
[----:B----4-:R-:W-:Y:S02]  /*6dd20*/  SHF.R.S32.HI R251, RZ, 0x1f, R140 ;  /* 0x0000001ffffb7819 */ /* 0x010fe4000001148c */
        /* <DEDUP_REMOVED lines=28> */
[----:B--2---:R-:W-:Y:S02]  /*6def0*/  SHF.R.S32.HI R251, RZ, 0x1f, R145 ;  /* 0x0000001ffffb7819 */ /* 0x004fe40000011491 */
[----:B0-----:R-:W-:-:S05]  /*6df00*/  IADD3 R28, P6, R145, R15, RZ ;  /* 0x0000000f911c7210 */ /* 0x001fca0007fde0ff */
[----:B------:R-:W-:-:S05]  /*6df10*/  IMAD.X R29, R251, 0x1, R14, P6 ;  /* 0x00000001fb1d7824 */ /* 0x000fca00030e060e */
[----:B------:R0:W-:Y:S02]  /*6df20*/  STL.64 [R1+0xe90], R28 ;  /* 0x000e901c01007387 */ /* 0x0001e40000100a00 */
[----:B0-----:R-:W-:-:S05]  /*6df30*/  IADD3 R28, P6, R145, R13, RZ ;  /* 0x0000000d911c7210 */ /* 0x001fca0007fde0ff */
[----:B------:R-:W-:Y:S01]  /*6df40*/  IMAD.X R29, R251, 0x1, R12, P6 ;  /* 0x00000001fb1d7824 */ /* 0x000fe200030e060c */
[----:B------:R-:W-:-:S04]  /*6df50*/  IADD3 R242, P6, R145, R11, RZ ;  /* 0x0000000b91f27210 */ /* 0x000fc80007fde0ff */
[----:B------:R0:W-:Y:S01]  /*6df60*/  STL.64 [R1+0xe88], R28 ;  /* 0x000e881c01007387 */ /* 0x0001e20000100a00 */
[----:B------:R-:W-:Y:S01]  /*6df70*/  IMAD.X R243, R251, 0x1, R9, P6 ;  /* 0x00000001fbf37824 */ /* 0x000fe200030e0609 */
        /* <DEDUP_REMOVED lines=99> */
[----:B------:R-:W-:Y:S02]  /*6e5b0*/  IMAD.X R29, R251, 0x1, R8, P6 ;  /* 0x00000001fb1d7824 */ /* 0x000fe400030e0608 */
[----:B------:R-:W-:-:S03]  /*6e5c0*/  IMAD.MOV.U32 R149, RZ, RZ, R147 ;  /* 0x000000ffff957224 */ /* 0x000fc600078e0093 */
[----:B------:R0:W-:Y:S01]  /*6e5d0*/  STL.64 [R1+0xdb8], R28 ;  /* 0x000db81c01007387 */ /* 0x0001e20000100a00 */
[----:B------:R-:W-:-:S03]  /*6e5e0*/  IMAD.MOV.U32 R147, RZ, RZ, R128 ;  /* 0x000000ffff937224 */ /* 0x000fc600078e0080 */
[----:B------:R-:W3:Y:S01]  /*6e5f0*/  LDL.LU R153, [R1+0x338] ;  /* 0x0003380001997983 */ /* 0x000ee20000300800 */
[----:B----4-:R-:W-:Y:S02]  /*6e600*/  SHF.R.S32.HI R251, RZ, 0x1f, R152 ;  /* 0x0000001ffffb7819 */ /* 0x010fe40000011498 */
[----:B------:R-:W-:Y:S01]  /*6e610*/  IADD3 R128, P6, R152, R15, RZ ;  /* 0x0000000f98807210 */ /* 0x000fe20007fde0ff */
[----:B------:R-:W-:-:S04]  /*6e620*/  IMAD.MOV.U32 R148, RZ, RZ, R129 ;  /* 0x000000ffff947224 */ /* 0x000fc800078e0081 */
        /* <DEDUP_REMOVED lines=46> */
[----:B------:R-:W-:Y:S02]  /*6e910*/  IMAD.MOV.U32 R150, RZ, RZ, R148 ;  /* 0x000000ffff967224 */ /* 0x000fe400078e0094 */
[----:B------:R-:W-:Y:S01]  /*6e920*/  IMAD.MOV.U32 R140, RZ, RZ, R126 ;  /* 0x000000ffff8c7224 */ /* 0x000fe200078e007e */
[----:B------:R-:W-:Y:S01]  /*6e930*/  IADD3 R126, P6, R153, R13, RZ ;  /* 0x0000000d997e7210 */ /* 0x000fe20007fde0ff */
[----:B------:R-:W-:Y:S02]  /*6e940*/  IMAD.MOV.U32 R148, RZ, RZ, R146 ;  /* 0x000000ffff947224 */ /* 0x000fe400078e0092 */
[----:B------:R-:W-:-:S02]  /*6e950*/  IMAD.MOV.U32 R146, RZ, RZ, R145 ;  /* 0x000000ffff927224 */ /* 0x000fc400078e0091 */
        /* <DEDUP_REMOVED lines=11> */
[----:B------:R-:W-:Y:S02]  /*6ea10*/  IMAD.MOV.U32 R151, RZ, RZ, R148 ;  /* 0x000000ffff977224 */ /* 0x000fe400078e0094 */
[----:B------:R-:W-:Y:S02]  /*6ea20*/  IMAD.X R29, R251, 0x1, R8, P6 ;  /* 0x00000001fb1d7824 */ /* 0x000fe400030e0608 */
[----:B------:R-:W-:-:S02]  /*6ea30*/  IMAD.MOV.U32 R148, RZ, RZ, R146 ;  /* 0x000000ffff947224 */ /* 0x000fc400078e0092 */
[----:B------:R-:W-:Y:S02]  /*6ea40*/  IMAD.MOV.U32 R146, RZ, RZ, R144 ;  /* 0x000000ffff927224 */ /* 0x000fe400078e0090 */
[----:B------:R-:W-:Y:S02]  /*6ea50*/  IMAD.MOV.U32 R144, RZ, RZ, R145 ;  /* 0x000000ffff907224 */ /* 0x000fe400078e0091 */
[----:B------:R-:W-:Y:S01]  /*6ea60*/  IMAD.MOV.U32 R145, RZ, RZ, R140 ;  /* 0x000000ffff917224 */ /* 0x000fe200078e008c */
[----:B------:R0:W-:Y:S01]  /*6ea70*/  STL.64 [R1+0xd38], R28 ;  /* 0x000d381c01007387 */ /* 0x0001e20000100a00 */
[----:B------:R-:W-:Y:S02]  /*6ea80*/  IMAD.MOV.U32 R140, RZ, RZ, R141 ;  /* 0x000000ffff8c7224 */ /* 0x000fe400078e008d */
[----:B------:R-:W-:Y:S02]  /*6ea90*/  IMAD.MOV.U32 R141, RZ, RZ, R133 ;  /* 0x000000ffff8d7224 */ /* 0x000fe400078e0085 */
[----:B------:R-:W3:Y:S01]  /*6eaa0*/  LDL.LU R133, [R1+0x348] ;  /* 0x0003480001857983 */ /* 0x000ee20000300800 */
[----:B----4-:R-:W-:Y:S01]  /*6eab0*/  SHF.R.S32.HI R251, RZ, 0x1f, R156 ;  /* 0x0000001ffffb7819 */ /* 0x010fe2000001149c */
[----:B------:R-:W-:-:S02]  /*6eac0*/  IMAD.MOV.U32 R155, RZ, RZ, R153 ;  /* 0x000000ffff9b7224 */ /* 0x000fc400078e0099 */
[----:B------:R-:W-:Y:S01]  /*6ead0*/  IMAD.MOV.U32 R153, RZ, RZ, R151 ;  /* 0x000000ffff997224 */ /* 0x000fe200078e0097 */
[C---:B0-----:R-:W-:Y:S01]  /*6eae0*/  IADD3 R28, P6, R156.reuse, R15, RZ ;  /* 0x0000000f9c1c7210 */ /* 0x041fe20007fde0ff */
[----:B------:R-:W-:Y:S02]  /*6eaf0*/  IMAD.MOV.U32 R151, RZ, RZ, R145 ;  /* 0x000000ffff977224 */ /* 0x000fe400078e0091 */
[----:B------:R-:W-:Y:S02]  /*6eb00*/  IMAD.MOV.U32 R152, RZ, RZ, R150 ;  /* 0x000000ffff987224 */ /* 0x000fe400078e0096 */
[----:B------:R-:W-:Y:S02]  /*6eb10*/  IMAD.X R29, R251, 0x1, R14, P6 ;  /* 0x00000001fb1d7824 */ /* 0x000fe400030e060e */
[----:B------:R-:W-:Y:S01]  /*6eb20*/  IMAD.MOV.U32 R145, RZ, RZ, R130 ;  /* 0x000000ffff917224 */ /* 0x000fe200078e0082 */
[----:B------:R-:W-:Y:S01]  /*6eb30*/  IADD3 R130, P6, R156, R13, RZ ;  /* 0x0000000d9c827210 */ /* 0x000fe20007fde0ff */
[----:B------:R-:W-:-:S02]  /*6eb40*/  IMAD.MOV.U32 R150, RZ, RZ, R146 ;  /* 0x000000ffff967224 */ /* 0x000fc400078e0092 */
[----:B------:R-:W-:Y:S02]  /*6eb50*/  IMAD.MOV.U32 R146, RZ, RZ, R144 ;  /* 0x000000ffff927224 */ /* 0x000fe400078e0090 */
        /* <DEDUP_REMOVED lines=39> */
[----:B---3--:R-:W-:-:S03]  /*6edd0*/  SHF.R.S32.HI R251, RZ, 0x1f, R133 ;  /* 0x0000001ffffb7819 */ /* 0x008fc60000011485 */
[----:B------:R-:W3:Y:S01]  /*6ede0*/  LDL.LU R160, [R1+0x354] ;  /* 0x0003540001a07983 */ /* 0x000ee20000300800 */
        /* <DEDUP_REMOVED lines=9> */
[----:B------:R-:W-:Y:S02]  /*6ee80*/  IMAD.MOV.U32 R155, RZ, RZ, R152 ;  /* 0x000000ffff9b7224 */ /* 0x000fe400078e0098 */
[----:B------:R-:W-:Y:S01]  /*6ee90*/  IMAD.MOV.U32 R152, RZ, RZ, R153 ;  /* 0x000000ffff987224 */ /* 0x000fe200078e0099 */
[----:B------:R0:W-:Y:S01]  /*6eea0*/  STL.64 [R1+0xcc0], R28 ;  /* 0x000cc01c01007387 */ /* 0x0001e20000100a00 */
[----:B------:R-:W-:-:S03]  /*6eeb0*/  IMAD.MOV.U32 R153, RZ, RZ, R146 ;  /* 0x000000ffff997224 */ /* 0x000fc600078e0092 */
[----:B------:R-:W3:Y:S01]  /*6eec0*/  LDL.LU R161, [R1+0x358] ;  /* 0x0003580001a17983 */ /* 0x000ee20000300800 */
[----:B------:R-:W-:Y:S02]  /*6eed0*/  IMAD.MOV.U32 R146, RZ, RZ, R142 ;  /* 0x000000ffff927224 */ /* 0x000fe400078e008e */
[----:B------:R-:W-:Y:S01]  /*6eee0*/  IMAD.MOV.U32 R142, RZ, RZ, R132 ;  /* 0x000000ffff8e7224 */ /* 0x000fe200078e0084 */
[----:B------:R-:W-:Y:S01]  /*6eef0*/  IADD3 R132, P6, R133, R10, RZ ;  /* 0x0000000a85847210 */ /* 0x000fe20007fde0ff */
[----:B------:R-:W-:-:S04]  /*6ef00*/  IMAD.MOV.U32 R156, RZ, RZ, R154 ;  /* 0x000000ffff9c7224 */ /* 0x000fc800078e009a */
[----:B------:R-:W-:Y:S01]  /*6ef10*/  IMAD.X R133, R251, 0x1, R8, P6 ;  /* 0x00000001fb857824 */ /* 0x000fe200030e0608 */
[----:B----4-:R-:W-:Y:S02]  /*6ef20*/  SHF.R.S32.HI R251, RZ, 0x1f, R158 ;  /* 0x0000001ffffb7819 */ /* 0x010fe4000001149e */
[C---:B0-----:R-:W-:Y:S01]  /*6ef30*/  IADD3 R28, P6, R158.reuse, R15, RZ ;  /* 0x0000000f9e1c7210 */ /* 0x041fe20007fde0ff */
[----:B------:R-:W-:Y:S02]  /*6ef40*/  IMAD.MOV.U32 R154, RZ, RZ, R155 ;  /* 0x000000ffff9a7224 */ /* 0x000fe400078e009b */
[----:B------:R-:W-:Y:S02]  /*6ef50*/  IMAD.MOV.U32 R155, RZ, RZ, R142 ;  /* 0x000000ffff9b7224 */ /* 0x000fe400078e008e */
[----:B------:R-:W-:Y:S02]  /*6ef60*/  IMAD.X R29, R251, 0x1, R14, P6 ;  /* 0x00000001fb1d7824 */ /* 0x000fe400030e060e */
[----:B------:R-:W-:Y:S01]  /*6ef70*/  IMAD.MOV.U32 R142, RZ, RZ, R136 ;  /* 0x000000ffff8e7224 */ /* 0x000fe200078e0088 */
        /* <DEDUP_REMOVED lines=31> */
[----:B---3--:R-:W-:-:S02]  /*6f170*/  SHF.R.S32.HI R251, RZ, 0x1f, R160 ;  /* 0x0000001ffffb7819 */ /* 0x008fc400000114a0 */
[----:B0-----:R-:W-:-:S05]  /*6f180*/  IADD3 R28, P6, R160, R15, RZ ;  /* 0x0000000fa01c7210 */ /* 0x001fca0007fde0ff */
[----:B------:R-:W-:-:S05]  /*6f190*/  IMAD.X R29, R251, 0x1, R14, P6 ;  /* 0x00000001fb1d7824 */ /* 0x000fca00030e060e */
[----:B------:R0:W-:Y:S01]  /*6f1a0*/  STL.64 [R1+0xc70], R28 ;  /* 0x000c701c01007387 */ /* 0x0001e20000100a00 */
[----:B------:R-:W-:Y:S01]  /*6f1b0*/  IMAD.MOV.U32 R151, RZ, RZ, R135 ;  /* 0x000000ffff977224 */ /* 0x000fe200078e0087 */
        /* <DEDUP_REMOVED lines=8> */
[----:B------:R-:W3:Y:S01]  /*6f240*/  LDL.LU R163, [R1+0x364] ;  /* 0x0003640001a37983 */ /* 0x000ee20000300800 */
        /* <DEDUP_REMOVED lines=14> */
[----:B------:R-:W4:Y:S01]  /*6f330*/  LDL.LU R167, [R1+0x368] ;  /* 0x0003680001a77983 */ /* 0x000f220000300800 */
        /* <DEDUP_REMOVED lines=45> */
[----:B------:R-:W-:Y:S02]  /*6f610*/  IMAD.X R29, R251, 0x1, R8, P6 ;  /* 0x00000001fb1d7824 */ /* 0x000fe400030e0608 */
[----:B------:R-:W-:-:S02]  /*6f620*/  IMAD.MOV.U32 R160, RZ, RZ, R159 ;  /* 0x000000ffffa07224 */ /* 0x000fc400078e009f */
[----:B------:R-:W-:Y:S01]  /*6f630*/  IMAD.MOV.U32 R159, RZ, RZ, R141 ;  /* 0x000000ffff9f7224 */ /* 0x000fe200078e008d */
[----:B------:R0:W-:Y:S01]  /*6f640*/  STL.64 [R1+0xbd8], R28 ;  /* 0x000bd81c01007387 */ /* 0x0001e20000100a00 */
[----:B------:R-:W-:Y:S02]  /*6f650*/  IMAD.MOV.U32 R161, RZ, RZ, R155 ;  /* 0x000000ffffa17224 */ /* 0x000fe400078e009b */
[----:B------:R-:W-:Y:S01]  /*6f660*/  IMAD.MOV.U32 R164, RZ, RZ, R162 ;  /* 0x000000ffffa47224 */ /* 0x000fe200078e00a2 */
[----:B----4-:R-:W-:Y:S02]  /*6f670*/  SHF.R.S32.HI R251, RZ, 0x1f, R167 ;  /* 0x0000001ffffb7819 */ /* 0x010fe400000114a7 */
[----:B------:R-:W-:Y:S01]  /*6f680*/  IADD3 R140, P6, R167, R15, RZ ;  /* 0x0000000fa78c7210 */ /* 0x000fe20007fde0ff */
[----:B------:R-:W-:-:S04]  /*6f690*/  IMAD.MOV.U32 R162, RZ, RZ, R160 ;  /* 0x000000ffffa27224 */ /* 0x000fc800078e00a0 */
[----:B------:R-:W-:Y:S01]  /*6f6a0*/  IMAD.X R141, R251, 0x1, R14, P6 ;  /* 0x00000001fb8d7824 */ /* 0x000fe200030e060e */
[----:B0-----:R-:W-:Y:S01]  /*6f6b0*/  IADD3 R28, P6, R167, R13, RZ ;  /* 0x0000000da71c7210 */ /* 0x001fe20007fde0ff */
[----:B------:R-:W-:Y:S02]  /*6f6c0*/  IMAD.MOV.U32 R160, RZ, RZ, R161 ;  /* 0x000000ffffa07224 */ /* 0x000fe400078e00a1 */
[----:B------:R-:W-:Y:S02]  /*6f6d0*/  IMAD.MOV.U32 R161, RZ, RZ, R159 ;  /* 0x000000ffffa17224 */ /* 0x000fe400078e009f */
[----:B------:R-:W-:Y:S02]  /*6f6e0*/  IMAD.MOV.U32 R155, RZ, RZ, R244 ;  /* 0x000000ffff9b7224 */ /* 0x000fe400078e00f4 */
[----:B------:R-:W-:Y:S01]  /*6f6f0*/  IMAD.X R29, R251, 0x1, R12, P6 ;  /* 0x00000001fb1d7824 */ /* 0x000fe200030e060c */
[----:B------:R-:W3:Y:S01]  /*6f700*/  LDL.LU R244, [R1+0x3f4] ;  /* 0x0003f40001f47983 */ /* 0x000ee20000300800 */
        /* <DEDUP_REMOVED lines=15> */
[----:B------:R-:W-:Y:S02]  /*6f800*/  IMAD.MOV.U32 R161, RZ, RZ, R158 ;  /* 0x000000ffffa17224 */ /* 0x000fe400078e009e */
[----:B------:R-:W-:Y:S02]  /*6f810*/  IMAD.MOV.U32 R158, RZ, RZ, R159 ;  /* 0x000000ffff9e7224 */ /* 0x000fe400078e009f */
[----:B------:R-:W-:Y:S01]  /*6f820*/  IMAD.MOV.U32 R159, RZ, RZ, R155 ;  /* 0x000000ffff9f7224 */ /* 0x000fe200078e009b */
[----:B------:R-:W-:-:S02]  /*6f830*/  SHF.R.S32.HI R251, RZ, 0x1f, R168 ;  /* 0x0000001ffffb7819 */ /* 0x000fc400000114a8 */
[----:B0-----:R-:W-:Y:S01]  /*6f840*/  IADD3 R28, P6, R168, R15, RZ ;  /* 0x0000000fa81c7210 */ /* 0x001fe20007fde0ff */
[----:B------:R-:W-:Y:S02]  /*6f850*/  IMAD.MOV.U32 R155, RZ, RZ, R151 ;  /* 0x000000ffff9b7224 */ /* 0x000fe400078e0097 */
[----:B------:R-:W4:Y:S02]  /*6f860*/  LDL.LU R151, [R1+0x414] ;  /* 0x0004140001977983 */ /* 0x000f240000300800 */
[----:B------:R-:W-:-:S05]  /*6f870*/  IMAD.X R29, R251, 0x1, R14, P6 ;  /* 0x00000001fb1d7824 */ /* 0x000fca00030e060e */
[----:B------:R0:W-:Y:S02]  /*6f880*/  STL.64 [R1+0xbb0], R28 ;  /* 0x000bb01c01007387 */ /* 0x0001e40000100a00 */
[----:B0-----:R-:W-:-:S05]  /*6f890*/  IADD3 R28, P6, R168, R13, RZ ;  /* 0x0000000da81c7210 */ /* 0x001fca0007fde0ff */
[----:B------:R-:W-:-:S05]  /*6f8a0*/  IMAD.X R29, R251, 0x1, R12, P6 ;  /* 0x00000001fb1d7824 */ /* 0x000fca00030e060c */
[----:B------:R0:W-:Y:S02]  /*6f8b0*/  STL.64 [R1+0xba8], R28 ;  /* 0x000ba81c01007387 */ /* 0x0001e40000100a00 */
        /* <DEDUP_REMOVED lines=12> */
[----:B------:R-:W-:Y:S01]  /*6f980*/  IMAD.MOV.U32 R159, RZ, RZ, R156 ;  /* 0x000000ffff9f7224 */ /* 0x000fe200078e009c */
[----:B------:R0:W-:Y:S01]  /*6f990*/  STL.64 [R1+0xb98], R28 ;  /* 0x000b981c01007387 */ /* 0x0001e20000100a00 */
[----:B------:R-:W-:-:S03]  /*6f9a0*/  IMAD.MOV.U32 R156, RZ, RZ, R157 ;  /* 0x000000ffff9c7224 */ /* 0x000fc600078e009d */
[----:B------:R-:W3:Y:S01]  /*6f9b0*/  LDL.LU R157, [R1+0x3a8] ;  /* 0x0003a800019d7983 */ /* 0x000ee20000300800 */
[----:B------:R-:W-:Y:S02]  /*6f9c0*/  IMAD.MOV.U32 R170, RZ, RZ, R167 ;  /* 0x000000ffffaa7224 */ /* 0x000fe400078e00a7 */
[----:B------:R-:W-:Y:S02]  /*6f9d0*/  IMAD.MOV.U32 R167, RZ, RZ, R164 ;  /* 0x000000ffffa77224 */ /* 0x000fe400078e00a4 */
        /* <DEDUP_REMOVED lines=17> */
[----:B------:R0:W-:Y:S01]  /*6faf0*/  STL.64 [R1+0xb78], R28 ;  /* 0x000b781c01007387 */ /* 0x0001e20000100a00 */
[----:B------:R-:W-:Y:S01]  /*6fb00*/  IMAD.MOV.U32 R159, RZ, RZ, R156 ;  /* 0x000000ffff9f7224 */ /* 0x000fe200078e009c */
[----:B0-----:R-:W-:-:S05]  /*6fb10*/  IADD3 R28, P6, R166, R15, RZ ;  /* 0x0000000fa61c7210 */ /* 0x001fca0007fde0ff */
[----:B------:R-:W-:Y:S02]  /*6fb20*/  IMAD.X R29, R251, 0x1, R14, P6 ;  /* 0x00000001fb1d7824 */ /* 0x000fe400030e060e */
[----:B------:R-:W-:Y:S02]  /*6fb30*/  IMAD.MOV.U32 R169, RZ, RZ, R164 ;  /* 0x000000ffffa97224 */ /* 0x000fe400078e00a4 */
[----:B------:R-:W-:Y:S02]  /*6fb40*/  IMAD.MOV.U32 R171, RZ, RZ, R167 ;  /* 0x000000ffffab7224 */ /* 0x000fe400078e00a7 */
[----:B------:R-:W-:Y:S02]  /*6fb50*/  IMAD.MOV.U32 R167, RZ, RZ, R158 ;  /* 0x000000ffffa77224 */ /* 0x000fe400078e009e */
[----:B------:R-:W-:Y:S02]  /*6fb60*/  IMAD.MOV.U32 R158, RZ, RZ, R159 ;  /* 0x000000ffff9e7224 */ /* 0x000fe400078e009f */
[----:B------:R-:W-:-:S04]  /*6fb70*/  IMAD.MOV.U32 R168, RZ, RZ, R169 ;  /* 0x000000ffffa87224 */ /* 0x000fc800078e00a9 */
[----:B------:R-:W-:Y:S02]  /*6fb80*/  IMAD.MOV.U32 R173, RZ, RZ, R168 ;  /* 0x000000ffffad7224 */ /* 0x000fe400078e00a8 */
[----:B---3--:R-:W-:Y:S02]  /*6fb90*/  IMAD.MOV.U32 R156, RZ, RZ, R157 ;  /* 0x000000ffff9c7224 */ /* 0x008fe400078e009d */
[----:B------:R-:W-:Y:S02]  /*6fba0*/  IMAD.MOV.U32 R157, RZ, RZ, R149 ;  /* 0x000000ffff9d7224 */ /* 0x000fe400078e0095 */
[----:B------:R-:W-:Y:S02]  /*6fbb0*/  IMAD.MOV.U32 R149, RZ, RZ, R249 ;  /* 0x000000ffff957224 */ /* 0x000fe400078e00f9 */
[----:B------:R-:W-:Y:S02]  /*6fbc0*/  IMAD.MOV.U32 R249, RZ, RZ, R246 ;  /* 0x000000fffff97224 */ /* 0x000fe400078e00f6 */
[----:B------:R-:W2:Y:S04]  /*6fbd0*/  LDL.LU R246, [R1+0x3f0] ;  /* 0x0003f00001f67983 */ /* 0x000ea80000300800 */
[----:B------:R0:W-:Y:S02]  /*6fbe0*/  STL.64 [R1+0xb70], R28 ;  /* 0x000b701c01007387 */ /* 0x0001e40000100a00 */
[----:B0-----:R-:W-:-:S05]  /*6fbf0*/  IADD3 R28, P6, R166, R13, RZ ;  /* 0x0000000da61c7210 */ /* 0x001fca0007fde0ff */
[----:B------:R-:W-:-:S05]  /*6fc00*/  IMAD.X R29, R251, 0x1, R12, P6 ;  /* 0x00000001fb1d7824 */ /* 0x000fca00030e060c */
[----:B------:R0:W-:Y:S02]  /*6fc10*/  STL.64 [R1+0xb68], R28 ;  /* 0x000b681c01007387 */ /* 0x0001e40000100a00 */
[----:B0-----:R-:W-:-:S05]  /*6fc20*/  IADD3 R28, P6, R166, R11, RZ ;  /* 0x0000000ba61c7210 */ /* 0x001fca0007fde0ff */
[----:B------:R-:W-:-:S05]  /*6fc30*/  IMAD.X R29, R251, 0x1, R9, P6 ;  /* 0x00000001fb1d7824 */ /* 0x000fca00030e0609 */
[----:B------:R0:W-:Y:S01]  /*6fc40*/  STL.64 [R1+0xb60], R28 ;  /* 0x000b601c01007387 */ /* 0x0001e20000100a00 */
[----:B------:R-:W-:Y:S01]  /*6fc50*/  IMAD.MOV.U32 R164, RZ, RZ, R157 ;  /* 0x000000ffffa47224 */ /* 0x000fe200078e009d */
[----:B0-----:R-:W-:Y:S01]  /*6fc60*/  IADD3 R28, P6, R166, R10, RZ ;  /* 0x0000000aa61c7210 */ /* 0x001fe20007fde0ff */
[----:B------:R-:W-:Y:S02]  /*6fc70*/  IMAD.MOV.U32 R166, RZ, RZ, R162 ;  /* 0x000000ffffa67224 */ /* 0x000fe400078e00a2 */
[----:B------:R-:W-:Y:S02]  /*6fc80*/  IMAD.MOV.U32 R162, RZ, RZ, R142 ;  /* 0x000000ffffa27224 */ /* 0x000fe400078e008e */
[----:B------:R-:W-:Y:S01]  /*6fc90*/  IMAD.X R29, R251, 0x1, R8, P6 ;  /* 0x00000001fb1d7824 */ /* 0x000fe200030e0608 */
[----:B------:R-:W-:Y:S02]  /*6fca0*/  SHF.R.S32.HI R251, RZ, 0x1f, R147 ;  /* 0x0000001ffffb7819 */ /* 0x000fe40000011493 */
[----:B------:R-:W-:Y:S01]  /*6fcb0*/  IADD3 R142, P6, R147, R15, RZ ;  /* 0x0000000f938e7210 */ /* 0x000fe20007fde0ff */
[----:B------:R-:W-:Y:S01]  /*6fcc0*/  IMAD.MOV.U32 R157, RZ, RZ, R143 ;  /* 0x000000ffff9d7224 */ /* 0x000fe200078e008f */
[----:B------:R0:W-:Y:S03]  /*6fcd0*/  STL.64 [R1+0xb58], R28 ;  /* 0x000b581c01007387 */ /* 0x0001e60000100a00 */
[----:B------:R-:W-:Y:S01]  /*6fce0*/  IMAD.X R143, R251, 0x1, R14, P6 ;  /* 0x00000001fb8f7824 */ /* 0x000fe200030e060e */
[----:B0-----:R-:W-:Y:S01]  /*6fcf0*/  IADD3 R28, P6, R147, R13, RZ ;  /* 0x0000000d931c7210 */ /* 0x001fe20007fde0ff */
[----:B------:R-:W-:-:S02]  /*6fd00*/  IMAD.MOV.U32 R159, RZ, RZ, R156 ;  /* 0x000000ffff9f7224 */ /* 0x000fc400078e009c */
[----:B------:R-:W3:Y:S02]  /*6fd10*/  LDL.LU R156, [R1+0x3b0] ;  /* 0x0003b000019c7983 */ /* 0x000ee40000300800 */
        /* <DEDUP_REMOVED lines=9> */
[----:B------:R-:W-:Y:S01]  /*6fdb0*/  IMAD.X R29, R251, 0x1, R9, P6 ;  /* 0x00000001fb1d7824 */ /* 0x000fe200030e0609 */
[----:B------:R-:W-:-:S04]  /*6fdc0*/  IADD3 R146, P6, R147, R10, RZ ;  /* 0x0000000a93927210 */ /* 0x000fc80007fde0ff */
[----:B------:R0:W-:Y:S01]  /*6fdd0*/  STL.64 [R1+0xb40], R28 ;  /* 0x000b401c01007387 */ /* 0x0001e20000100a00 */
[----:B------:R-:W-:Y:S01]  /*6fde0*/  IMAD.X R147, R251, 0x1, R8, P6 ;  /* 0x00000001fb937824 */ /* 0x000fe200030e0608 */
[----:B------:R-:W-:Y:S01]  /*6fdf0*/  SHF.R.S32.HI R251, RZ, 0x1f, R172 ;  /* 0x0000001ffffb7819 */ /* 0x000fe200000114ac */
[----:B------:R-:W-:Y:S02]  /*6fe00*/  IMAD.MOV.U32 R168, RZ, RZ, R169 ;  /* 0x000000ffffa87224 */ /* 0x000fe400078e00a9 */
[----:B------:R-:W-:Y:S02]  /*6fe10*/  IMAD.MOV.U32 R169, RZ, RZ, R166 ;  /* 0x000000ffffa97224 */ /* 0x000fe400078e00a6 */
[----:B------:R-:W-:Y:S01]  /*6fe20*/  IMAD.MOV.U32 R166, RZ, RZ, R167 ;  /* 0x000000ffffa67224 */ /* 0x000fe200078e00a7 */
[----:B0-----:R-:W-:Y:S01]  /*6fe30*/  IADD3 R28, P6, R172, R15, RZ ;  /* 0x0000000fac1c7210 */ /* 0x001fe20007fde0ff */
[----:B------:R-:W-:Y:S02]  /*6fe40*/  IMAD.MOV.U32 R167, RZ, RZ, R164 ;  /* 0x000000ffffa77224 */ /* 0x000fe400078e00a4 */
[----:B------:R-:W-:-:S02]  /*6fe50*/  IMAD.MOV.U32 R164, RZ, RZ, R160 ;  /* 0x000000ffffa47224 */ /* 0x000fc400078e00a0 */
[----:B------:R-:W-:Y:S02]  /*6fe60*/  IMAD.X R29, R251, 0x1, R14, P6 ;  /* 0x00000001fb1d7824 */ /* 0x000fe400030e060e */
        /* <DEDUP_REMOVED lines=43> */
[----:B------:R-:W2:Y:S04]  /*70120*/  LDL.LU R155, [R1+0x3bc] ;  /* 0x0003bc00019b7983 */ /* 0x000ea80000300800 */
        /* <DEDUP_REMOVED lines=20> */
[----:B------:R-:W-:Y:S01]  /*70270*/  SHF.R.S32.HI R251, RZ, 0x1f, R173 ;  /* 0x0000001ffffb7819 */ /* 0x000fe200000114ad */
[----:B------:R-:W-:Y:S02]  /*70280*/  IMAD.MOV.U32 R171, RZ, RZ, R169 ;  /* 0x000000ffffab7224 */ /* 0x000fe400078e00a9 */
[----:B------:R-:W-:Y:S01]  /*70290*/  IMAD.MOV.U32 R169, RZ, RZ, R164 ;  /* 0x000000ffffa97224 */ /* 0x000fe200078e00a4 */
[----:B0-----:R-:W-:Y:S01]  /*702a0*/  IADD3 R28, P6, R173, R15, RZ ;  /* 0x0000000fad1c7210 */ /* 0x001fe20007fde0ff */
[----:B------:R-:W-:Y:S02]  /*702b0*/  IMAD.MOV.U32 R164, RZ, RZ, R158 ;  /* 0x000000ffffa47224 */ /* 0x000fe400078e009e */
[----:B------:R-:W-:Y:S02]  /*702c0*/  IMAD.MOV.U32 R170, RZ, RZ, R168 ;  /* 0x000000ffffaa7224 */ /* 0x000fe400078e00a8 */
[----:B------:R-:W-:-:S02]  /*702d0*/  IMAD.X R29, R251, 0x1, R14, P6 ;  /* 0x00000001fb1d7824 */ /* 0x000fc400030e060e */
[----:B------:R-:W-:Y:S02]  /*702e0*/  IMAD.MOV.U32 R168, RZ, RZ, R166 ;  /* 0x000000ffffa87224 */ /* 0x000fe400078e00a6 */
[----:B------:R-:W-:Y:S02]  /*702f0*/  IMAD.MOV.U32 R166, RZ, RZ, R165 ;  /* 0x000000ffffa67224 */ /* 0x000fe400078e00a5 */
[----:B------:R-:W-:Y:S01]  /*70300*/  IMAD.MOV.U32 R165, RZ, RZ, R159 ;  /* 0x000000ffffa57224 */ /* 0x000fe200078e009f */
[----:B------:R0:W-:Y:S01]  /*70310*/  STL.64 [R1+0xad0], R28 ;  /* 0x000ad01c01007387 */ /* 0x0001e20000100a00 */
[----:B------:R-:W-:Y:S02]  /*70320*/  IMAD.MOV.U32 R159, RZ, RZ, R149 ;  /* 0x000000ffff9f7224 */ /* 0x000fe400078e0095 */
[----:B------:R-:W-:Y:S02]  /*70330*/  IMAD.MOV.U32 R177, RZ, RZ, R170 ;  /* 0x000000ffffb17224 */ /* 0x000fe400078e00aa */
[----:B------:R-:W-:-:S02]  /*70340*/  IMAD.MOV.U32 R170, RZ, RZ, R169 ;  /* 0x000000ffffaa7224 */ /* 0x000fc400078e00a9 */
[----:B------:R-:W-:Y:S02]  /*70350*/  IMAD.MOV.U32 R172, RZ, RZ, R171 ;  /* 0x000000ffffac7224 */ /* 0x000fe400078e00ab */
[----:B------:R-:W-:Y:S02]  /*70360*/  IMAD.MOV.U32 R171, RZ, RZ, R164 ;  /* 0x000000ffffab7224 */ /* 0x000fe400078e00a4 */
[----:B------:R-:W-:Y:S02]  /*70370*/  IMAD.MOV.U32 R164, RZ, RZ, R159 ;  /* 0x000000ffffa47224 */ /* 0x000fe400078e009f */
[----:B------:R-:W-:Y:S02]  /*70380*/  IMAD.MOV.U32 R181, RZ, RZ, R172 ;  /* 0x000000ffffb57224 */ /* 0x000fe400078e00ac */
[----:B---3--:R-:W-:Y:S01]  /*70390*/  IMAD.MOV.U32 R158, RZ, RZ, R148 ;  /* 0x000000ffff9e7224 */ /* 0x008fe200078e0094 */
[----:B------:R-:W-:-:S05]  /*703a0*/  IADD3 R148, P6, R173, R13, RZ ;  /* 0x0000000dad947210 */ /* 0x000fca0007fde0ff */
[----:B------:R-:W-:Y:S01]  /*703b0*/  IMAD.X R149, R251, 0x1, R12, P6 ;  /* 0x00000001fb957824 */ /* 0x000fe200030e060c */
        /* <DEDUP_REMOVED lines=8> */
[----:B------:R-:W-:Y:S02]  /*70440*/  SHF.R.S32.HI R251, RZ, 0x1f, R176 ;  /* 0x0000001ffffb7819 */ /* 0x000fe400000114b0 */
[C---:B------:R-:W-:Y:S01]  /*70450*/  IADD3 R152, P6, R176.reuse, R15, RZ ;  /* 0x0000000fb0987210 */ /* 0x040fe20007fde0ff */
[----:B------:R-:W-:Y:S01]  /*70460*/  IMAD.MOV.U32 R168, RZ, RZ, R166 ;  /* 0x000000ffffa87224 */ /* 0x000fe200078e00a6 */
[----:B------:R0:W-:Y:S01]  /*70470*/  STL.64 [R1+0xab8], R28 ;  /* 0x000ab81c01007387 */ /* 0x0001e20000100a00 */
[----:B------:R-:W-:Y:S02]  /*70480*/  IMAD.MOV.U32 R166, RZ, RZ, R153 ;  /* 0x000000ffffa67224 */ /* 0x000fe400078e0099 */
        /* <DEDUP_REMOVED lines=53> */
[----:B------:R-:W-:Y:S02]  /*707e0*/  IMAD.X R29, R251, 0x1, R8, P6 ;  /* 0x00000001fb1d7824 */ /* 0x000fe400030e0608 */
[----:B------:R-:W-:Y:S01]  /*707f0*/  IMAD.MOV.U32 R171, RZ, RZ, R166 ;  /* 0x000000ffffab7224 */ /* 0x000fe200078e00a6 */
[----:B------:R-:W-:Y:S01]  /*70800*/  SHF.R.S32.HI R251, RZ, 0x1f, R177 ;  /* 0x0000001ffffb7819 */ /* 0x000fe200000114b1 */
[----:B----4-:R-:W-:Y:S01]  /*70810*/  IMAD.MOV.U32 R166, RZ, RZ, R161 ;  /* 0x000000ffffa67224 */ /* 0x010fe200078e00a1 */
[----:B------:R0:W-:Y:S01]  /*70820*/  STL.64 [R1+0xa58], R28 ;  /* 0x000a581c01007387 */ /* 0x0001e20000100a00 */
[----:B------:R-:W-:Y:S02]  /*70830*/  IMAD.MOV.U32 R161, RZ, RZ, R5 ;  /* 0x000000ffffa17224 */ /* 0x000fe400078e0005 */
[----:B------:R-:W-:Y:S01]  /*70840*/  IMAD.MOV.U32 R174, RZ, RZ, R172 ;  /* 0x000000ffffae7224 */ /* 0x000fe200078e00ac */
[----:B------:R-:W4:Y:S01]  /*70850*/  LDL.LU R5, [R1+0x14c4] ;  /* 0x0014c40001057983 */ /* 0x000f220000300800 */
[----:B------:R-:W-:-:S02]  /*70860*/  IMAD.MOV.U32 R172, RZ, RZ, R170 ;  /* 0x000000ffffac7224 */ /* 0x000fc400078e00aa */
        /* <DEDUP_REMOVED lines=15> */
[----:B0-----:R-:W-:-:S05]  /*70960*/  IADD3 R28, P6, R177, R10, RZ ;  /* 0x0000000ab11c7210 */ /* 0x001fca0007fde0ff */
[----:B------:R-:W-:Y:S02]  /*70970*/  IMAD.X R29, R251, 0x1, R8, P6 ;  /* 0x00000001fb1d7824 */ /* 0x000fe400030e0608 */
[----:B------:R-:W-:-:S03]  /*70980*/  IMAD.MOV.U32 R170, RZ, RZ, R168 ;  /* 0x000000ffffaa7224 */ /* 0x000fc600078e00a8 */
[----:B------:R0:W-:Y:S04]  /*70990*/  STL.64 [R1+0xa38], R28 ;  /* 0x000a381c01007387 */ /* 0x0001e80000100a00 */
[----:B------:R-:W3:Y:S01]  /*709a0*/  LDL.LU R168, [R1+0x3d4] ;  /* 0x0003d40001a87983 */ /* 0x000ee20000300800 */
[----:B------:R-:W-:Y:S02]  /*709b0*/  IMAD.MOV.U32 R183, RZ, RZ, R174 ;  /* 0x000000ffffb77224 */ /* 0x000fe400078e00ae */
[----:B------:R-:W-:Y:S01]  /*709c0*/  IMAD.MOV.U32 R174, RZ, RZ, R173 ;  /* 0x000000ffffae7224 */ /* 0x000fe200078e00ad */
[----:B------:R-:W-:Y:S01]  /*709d0*/  SHF.R.S32.HI R251, RZ, 0x1f, R181 ;  /* 0x0000001ffffb7819 */ /* 0x000fe200000114b5 */
[----:B------:R-:W-:Y:S01]  /*709e0*/  IMAD.MOV.U32 R173, RZ, RZ, R154 ;  /* 0x000000ffffad7224 */ /* 0x000fe200078e009a */
[----:B------:R-:W-:Y:S01]  /*709f0*/  IADD3 R154, P6, R181, R15, RZ ;  /* 0x0000000fb59a7210 */ /* 0x000fe20007fde0ff */
[----:B------:R-:W-:-:S02]  /*70a00*/  IMAD.MOV.U32 R177, RZ, RZ, R172 ;  /* 0x000000ffffb17224 */ /* 0x000fc400078e00ac */
[----:B------:R-:W-:Y:S02]  /*70a10*/  IMAD.MOV.U32 R172, RZ, RZ, R171 ;  /* 0x000000ffffac7224 */ /* 0x000fe400078e00ab */
[----:B--2---:R-:W-:Y:S02]  /*70a20*/  IMAD.MOV.U32 R171, RZ, RZ, R155 ;  /* 0x000000ffffab7224 */ /* 0x004fe400078e009b */
        /* <DEDUP_REMOVED lines=13> */
[----:B------:R-:W-:Y:S02]  /*70b00*/  IMAD.MOV.U32 R172, RZ, RZ, R173 ;  /* 0x000000ffffac7224 */ /* 0x000fe400078e00ad */
[----:B------:R-:W-:-:S02]  /*70b10*/  IMAD.MOV.U32 R173, RZ, RZ, R171 ;  /* 0x000000ffffad7224 */ /* 0x000fc400078e00ab */
[----:B------:R-:W-:-:S05]  /*70b20*/  IMAD.X R29, R251, 0x1, R8, P6 ;  /* 0x00000001fb1d7824 */ /* 0x000fca00030e0608 */
[----:B------:R0:W-:Y:S01]  /*70b30*/  STL.64 [R1+0xa18], R28 ;  /* 0x000a181c01007387 */ /* 0x0001e20000100a00 */
[----:B---3--:R-:W-:Y:S02]  /*70b40*/  IMAD.MOV.U32 R171, RZ, RZ, R168 ;  /* 0x000000ffffab7224 */ /* 0x008fe400078e00a8 */
[----:B------:R-:W-:Y:S02]  /*70b50*/  IMAD.MOV.U32 R168, RZ, RZ, R169 ;  /* 0x000000ffffa87224 */ /* 0x000fe400078e00a9 */
[----:B------:R-:W-:Y:S02]  /*70b60*/  IMAD.MOV.U32 R169, RZ, RZ, R165 ;  /* 0x000000ffffa97224 */ /* 0x000fe400078e00a5 */
[----:B------:R-:W2:Y:S01]  /*70b70*/  LDL.LU R165, [R1+0x3ec] ;  /* 0x0003ec0001a57983 */ /* 0x000ea20000300800 */
[----:B------:R-:W-:Y:S02]  /*70b80*/  SHF.R.S32.HI R251, RZ, 0x1f, R178 ;  /* 0x0000001ffffb7819 */ /* 0x000fe400000114b2 */
        /* <DEDUP_REMOVED lines=20> */
[----:B--2---:R-:W-:Y:S02]  /*70cd0*/  IMAD.MOV.U32 R169, RZ, RZ, R165 ;  /* 0x000000ffffa97224 */ /* 0x004fe400078e00a5 */
        /* <DEDUP_REMOVED lines=27> */
[----:B------:R-:W-:Y:S02]  /*70e90*/  IMAD.MOV.U32 R157, RZ, RZ, R248 ;  /* 0x000000ffff9d7224 */ /* 0x000fe400078e00f8 */
[----:B------:R-:W2:Y:S01]  /*70ea0*/  LDL.LU R248, [R1+0x45c] ;  /* 0x00045c0001f87983 */ /* 0x000ea20000300800 */
[----:B------:R-:W-:-:S02]  /*70eb0*/  SHF.R.S32.HI R251, RZ, 0x1f, R183 ;  /* 0x0000001ffffb7819 */ /* 0x000fc400000114b7 */
[----:B0-----:R-:W-:Y:S01]  /*70ec0*/  IADD3 R28, P6, R183, R15, RZ ;  /* 0x0000000fb71c7210 */ /* 0x001fe20007fde0ff */
[----:B------:R-:W-:Y:S02]  /*70ed0*/  IMAD.MOV.U32 R181, RZ, RZ, R175 ;  /* 0x000000ffffb57224 */ /* 0x000fe400078e00af */
        /* <DEDUP_REMOVED lines=8> */
[----:B------:R-:W-:Y:S02]  /*70f60*/  IMAD.MOV.U32 R178, RZ, RZ, R173 ;  /* 0x000000ffffb27224 */ /* 0x000fe400078e00ad */
[----:B------:R-:W-:Y:S01]  /*70f70*/  IMAD.MOV.U32 R173, RZ, RZ, R156 ;  /* 0x000000ffffad7224 */ /* 0x000fe200078e009c */
[----:B------:R0:W-:Y:S01]  /*70f80*/  STL.64 [R1+0x9d0], R28 ;  /* 0x0009d01c01007387 */ /* 0x0001e20000100a00 */
[----:B------:R-:W-:Y:S02]  /*70f90*/  IMAD.MOV.U32 R179, RZ, RZ, R157 ;  /* 0x000000ffffb37224 */ /* 0x000fe400078e009d */
[----:B------:R-:W-:-:S02]  /*70fa0*/  IMAD.MOV.U32 R186, RZ, RZ, R180 ;  /* 0x000000ffffba7224 */ /* 0x000fc400078e00b4 */
[----:B------:R-:W-:Y:S02]  /*70fb0*/  IMAD.MOV.U32 R180, RZ, RZ, R181 ;  /* 0x000000ffffb47224 */ /* 0x000fe400078e00b5 */
[----:B------:R-:W-:Y:S02]  /*70fc0*/  IMAD.MOV.U32 R181, RZ, RZ, R178 ;  /* 0x000000ffffb57224 */ /* 0x000fe400078e00b2 */
[----:B------:R-:W-:Y:S02]  /*70fd0*/  IMAD.MOV.U32 R178, RZ, RZ, R179 ;  /* 0x000000ffffb27224 */ /* 0x000fe400078e00b3 */
[----:B------:R-:W-:Y:S02]  /*70fe0*/  IMAD.MOV.U32 R179, RZ, RZ, R167 ;  /* 0x000000ffffb37224 */ /* 0x000fe400078e00a7 */
[----:B------:R-:W-:Y:S02]  /*70ff0*/  IMAD.MOV.U32 R167, RZ, RZ, R160 ;  /* 0x000000ffffa77224 */ /* 0x000fe400078e00a0 */
[----:B--2---:R-:W-:-:S02]  /*71000*/  IMAD.MOV.U32 R163, RZ, RZ, R248 ;  /* 0x000000ffffa37224 */ /* 0x004fc400078e00f8 */
[----:B------:R-:W-:Y:S02]  /*71010*/  IMAD.MOV.U32 R248, RZ, RZ, R245 ;  /* 0x000000fffff87224 */ /* 0x000fe400078e00f5 */
[----:B------:R-:W-:Y:S01]  /*71020*/  IMAD.X R245, R251, 0x1, R12, P6 ;  /* 0x00000001fbf57824 */ /* 0x000fe200030e060c */
[----:B------:R-:W-:-:S05]  /*71030*/  IADD3 R156, P6, R183, R11, RZ ;  /* 0x0000000bb79c7210 */ /* 0x000fca0007fde0ff */
[----:B------:R-:W-:Y:S01]  /*71040*/  IMAD.X R157, R251, 0x1, R9, P6 ;  /* 0x00000001fb9d7824 */ /* 0x000fe200030e0609 */
[----:B0-----:R-:W-:-:S05]  /*71050*/  IADD3 R28, P6, R183, R10, RZ ;  /* 0x0000000ab71c7210 */ /* 0x001fca0007fde0ff */
[----:B------:R-:W-:-:S05]  /*71060*/  IMAD.X R29, R251, 0x1, R8, P6 ;  /* 0x00000001fb1d7824 */ /* 0x000fca00030e0608 */
[----:B------:R0:W-:Y:S04]  /*71070*/  STL.64 [R1+0x9b8], R28 ;  /* 0x0009b81c01007387 */ /* 0x0001e80000100a00 */
[----:B------:R-:W2:Y:S01]  /*71080*/  LDL.LU R160, [R1+0x3f8] ;  /* 0x0003f80001a07983 */ /* 0x000ea20000300800 */
[----:B------:R-:W-:Y:S01]  /*71090*/  SHF.R.S32.HI R251, RZ, 0x1f, R184 ;  /* 0x0000001ffffb7819 */ /* 0x000fe200000114b8 */
        /* <DEDUP_REMOVED lines=17> */
[----:B--2---:R-:W-:Y:S01]  /*711b0*/  IMAD.MOV.U32 R167, RZ, RZ, R160 ;  /* 0x000000ffffa77224 */ /* 0x004fe200078e00a0 */
[----:B------:R-:W-:-:S05]  /*711c0*/  IADD3 R160, P6, R184, R13, RZ ;  /* 0x0000000db8a07210 */ /* 0x000fca0007fde0ff */
[----:B------:R-:W-:Y:S01]  /*711d0*/  IMAD.X R161, R251, 0x1, R12, P6 ;  /* 0x00000001fba17824 */ /* 0x000fe200030e060c */
        /* <DEDUP_REMOVED lines=25> */
[----:B------:R-:W-:-:S03]  /*71370*/  IMAD.MOV.U32 R179, RZ, RZ, R176 ;  /* 0x000000ffffb37224 */ /* 0x000fc600078e00b0 */
[----:B------:R0:W-:Y:S01]  /*71380*/  STL.64 [R1+0x978], R28 ;  /* 0x0009781c01007387 */ /* 0x0001e20000100a00 */
[----:B--2---:R-:W-:Y:S02]  /*71390*/  IMAD.MOV.U32 R176, RZ, RZ, R174 ;  /* 0x000000ffffb07224 */ /* 0x004fe400078e00ae */
[----:B------:R-:W-:Y:S02]  /*713a0*/  IMAD.MOV.U32 R174, RZ, RZ, R175 ;  /* 0x000000ffffae7224 */ /* 0x000fe400078e00af */
        /* <DEDUP_REMOVED lines=16> */
[----:B------:R-:W-:Y:S02]  /*714b0*/  IMAD.MOV.U32 R174, RZ, RZ, R159 ;  /* 0x000000ffffae7224 */ /* 0x000fe400078e009f */
[----:B--2---:R-:W-:Y:S02]  /*714c0*/  IMAD.MOV.U32 R176, RZ, RZ, R175 ;  /* 0x000000ffffb07224 */ /* 0x004fe400078e00af */
[----:B------:R-:W-:Y:S01]  /*714d0*/  IMAD.MOV.U32 R175, RZ, RZ, R158 ;  /* 0x000000ffffaf7224 */ /* 0x000fe200078e009e */
[----:B------:R-:W-:-:S05]  /*714e0*/  IADD3 R158, P6, R187, R11, RZ ;  /* 0x0000000bbb9e7210 */ /* 0x000fca0007fde0ff */
[----:B------:R-:W-:Y:S01]  /*714f0*/  IMAD.X R159, R251, 0x1, R9, P6 ;  /* 0x00000001fb9f7824 */ /* 0x000fe200030e0609 */
[----:B0-----:R-:W-:-:S05]  /*71500*/  IADD3 R28, P6, R187, R10, RZ ;  /* 0x0000000abb1c7210 */ /* 0x001fca0007fde0ff */
[----:B------:R-:W-:Y:S01]  /*71510*/  IMAD.X R29, R251, 0x1, R8, P6 ;  /* 0x00000001fb1d7824 */ /* 0x000fe200030e0608 */
[----:B------:R-:W-:Y:S01]  /*71520*/  SHF.R.S32.HI R251, RZ, 0x1f, R186 ;  /* 0x0000001ffffb7819 */ /* 0x000fe200000114ba */
        /* <DEDUP_REMOVED lines=10> */
[----:B------:R-:W-:Y:S02]  /*715d0*/  IMAD.X R29, R251, 0x1, R14, P6 ;  /* 0x00000001fb1d7824 */ /* 0x000fe400030e060e */
[----:B------:R-:W-:Y:S02]  /*715e0*/  IMAD.MOV.U32 R179, RZ, RZ, R176 ;  /* 0x000000ffffb37224 */ /* 0x000fe400078e00b0 */
[----:B------:R-:W-:-:S02]  /*715f0*/  IMAD.MOV.U32 R176, RZ, RZ, R246 ;  /* 0x000000ffffb07224 */ /* 0x000fc400078e00f6 */
[----:B------:R-:W2:Y:S04]  /*71600*/  LDL.LU R246, [R1+0x1180] ;  /* 0x0011800001f67983 */ /* 0x000ea80000300800 */
        /* <DEDUP_REMOVED lines=31> */
[----:B------:R-:W-:Y:S01]  /*71800*/  IADD3 R162, P6, R193, R13, RZ ;  /* 0x0000000dc1a27210 */ /* 0x000fe20007fde0ff */
[----:B------:R-:W-:Y:S02]  /*71810*/  IMAD.MOV.U32 R187, RZ, RZ, R183 ;  /* 0x000000ffffbb7224 */ /* 0x000fe400078e00b7 */
[----:B------:R-:W-:Y:S02]  /*71820*/  IMAD.MOV.U32 R183, RZ, RZ, R179 ;  /* 0x000000ffffb77224 */ /* 0x000fe400078e00b3 */
[----:B------:R-:W-:Y:S01]  /*71830*/  IMAD.MOV.U32 R179, RZ, RZ, R177 ;  /* 0x000000ffffb37224 */ /* 0x000fe200078e00b1 */
[----:B------:R0:W-:Y:S01]  /*71840*/  STL.64 [R1+0x930], R28 ;  /* 0x0009301c01007387 */ /* 0x0001e20000100a00 */
        /* <DEDUP_REMOVED lines=9> */
[----:B---3--:R-:W-:Y:S02]  /*718e0*/  IMAD.MOV.U32 R177, RZ, RZ, R173 ;  /* 0x000000ffffb17224 */ /* 0x008fe400078e00ad */
[----:B------:R-:W-:Y:S02]  /*718f0*/  IMAD.MOV.U32 R173, RZ, RZ, R163 ;  /* 0x000000ffffad7224 */ /* 0x000fe400078e00a3 */
[----:B------:R-:W-:Y:S01]  /*71900*/  IMAD.X R163, R251, 0x1, R12, P6 ;  /* 0x00000001fba37824 */ /* 0x000fe200030e060c */
        /* <DEDUP_REMOVED lines=33> */
[----:B------:R-:W-:Y:S01]  /*71b20*/  IMAD.MOV.U32 R187, RZ, RZ, R184 ;  /* 0x000000ffffbb7224 */ /* 0x000fe200078e00b8 */
[----:B0-----:R-:W-:-:S05]  /*71b30*/  IADD3 R28, P6, R165, R11, RZ ;  /* 0x0000000ba51c7210 */ /* 0x001fca0007fde0ff */
[----:B------:R-:W-:Y:S02]  /*71b40*/  IMAD.X R29, R251, 0x1, R9, P6 ;  /* 0x00000001fb1d7824 */ /* 0x000fe400030e0609 */
[----:B------:R-:W-:-:S03]  /*71b50*/  IMAD.MOV.U32 R199, RZ, RZ, R188 ;  /* 0x000000ffffc77224 */ /* 0x000fc600078e00bc */
[----:B------:R0:W-:Y:S01]  /*71b60*/  STL.64 [R1+0x8e0], R28 ;  /* 0x0008e01c01007387 */ /* 0x0001e20000100a00 */
[----:B------:R-:W-:Y:S02]  /*71b70*/  IMAD.MOV.U32 R188, RZ, RZ, R189 ;  /* 0x000000ffffbc7224 */ /* 0x000fe400078e00bd */
[----:B------:R-:W-:-:S04]  /*71b80*/  IMAD.MOV.U32 R189, RZ, RZ, R186 ;  /* 0x000000ffffbd7224 */ /* 0x000fc800078e00ba */
[----:B------:R-:W-:Y:S02]  /*71b90*/  IMAD.MOV.U32 R193, RZ, RZ, R189 ;  /* 0x000000ffffc17224 */ /* 0x000fe400078e00bd */
[----:B------:R-:W-:Y:S02]  /*71ba0*/  IMAD.MOV.U32 R192, RZ, RZ, R188 ;  /* 0x000000ffffc07224 */ /* 0x000fe400078e00bc */
[----:B----4-:R-:W-:Y:S02]  /*71bb0*/  IMAD.MOV.U32 R184, RZ, RZ, R185 ;  /* 0x000000ffffb87224 */ /* 0x010fe400078e00b9 */
[----:B------:R-:W-:Y:S02]  /*71bc0*/  IMAD.MOV.U32 R185, RZ, RZ, R180 ;  /* 0x000000ffffb97224 */ /* 0x000fe400078e00b4 */
[----:B------:R-:W-:Y:S02]  /*71bd0*/  IMAD.MOV.U32 R180, RZ, RZ, R181 ;  /* 0x000000ffffb47224 */ /* 0x000fe400078e00b5 */
[----:B------:R-:W-:Y:S01]  /*71be0*/  IMAD.MOV.U32 R181, RZ, RZ, R164 ;  /* 0x000000ffffb57224 */ /* 0x000fe200078e00a4 */
[----:B------:R-:W-:-:S05]  /*71bf0*/  IADD3 R164, P6, R165, R10, RZ ;  /* 0x0000000aa5a47210 */ /* 0x000fca0007fde0ff */
[----:B------:R-:W-:Y:S01]  /*71c00*/  IMAD.X R165, R251, 0x1, R8, P6 ;  /* 0x00000001fba57824 */ /* 0x000fe200030e0608 */
[----:B------:R-:W-:Y:S02]  /*71c10*/  SHF.R.S32.HI R251, RZ, 0x1f, R195 ;  /* 0x0000001ffffb7819 */ /* 0x000fe400000114c3 */
[----:B0-----:R-:W-:Y:S01]  /*71c20*/  IADD3 R28, P6, R195, R15, RZ ;  /* 0x0000000fc31c7210 */ /* 0x001fe20007fde0ff */
[----:B------:R-:W-:Y:S02]  /*71c30*/  IMAD.MOV.U32 R186, RZ, RZ, R184 ;  /* 0x000000ffffba7224 */ /* 0x000fe400078e00b8 */
[----:B------:R-:W-:Y:S02]  /*71c40*/  IMAD.MOV.U32 R184, RZ, RZ, R185 ;  /* 0x000000ffffb87224 */ /* 0x000fe400078e00b9 */
[----:B------:R-:W-:Y:S02]  /*71c50*/  IMAD.X R29, R251, 0x1, R14, P6 ;  /* 0x00000001fb1d7824 */ /* 0x000fe400030e060e */
[----:B------:R-:W-:-:S02]  /*71c60*/  IMAD.MOV.U32 R185, RZ, RZ, R180 ;  /* 0x000000ffffb97224 */ /* 0x000fc400078e00b4 */
[----:B------:R-:W-:Y:S02]  /*71c70*/  IMAD.MOV.U32 R180, RZ, RZ, R181 ;  /* 0x000000ffffb47224 */ /* 0x000fe400078e00b5 */
[----:B------:R-:W4:Y:S04]  /*71c80*/  LDL.LU R181, [R1+0xf5c] ;  /* 0x000f5c0001b57983 */ /* 0x000f280000300800 */
        /* <DEDUP_REMOVED lines=80> */
[----:B------:R0:W-:Y:S04]  /*72190*/  STL.64 [R1+0x858], R28 ;  /* 0x0008581c01007387 */ /* 0x0001e80000100a00 */
[----:B------:R-:W2:Y:S01]  /*721a0*/  LDL.LU R193, [R1+0x42c] ;  /* 0x00042c0001c17983 */ /* 0x000ea20000300800 */
[----:B------:R-:W-:Y:S02]  /*721b0*/  IMAD.MOV.U32 R198, RZ, RZ, R195 ;  /* 0x000000ffffc67224 */ /* 0x000fe400078e00c3 */
[----:B------:R-:W-:Y:S01]  /*721c0*/  IMAD.MOV.U32 R195, RZ, RZ, R176 ;  /* 0x000000ffffc37224 */ /* 0x000fe200078e00b0 */
[----:B------:R-:W-:Y:S01]  /*721d0*/  SHF.R.S32.HI R251, RZ, 0x1f, R171 ;  /* 0x0000001ffffb7819 */ /* 0x000fe200000114ab */
        /* <DEDUP_REMOVED lines=19> */
[----:B------:R-:W-:-:S03]  /*72310*/  IMAD.MOV.U32 R194, RZ, RZ, R195 ;  /* 0x000000ffffc27224 */ /* 0x000fc600078e00c3 */
[----:B------:R0:W-:Y:S01]  /*72320*/  STL.64 [R1+0x840], R28 ;  /* 0x0008401c01007387 */ /* 0x0001e20000100a00 */
[----:B--2---:R-:W-:Y:S02]  /*72330*/  IMAD.MOV.U32 R192, RZ, RZ, R193 ;  /* 0x000000ffffc07224 */ /* 0x004fe400078e00c1 */
        /* <DEDUP_REMOVED lines=8> */
[----:B------:R-:W-:-:S05]  /*723c0*/  IADD3 R170, P6, R171, R10, RZ ;  /* 0x0000000aabaa7210 */ /* 0x000fca0007fde0ff */
[----:B------:R-:W-:Y:S01]  /*723d0*/  IMAD.X R171, R251, 0x1, R8, P6 ;  /* 0x00000001fbab7824 */ /* 0x000fe200030e0608 */
        /* <DEDUP_REMOVED lines=19> */
[----:B------:R-:W-:-:S03]  /*72510*/  IMAD.MOV.U32 R193, RZ, RZ, R188 ;  /* 0x000000ffffc17224 */ /* 0x000fc600078e00bc */
[----:B------:R0:W-:Y:S01]  /*72520*/  STL.64 [R1+0x818], R28 ;  /* 0x0008181c01007387 */ /* 0x0001e20000100a00 */
[----:B--2---:R-:W-:Y:S02]  /*72530*/  IMAD.MOV.U32 R188, RZ, RZ, R189 ;  /* 0x000000ffffbc7224 */ /* 0x004fe400078e00bd */
[----:B------:R-:W-:Y:S02]  /*72540*/  IMAD.MOV.U32 R189, RZ, RZ, R184 ;  /* 0x000000ffffbd7224 */ /* 0x000fe400078e00b8 */
[----:B------:R-:W2:Y:S01]  /*72550*/  LDL.LU R184, [R1+0xfc8] ;  /* 0x000fc80001b87983 */ /* 0x000ea20000300800 */
[----:B------:R-:W-:Y:S02]  /*72560*/  SHF.R.S32.HI R251, RZ, 0x1f, R247 ;  /* 0x0000001ffffb7819 */ /* 0x000fe400000114f7 */
        /* <DEDUP_REMOVED lines=20> */
[----:B------:R-:W-:Y:S02]  /*726b0*/  IMAD.X R29, R251, 0x1, R9, P6 ;  /* 0x00000001fb1d7824 */ /* 0x000fe400030e0609 */
[----:B------:R-:W-:-:S02]  /*726c0*/  IMAD.MOV.U32 R195, RZ, RZ, R192 ;  /* 0x000000ffffc37224 */ /* 0x000fc400078e00c0 */
[----:B------:R-:W-:Y:S02]  /*726d0*/  IMAD.MOV.U32 R192, RZ, RZ, R193 ;  /* 0x000000ffffc07224 */ /* 0x000fe400078e00c1 */
[----:B------:R-:W-:Y:S01]  /*726e0*/  IMAD.MOV.U32 R193, RZ, RZ, R188 ;  /* 0x000000ffffc17224 */ /* 0x000fe200078e00bc */
[----:B------:R0:W-:Y:S01]  /*726f0*/  STL.64 [R1+0x800], R28 ;  /* 0x0008001c01007387 */ /* 0x0001e20000100a00 */
        /* <DEDUP_REMOVED lines=11> */
[----:B------:R-:W-:Y:S02]  /*727b0*/  IMAD.MOV.U32 R185, RZ, RZ, R174 ;  /* 0x000000ffffb97224 */ /* 0x000fe400078e00ae */
[----:B------:R-:W-:Y:S02]  /*727c0*/  IMAD.MOV.U32 R174, RZ, RZ, R175 ;  /* 0x000000ffffae7224 */ /* 0x000fe400078e00af */
[----:B------:R-:W-:Y:S02]  /*727d0*/  IMAD.MOV.U32 R188, RZ, RZ, R189 ;  /* 0x000000ffffbc7224 */ /* 0x000fe400078e00bd */
[----:B------:R-:W-:Y:S02]  /*727e0*/  IMAD.MOV.U32 R189, RZ, RZ, R174 ;  /* 0x000000ffffbd7224 */ /* 0x000fe400078e00ae */
[----:B------:R-:W2:Y:S01]  /*727f0*/  LDL.LU R174, [R1+0x1394] ;  /* 0x0013940001ae7983 */ /* 0x000ea20000300800 */
[----:B------:R-:W-:Y:S01]  /*72800*/  IMAD.MOV.U32 R175, RZ, RZ, R246 ;  /* 0x000000ffffaf7224 */ /* 0x000fe200078e00f6 */
        /* <DEDUP_REMOVED lines=19> */
[----:B------:R-:W-:Y:S01]  /*72940*/  SHF.R.S32.HI R251, RZ, 0x1f, R205 ;  /* 0x0000001ffffb7819 */ /* 0x000fe200000114cd */
[----:B------:R-:W-:Y:S02]  /*72950*/  IMAD.MOV.U32 R203, RZ, RZ, R199 ;  /* 0x000000ffffcb7224 */ /* 0x000fe400078e00c7 */
[----:B------:R-:W-:Y:S01]  /*72960*/  IMAD.MOV.U32 R199, RZ, RZ, R193 ;  /* 0x000000ffffc77224 */ /* 0x000fe200078e00c1 */
[----:B0-----:R-:W-:Y:S01]  /*72970*/  IADD3 R28, P6, R205, R15, RZ ;  /* 0x0000000fcd1c7210 */ /* 0x001fe20007fde0ff */
[----:B------:R-:W-:-:S02]  /*72980*/  IMAD.MOV.U32 R193, RZ, RZ, R182 ;  /* 0x000000ffffc17224 */ /* 0x000fc400078e00b6 */
[----:B----4-:R-:W-:Y:S02]  /*72990*/  IMAD.MOV.U32 R182, RZ, RZ, R172 ;  /* 0x000000ffffb67224 */ /* 0x010fe400078e00ac */
        /* <DEDUP_REMOVED lines=14> */
[----:B------:R-:W-:Y:S01]  /*72a80*/  IMAD.X R29, R251, 0x1, R8, P6 ;  /* 0x00000001fb1d7824 */ /* 0x000fe200030e0608 */
[----:B------:R-:W-:-:S02]  /*72a90*/  SHF.R.S32.HI R251, RZ, 0x1f, R208 ;  /* 0x0000001ffffb7819 */ /* 0x000fc400000114d0 */
[C---:B------:R-:W-:Y:S01]  /*72aa0*/  IADD3 R176, P6, R208.reuse, R15, RZ ;  /* 0x0000000fd0b07210 */ /* 0x040fe20007fde0ff */
[----:B------:R-:W-:Y:S01]  /*72ab0*/  IMAD.MOV.U32 R192, RZ, RZ, R189 ;  /* 0x000000ffffc07224 */ /* 0x000fe200078e00bd */
[----:B------:R0:W-:Y:S01]  /*72ac0*/  STL.64 [R1+0x7b8], R28 ;  /* 0x0007b81c01007387 */ /* 0x0001e20000100a00 */
[----:B------:R-:W-:Y:S02]  /*72ad0*/  IMAD.MOV.U32 R189, RZ, RZ, R177 ;  /* 0x000000ffffbd7224 */ /* 0x000fe400078e00b1 */
[C---:B------:R-:W-:Y:S02]  /*72ae0*/  IMAD.X R177, R251.reuse, 0x1, R14, P6 ;  /* 0x00000001fbb17824 */ /* 0x040fe400030e060e */
[----:B------:R-:W-:Y:S01]  /*72af0*/  IMAD.MOV.U32 R204, RZ, RZ, R203 ;  /* 0x000000ffffcc7224 */ /* 0x000fe200078e00cb */
[----:B0-----:R-:W-:Y:S01]  /*72b00*/  IADD3 R28, P6, R208, R13, RZ ;  /* 0x0000000dd01c7210 */ /* 0x001fe20007fde0ff */
[----:B------:R-:W-:Y:S02]  /*72b10*/  IMAD.MOV.U32 R203, RZ, RZ, R193 ;  /* 0x000000ffffcb7224 */ /* 0x000fe400078e00c1 */
[----:B------:R-:W4:Y:S02]  /*72b20*/  LDL.LU R193, [R1+0x11d4] ;  /* 0x0011d40001c17983 */ /* 0x000f240000300800 */
[----:B------:R-:W-:-:S05]  /*72b30*/  IMAD.X R29, R251, 0x1, R12, P6 ;  /* 0x00000001fb1d7824 */ /* 0x000fca00030e060c */
[----:B------:R0:W-:Y:S02]  /*72b40*/  STL.64 [R1+0x7a8], R28 ;  /* 0x0007a81c01007387 */ /* 0x0001e40000100a00 */
[----:B0-----:R-:W-:-:S05]  /*72b50*/  IADD3 R28, P6, R208, R11, RZ ;  /* 0x0000000bd01c7210 */ /* 0x001fca0007fde0ff */
[----:B------:R-:W-:-:S05]  /*72b60*/  IMAD.X R29, R251, 0x1, R9, P6 ;  /* 0x00000001fb1d7824 */ /* 0x000fca00030e0609 */
[----:B------:R0:W-:Y:S01]  /*72b70*/  STL.64 [R1+0x7a0], R28 ;  /* 0x0007a01c01007387 */ /* 0x0001e20000100a00 */
[----:B------:R-:W-:Y:S01]  /*72b80*/  IMAD.MOV.U32 R225, RZ, RZ, R204 ;  /* 0x000000ffffe17224 */ /* 0x000fe200078e00cc */
        /* <DEDUP_REMOVED lines=54> */
[----:B------:R-:W-:Y:S01]  /*72ef0*/  IMAD.MOV.U32 R194, RZ, RZ, R188 ;  /* 0x000000ffffc27224 */ /* 0x000fe200078e00bc */
[----:B------:R-:W-:Y:S01]  /*72f00*/  SHF.R.S32.HI R251, RZ, 0x1f, R209 ;  /* 0x0000001ffffb7819 */ /* 0x000fe200000114d1 */
[----:B------:R-:W-:Y:S02]  /*72f10*/  IMAD.MOV.U32 R188, RZ, RZ, R184 ;  /* 0x000000ffffbc7224 */ /* 0x000fe400078e00b8 */
[----:B------:R-:W-:Y:S01]  /*72f20*/  IMAD.MOV.U32 R206, RZ, RZ, R204 ;  /* 0x000000ffffce7224 */ /* 0x000fe200078e00cc */
[----:B------:R-:W4:Y:S01]  /*72f30*/  LDL.LU R184, [R1+0x1134] ;  /* 0x0011340001b87983 */ /* 0x000f220000300800 */
[----:B------:R-:W-:Y:S01]  /*72f40*/  IMAD.MOV.U32 R204, RZ, RZ, R203 ;  /* 0x000000ffffcc7224 */ /* 0x000fe200078e00cb */
[----:B0-----:R-:W-:Y:S01]  /*72f50*/  IADD3 R28, P6, R209, R15, RZ ;  /* 0x0000000fd11c7210 */ /* 0x001fe20007fde0ff */
[----:B------:R-:W-:-:S02]  /*72f60*/  IMAD.MOV.U32 R203, RZ, RZ, R188 ;  /* 0x000000ffffcb7224 */ /* 0x000fc400078e00bc */
[----:B--2---:R-:W-:Y:S02]  /*72f70*/  IMAD.MOV.U32 R188, RZ, RZ, R174 ;  /* 0x000000ffffbc7224 */ /* 0x004fe400078e00ae */
        /* <DEDUP_REMOVED lines=18> */
[----:B------:R-:W-:Y:S01]  /*730a0*/  IADD3 R178, P6, R225, R15, RZ ;  /* 0x0000000fe1b27210 */ /* 0x000fe20007fde0ff */
[----:B------:R-:W-:Y:S02]  /*730b0*/  IMAD.MOV.U32 R202, RZ, RZ, R201 ;  /* 0x000000ffffca7224 */ /* 0x000fe400078e00c9 */
[----:B------:R-:W-:Y:S01]  /*730c0*/  IMAD.MOV.U32 R201, RZ, RZ, R199 ;  /* 0x000000ffffc97224 */ /* 0x000fe200078e00c7 */
[----:B------:R0:W-:Y:S01]  /*730d0*/  STL.64 [R1+0x738], R28 ;  /* 0x0007381c01007387 */ /* 0x0001e20000100a00 */
[----:B---3--:R-:W-:Y:S02]  /*730e0*/  IMAD.MOV.U32 R199, RZ, RZ, R179 ;  /* 0x000000ffffc77224 */ /* 0x008fe400078e00b3 */
[----:B------:R-:W-:Y:S02]  /*730f0*/  IMAD.X R179, R251, 0x1, R14, P6 ;  /* 0x00000001fbb37824 */ /* 0x000fe400030e060e */
[----:B------:R-:W-:Y:S01]  /*73100*/  IMAD.MOV.U32 R208, RZ, RZ, R207 ;  /* 0x000000ffffd07224 */ /* 0x000fe200078e00cf */
[----:B0-----:R-:W-:Y:S01]  /*73110*/  IADD3 R28, P6, R225, R13, RZ ;  /* 0x0000000de11c7210 */ /* 0x001fe20007fde0ff */
[----:B------:R-:W-:-:S02]  /*73120*/  IMAD.MOV.U32 R207, RZ, RZ, R203 ;  /* 0x000000ffffcf7224 */ /* 0x000fc400078e00cb */
[----:B------:R-:W2:Y:S02]  /*73130*/  LDL.LU R203, [R1+0x438] ;  /* 0x0004380001cb7983 */ /* 0x000ea40000300800 */
        /* <DEDUP_REMOVED lines=34> */
[----:B------:R0:W-:Y:S04]  /*73360*/  STL.64 [R1+0x6f8], R28 ;  /* 0x0006f81c01007387 */ /* 0x0001e80000100a00 */
[----:B------:R-:W4:Y:S01]  /*73370*/  LDL.LU R205, [R1+0x444] ;  /* 0x0004440001cd7983 */ /* 0x000f220000300800 */
[----:B------:R-:W-:-:S02]  /*73380*/  SHF.R.S32.HI R251, RZ, 0x1f, R210 ;  /* 0x0000001ffffb7819 */ /* 0x000fc400000114d2 */
        /* <DEDUP_REMOVED lines=15> */
[----:B------:R-:W-:-:S03]  /*73480*/  IMAD.MOV.U32 R207, RZ, RZ, R204 ;  /* 0x000000ffffcf7224 */ /* 0x000fc600078e00cc */
[----:B------:R0:W-:Y:S01]  /*73490*/  STL.64 [R1+0x6d8], R28 ;  /* 0x0006d81c01007387 */ /* 0x0001e20000100a00 */
[----:B----4-:R-:W-:Y:S02]  /*734a0*/  IMAD.MOV.U32 R204, RZ, RZ, R205 ;  /* 0x000000ffffcc7224 */ /* 0x010fe400078e00cd */
[----:B------:R-:W-:Y:S02]  /*734b0*/  IMAD.MOV.U32 R205, RZ, RZ, R198 ;  /* 0x000000ffffcd7224 */ /* 0x000fe400078e00c6 */
[----:B------:R-:W4:Y:S01]  /*734c0*/  LDL.LU R198, [R1+0x1528] ;  /* 0x0015280001c67983 */ /* 0x000f220000300800 */
[----:B------:R-:W-:Y:S02]  /*734d0*/  SHF.R.S32.HI R251, RZ, 0x1f, R212 ;  /* 0x0000001ffffb7819 */ /* 0x000fe400000114d4 */
[----:B0-----:R-:W-:Y:S01]  /*734e0*/  IADD3 R28, P6, R212, R15, RZ ;  /* 0x0000000fd41c7210 */ /* 0x001fe20007fde0ff */
[----:B------:R-:W-:Y:S02]  /*734f0*/  IMAD.MOV.U32 R210, RZ, RZ, R209 ;  /* 0x000000ffffd27224 */ /* 0x000fe400078e00d1 */
[----:B------:R-:W-:-:S02]  /*73500*/  IMAD.MOV.U32 R209, RZ, RZ, R207 ;  /* 0x000000ffffd17224 */ /* 0x000fc400078e00cf */
[----:B------:R-:W-:Y:S02]  /*73510*/  IMAD.X R29, R251, 0x1, R14, P6 ;  /* 0x00000001fb1d7824 */ /* 0x000fe400030e060e */
        /* <DEDUP_REMOVED lines=12> */
[----:B----4-:R-:W-:-:S02]  /*735e0*/  IMAD.MOV.U32 R205, RZ, RZ, R198 ;  /* 0x000000ffffcd7224 */ /* 0x010fc400078e00c6 */
[----:B------:R-:W-:Y:S02]  /*735f0*/  IMAD.MOV.U32 R198, RZ, RZ, R181 ;  /* 0x000000ffffc67224 */ /* 0x000fe400078e00b5 */
[----:B------:R-:W-:Y:S01]  /*73600*/  IMAD.X R181, R251, 0x1, R12, P6 ;  /* 0x00000001fbb57824 */ /* 0x000fe200030e060c */
[----:B0-----:R-:W-:-:S05]  /*73610*/  IADD3 R28, P6, R212, R11, RZ ;  /* 0x0000000bd41c7210 */ /* 0x001fca0007fde0ff */
[----:B------:R-:W-:-:S05]  /*73620*/  IMAD.X R29, R251, 0x1, R9, P6 ;  /* 0x00000001fb1d7824 */ /* 0x000fca00030e0609 */
[----:B------:R0:W-:Y:S01]  /*73630*/  STL.64 [R1+0x6c0], R28 ;  /* 0x0006c01c01007387 */ /* 0x0001e20000100a00 */
[----:B------:R-:W-:Y:S01]  /*73640*/  IMAD.MOV.U32 R207, RZ, RZ, R198 ;  /* 0x000000ffffcf7224 */ /* 0x000fe200078e00c6 */
[----:B0-----:R-:W-:-:S05]  /*73650*/  IADD3 R28, P6, R212, R10, RZ ;  /* 0x0000000ad41c7210 */ /* 0x001fca0007fde0ff */
[----:B------:R-:W-:-:S05]  /*73660*/  IMAD.X R29, R251, 0x1, R8, P6 ;  /* 0x00000001fb1d7824 */ /* 0x000fca00030e0608 */
[----:B------:R0:W-:Y:S04]  /*73670*/  STL.64 [R1+0x6b8], R28 ;  /* 0x0006b81c01007387 */ /* 0x0001e80000100a00 */
[----:B------:R-:W4:Y:S01]  /*73680*/  LDL.LU R198, [R1+0x58] ;  /* 0x0000580001c67983 */ /* 0x000f220000300800 */
        /* <DEDUP_REMOVED lines=10> */
[----:B----4-:R-:W-:Y:S02]  /*73730*/  IMAD.MOV.U32 R207, RZ, RZ, R198 ;  /* 0x000000ffffcf7224 */ /* 0x010fe400078e00c6 */
[----:B------:R-:W-:Y:S01]  /*73740*/  IMAD.MOV.U32 R198, RZ, RZ, R184 ;  /* 0x000000ffffc67224 */ /* 0x000fe200078e00b8 */
[----:B------:R-:W-:-:S05]  /*73750*/  IADD3 R184, P6, R228, R13, RZ ;  /* 0x0000000de4b87210 */ /* 0x000fca0007fde0ff */
[----:B------:R-:W-:Y:S01]  /*73760*/  IMAD.X R185, R251, 0x1, R12, P6 ;  /* 0x00000001fbb97824 */ /* 0x000fe200030e060c */
[----:B0-----:R-:W-:-:S05]  /*73770*/  IADD3 R28, P6, R228, R11, RZ ;  /* 0x0000000be41c7210 */ /* 0x001fca0007fde0ff */
[----:B------:R-:W-:-:S05]  /*73780*/  IMAD.X R29, R251, 0x1, R9, P6 ;  /* 0x00000001fb1d7824 */ /* 0x000fca00030e0609 */
[----:B------:R0:W-:Y:S02]  /*73790*/  STL.64 [R1+0x6a0], R28 ;  /* 0x0006a01c01007387 */ /* 0x0001e40000100a00 */
[----:B0-----:R-:W-:-:S05]  /*737a0*/  IADD3 R28, P6, R228, R10, RZ ;  /* 0x0000000ae41c7210 */ /* 0x001fca0007fde0ff */
[----:B------:R-:W-:Y:S01]  /*737b0*/  IMAD.X R29, R251, 0x1, R8, P6 ;  /* 0x00000001fb1d7824 */ /* 0x000fe200030e0608 */
[----:B------:R-:W-:Y:S02]  /*737c0*/  SHF.R.S32.HI R251, RZ, 0x1f, R229 ;  /* 0x0000001ffffb7819 */ /* 0x000fe400000114e5 */
[----:B------:R-:W-:Y:S02]  /*737d0*/  IADD3 R30, P6, R229, R15, RZ ;  /* 0x0000000fe51e7210 */ /* 0x000fe40007fde0ff */
[----:B------:R0:W-:Y:S03]  /*737e0*/  STL.64 [R1+0x698], R28 ;  /* 0x0006981c01007387 */ /* 0x0001e60000100a00 */
[----:B------:R-:W-:Y:S02]  /*737f0*/  IMAD.X R31, R251, 0x1, R14, P6 ;  /* 0x00000001fb1f7824 */ /* 0x000fe400030e060e */
[----:B0-----:R-:W-:-:S02]  /*73800*/  IMAD.MOV.U32 R29, RZ, RZ, R252 ;  /* 0x000000ffff1d7224 */ /* 0x001fc400078e00fc */
[----:B------:R-:W-:Y:S02]  /*73810*/  IMAD.MOV.U32 R252, RZ, RZ, R212 ;  /* 0x000000fffffc7224 */ /* 0x000fe400078e00d4 */
[----:B------:R-:W-:Y:S02]  /*73820*/  IMAD.MOV.U32 R212, RZ, RZ, R213 ;  /* 0x000000ffffd47224 */ /* 0x000fe400078e00d5 */
[----:B------:R-:W-:Y:S02]  /*73830*/  IMAD.MOV.U32 R213, RZ, RZ, R210 ;  /* 0x000000ffffd57224 */ /* 0x000fe400078e00d2 */
[----:B------:R-:W-:Y:S02]  /*73840*/  IMAD.MOV.U32 R210, RZ, RZ, R206 ;  /* 0x000000ffffd27224 */ /* 0x000fe400078e00ce */
[----:B------:R-:W-:Y:S02]  /*73850*/  IMAD.MOV.U32 R206, RZ, RZ, R202 ;  /* 0x000000ffffce7224 */ /* 0x000fe400078e00ca */
[----:B------:R-:W-:-:S02]  /*73860*/  IMAD.MOV.U32 R202, RZ, RZ, R188 ;  /* 0x000000ffffca7224 */ /* 0x000fc400078e00bc */
        /* <DEDUP_REMOVED lines=11> */
[----:B------:R0:W-:Y:S02]  /*73920*/  STL.64 [R1+0x678], R30 ;  /* 0x0006781e01007387 */ /* 0x0001e40000100a00 */
[----:B0-----:R-:W-:-:S05]  /*73930*/  IADD3 R30, P6, R225, R15, RZ ;  /* 0x0000000fe11e7210 */ /* 0x001fca0007fde0ff */
[----:B------:R-:W-:Y:S02]  /*73940*/  IMAD.X R31, R251, 0x1, R14, P6 ;  /* 0x00000001fb1f7824 */ /* 0x000fe400030e060e */
[----:B------:R-:W-:-:S03]  /*73950*/  IMAD.MOV.U32 R228, RZ, RZ, R214 ;  /* 0x000000ffffe47224 */ /* 0x000fc600078e00d6 */
[----:B------:R0:W-:Y:S01]  /*73960*/  STL.64 [R1+0x670], R30 ;  /* 0x0006701e01007387 */ /* 0x0001e20000100a00 */
[----:B------:R-:W-:Y:S02]  /*73970*/  IMAD.MOV.U32 R214, RZ, RZ, R212 ;  /* 0x000000ffffd67224 */ /* 0x000fe400078e00d4 */
[----:B--2---:R-:W-:Y:S02]  /*73980*/  IMAD.MOV.U32 R212, RZ, RZ, R203 ;  /* 0x000000ffffd47224 */ /* 0x004fe400078e00cb */
        /* <DEDUP_REMOVED lines=20> */
[----:B------:R-:W-:-:S04]  /*73ad0*/  IMAD.MOV.U32 R212, RZ, RZ, R192 ;  /* 0x000000ffffd47224 */ /* 0x000fc800078e00c0 */
[----:B------:R-:W-:Y:S02]  /*73ae0*/  IMAD.X R31, R251, 0x1, R14, P6 ;  /* 0x00000001fb1f7824 */ /* 0x000fe400030e060e */
[----:B---3--:R-:W-:Y:S02]  /*73af0*/  IMAD.MOV.U32 R192, RZ, RZ, R248 ;  /* 0x000000ffffc07224 */ /* 0x008fe400078e00f8 */
        /* <DEDUP_REMOVED lines=11> */
[----:B------:R-:W-:Y:S01]  /*73bb0*/  SHF.R.S32.HI R251, RZ, 0x1f, R29 ;  /* 0x0000001ffffb7819 */ /* 0x000fe2000001141d */
[----:B------:R-:W-:Y:S01]  /*73bc0*/  IMAD.MOV.U32 R28, RZ, RZ, R252 ;  /* 0x000000ffff1c7224 */ /* 0x000fe200078e00fc */
[----:B------:R-:W-:Y:S01]  /*73bd0*/  IADD3 R32, P6, R29, R15, RZ ;  /* 0x0000000f1d207210 */ /* 0x000fe20007fde0ff */
[----:B0-----:R-:W-:Y:S02]  /*73be0*/  IMAD.MOV.U32 R31, RZ, RZ, R225 ;  /* 0x000000ffff1f7224 */ /* 0x001fe400078e00e1 */
        /* <DEDUP_REMOVED lines=13> */
[----:B------:R-:W-:Y:S01]  /*73cc0*/  IMAD.MOV.U32 R214, RZ, RZ, R208 ;  /* 0x000000ffffd67224 */ /* 0x000fe200078e00d0 */
[----:B------:R-:W3:Y:S01]  /*73cd0*/  LDL.LU R200, [R1+0x14c0] ;  /* 0x0014c00001c87983 */ /* 0x000ee20000300800 */
[----:B------:R-:W-:Y:S02]  /*73ce0*/  IMAD.MOV.U32 R208, RZ, RZ, R187 ;  /* 0x000000ffffd07224 */ /* 0x000fe400078e00bb */
[----:B------:R-:W-:Y:S01]  /*73cf0*/  IMAD.X R187, R251, 0x1, R12, P6 ;  /* 0x00000001fbbb7824 */ /* 0x000fe200030e060c */
        /* <DEDUP_REMOVED lines=50> */
[----:B----4-:R-:W-:Y:S02]  /*74020*/  IMAD.MOV.U32 R213, RZ, RZ, R209 ;  /* 0x000000ffffd57224 */ /* 0x010fe400078e00d1 */
[----:B------:R-:W-:Y:S02]  /*74030*/  IMAD.MOV.U32 R209, RZ, RZ, R207 ;  /* 0x000000ffffd17224 */ /* 0x000fe400078e00cf */
[----:B------:R-:W-:Y:S02]  /*74040*/  IMAD.MOV.U32 R207, RZ, RZ, R198 ;  /* 0x000000ffffcf7224 */ /* 0x000fe400078e00c6 */
[----:B------:R-:W4:Y:S04]  /*74050*/  LDL.LU R198, [R1+0x1184] ;  /* 0x0011840001c67983 */ /* 0x000f280000300800 */
        /* <DEDUP_REMOVED lines=13> */
[----:B------:R-:W-:Y:S01]  /*74130*/  SHF.R.S32.HI R251, RZ, 0x1f, R31 ;  /* 0x0000001ffffb7819 */ /* 0x000fe2000001141f */
[----:B------:R-:W-:Y:S02]  /*74140*/  IMAD.MOV.U32 R224, RZ, RZ, R212 ;  /* 0x000000ffffe07224 */ /* 0x000fe400078e00d4 */
[----:B------:R-:W-:Y:S01]  /*74150*/  IMAD.MOV.U32 R212, RZ, RZ, R213 ;  /* 0x000000ffffd47224 */ /* 0x000fe200078e00d5 */
[----:B0-----:R-:W-:Y:S01]  /*74160*/  IADD3 R34, P6, R31, R15, RZ ;  /* 0x0000000f1f227210 */ /* 0x001fe20007fde0ff */
        /* <DEDUP_REMOVED lines=8> */
[----:B------:R-:W-:Y:S01]  /*741f0*/  IMAD.X R35, R251, 0x1, R9, P6 ;  /* 0x00000001fb237824 */ /* 0x000fe200030e0609 */
[----:B------:R-:W-:-:S05]  /*74200*/  IADD3 R30, P6, R31, R10, RZ ;  /* 0x0000000a1f1e7210 */ /* 0x000fca0007fde0ff */
[----:B------:R-:W-:Y:S01]  /*74210*/  IMAD.X R31, R251, 0x1, R8, P6 ;  /* 0x00000001fb1f7824 */ /* 0x000fe200030e0608 */
[----:B------:R-:W-:Y:S01]  /*74220*/  STL.64 [R1+0x5c0], R34 ;  /* 0x0005c02201007387 */ /* 0x000fe20000100a00 */
[----:B------:R-:W-:-:S03]  /*74230*/  SHF.R.S32.HI R251, RZ, 0x1f, R249 ;  /* 0x0000001ffffb7819 */ /* 0x000fc600000114f9 */
[----:B------:R0:W-:Y:S01]  /*74240*/  STL.64 [R1+0x5b8], R30 ;  /* 0x0005b81e01007387 */ /* 0x0001e20000100a00 */
[----:B------:R-:W-:Y:S02]  /*74250*/  IMAD.MOV.U32 R252, RZ, RZ, R224 ;  /* 0x000000fffffc7224 */ /* 0x000fe400078e00e0 */
        /* <DEDUP_REMOVED lines=8> */
[----:B------:R-:W-:Y:S02]  /*742e0*/  IMAD.X R31, R251, 0x1, R12, P6 ;  /* 0x00000001fb1f7824 */ /* 0x000fe400030e060c */
[----:B------:R-:W-:-:S03]  /*742f0*/  IMAD.MOV.U32 R228, RZ, RZ, R224 ;  /* 0x000000ffffe47224 */ /* 0x000fc600078e00e0 */
[----:B------:R0:W-:Y:S01]  /*74300*/  STL.64 [R1+0x5a8], R30 ;  /* 0x0005a81e01007387 */ /* 0x0001e20000100a00 */
[----:B--2---:R-:W-:Y:S02]  /*74310*/  IMAD.MOV.U32 R224, RZ, RZ, R248 ;  /* 0x000000ffffe07224 */ /* 0x004fe400078e00f8 */
[----:B------:R-:W-:Y:S02]  /*74320*/  IMAD.MOV.U32 R34, RZ, RZ, R230 ;  /* 0x000000ffff227224 */ /* 0x000fe400078e00e6 */
        /* <DEDUP_REMOVED lines=10> */
[----:B------:R-:W-:Y:S01]  /*743d0*/  IADD3 R192, P6, R249, R11, RZ ;  /* 0x0000000bf9c07210 */ /* 0x000fe20007fde0ff */
[----:B------:R-:W-:-:S04]  /*743e0*/  IMAD.MOV.U32 R252, RZ, RZ, R193 ;  /* 0x000000fffffc7224 */ /* 0x000fc800078e00c1 */
[----:B------:R-:W-:Y:S01]  /*743f0*/  IMAD.X R193, R251, 0x1, R9, P6 ;  /* 0x00000001fbc17824 */ /* 0x000fe200030e0609 */
[----:B------:R-:W-:-:S05]  /*74400*/  IADD3 R248, P6, R249, R10, RZ ;  /* 0x0000000af9f87210 */ /* 0x000fca0007fde0ff */
[----:B------:R-:W-:Y:S01]  /*74410*/  IMAD.X R249, R251, 0x1, R8, P6 ;  /* 0x00000001fbf97824 */ /* 0x000fe200030e0608 */
[----:B------:R-:W-:Y:S02]  /*74420*/  SHF.R.S32.HI R251, RZ, 0x1f, R33 ;  /* 0x0000001ffffb7819 */ /* 0x000fe40000011421 */
[----:B------:R-:W-:-:S05]  /*74430*/  IADD3 R38, P6, R33, R15, RZ ;  /* 0x0000000f21267210 */ /* 0x000fca0007fde0ff */
        /* <DEDUP_REMOVED lines=22> */
[----:B------:R-:W-:-:S04]  /*745a0*/  IMAD.MOV.U32 R231, RZ, RZ, R228 ;  /* 0x000000ffffe77224 */ /* 0x000fc800078e00e4 */
[----:B------:R-:W-:Y:S02]  /*745b0*/  IMAD.X R33, R251, 0x1, R8, P6 ;  /* 0x00000001fb217824 */ /* 0x000fe400030e0608 */
[----:B------:R-:W-:-:S03]  /*745c0*/  IMAD.MOV.U32 R228, RZ, RZ, R229 ;  /* 0x000000ffffe47224 */ /* 0x000fc600078e00e5 */
[----:B------:R0:W-:Y:S01]  /*745d0*/  STL.64 [R1+0x558], R32 ;  /* 0x0005582001007387 */ /* 0x0001e20000100a00 */
[----:B--2---:R-:W-:Y:S02]  /*745e0*/  IMAD.MOV.U32 R229, RZ, RZ, R224 ;  /* 0x000000ffffe57224 */ /* 0x004fe400078e00e0 */
[----:B------:R-:W-:Y:S02]  /*745f0*/  IMAD.MOV.U32 R224, RZ, RZ, R225 ;  /* 0x000000ffffe07224 */ /* 0x000fe400078e00e1 */
[----:B------:R-:W2:Y:S01]  /*74600*/  LDL.LU R225, [R1+0x10cc] ;  /* 0x0010cc0001e17983 */ /* 0x000ea20000300800 */
[----:B------:R-:W-:Y:S01]  /*74610*/  IMAD.MOV.U32 R36, RZ, RZ, R30 ;  /* 0x000000ffff247224 */ /* 0x000fe200078e001e */
[----:B------:R-:W-:Y:S01]  /*74620*/  SHF.R.S32.HI R251, RZ, 0x1f, R37 ;  /* 0x0000001ffffb7819 */ /* 0x000fe20000011425 */
        /* <DEDUP_REMOVED lines=9> */
[----:B0-----:R-:W-:Y:S02]  /*746c0*/  IMAD.MOV.U32 R32, RZ, RZ, R230 ;  /* 0x000000ffff207224 */ /* 0x001fe400078e00e6 */
[----:B------:R-:W-:Y:S02]  /*746d0*/  IMAD.MOV.U32 R230, RZ, RZ, R229 ;  /* 0x000000ffffe67224 */ /* 0x000fe400078e00e5 */
[----:B------:R-:W-:Y:S01]  /*746e0*/  IMAD.MOV.U32 R229, RZ, RZ, R194 ;  /* 0x000000ffffe57224 */ /* 0x000fe200078e00c2 */
[----:B------:R-:W-:Y:S01]  /*746f0*/  IADD3 R194, P6, R37, R11, RZ ;  /* 0x0000000b25c27210 */ /* 0x000fe20007fde0ff */
[----:B------:R-:W-:Y:S02]  /*74700*/  IMAD.MOV.U32 R33, RZ, RZ, R231 ;  /* 0x000000ffff217224 */ /* 0x000fe400078e00e7 */
[----:B------:R-:W-:-:S02]  /*74710*/  IMAD.MOV.U32 R231, RZ, RZ, R224 ;  /* 0x000000ffffe77224 */ /* 0x000fc400078e00e0 */
[----:B--2---:R-:W-:Y:S02]  /*74720*/  IMAD.MOV.U32 R224, RZ, RZ, R225 ;  /* 0x000000ffffe07224 */ /* 0x004fe400078e00e1 */
[----:B------:R-:W-:Y:S02]  /*74730*/  IMAD.MOV.U32 R225, RZ, RZ, R195 ;  /* 0x000000ffffe17224 */ /* 0x000fe400078e00c3 */
[----:B------:R-:W-:Y:S01]  /*74740*/  IMAD.X R195, R251, 0x1, R9, P6 ;  /* 0x00000001fbc37824 */ /* 0x000fe200030e0609 */
[----:B------:R-:W-:-:S05]  /*74750*/  IADD3 R38, P6, R37, R10, RZ ;  /* 0x0000000a25267210 */ /* 0x000fca0007fde0ff */
        /* <DEDUP_REMOVED lines=11> */
[----:B----4-:R-:W-:Y:S02]  /*74810*/  IMAD.MOV.U32 R212, RZ, RZ, R198 ;  /* 0x000000ffffd47224 */ /* 0x010fe400078e00c6 */
        /* <DEDUP_REMOVED lines=67> */
[----:B0-----:R-:W-:Y:S02]  /*74c50*/  IMAD.MOV.U32 R35, RZ, RZ, R36 ;  /* 0x000000ffff237224 */ /* 0x001fe400078e0024 */
[----:B------:R-:W-:Y:S02]  /*74c60*/  IMAD.MOV.U32 R36, RZ, RZ, R37 ;  /* 0x000000ffff247224 */ /* 0x000fe400078e0025 */
[----:B------:R-:W-:Y:S02]  /*74c70*/  IMAD.MOV.U32 R37, RZ, RZ, R32 ;  /* 0x000000ffff257224 */ /* 0x000fe400078e0020 */
[----:B------:R-:W-:Y:S02]  /*74c80*/  IMAD.MOV.U32 R32, RZ, RZ, R33 ;  /* 0x000000ffff207224 */ /* 0x000fe400078e0021 */
[----:B------:R-:W-:-:S02]  /*74c90*/  IMAD.MOV.U32 R33, RZ, RZ, R228 ;  /* 0x000000ffff217224 */ /* 0x000fc400078e00e4 */
[----:B------:R-:W-:Y:S02]  /*74ca0*/  IMAD.MOV.U32 R228, RZ, RZ, R208 ;  /* 0x000000ffffe47224 */ /* 0x000fe400078e00d0 */
[----:B---3--:R-:W-:Y:S01]  /*74cb0*/  IMAD.MOV.U32 R208, RZ, RZ, R200 ;  /* 0x000000ffffd07224 */ /* 0x008fe200078e00c8 */
[----:B------:R-:W-:-:S05]  /*74cc0*/  IADD3 R200, P6, R201, R10, RZ ;  /* 0x0000000ac9c87210 */ /* 0x000fca0007fde0ff */
[----:B------:R-:W-:Y:S01]  /*74cd0*/  IMAD.X R201, R251, 0x1, R8, P6 ;  /* 0x00000001fbc97824 */ /* 0x000fe200030e0608 */
[----:B------:R-:W-:Y:S02]  /*74ce0*/  SHF.R.S32.HI R251, RZ, 0x1f, R52 ;  /* 0x0000001ffffb7819 */ /* 0x000fe40000011434 */
[----:B------:R-:W-:Y:S01]  /*74cf0*/  IADD3 R54, P6, R52, R15, RZ ;  /* 0x0000000f34367210 */ /* 0x000fe20007fde0ff */
[----:B------:R-:W-:Y:S02]  /*74d00*/  IMAD.MOV.U32 R38, RZ, RZ, R35 ;  /* 0x000000ffff267224 */ /* 0x000fe400078e0023 */
[----:B------:R-:W-:Y:S02]  /*74d10*/  IMAD.MOV.U32 R34, RZ, RZ, R36 ;  /* 0x000000ffff227224 */ /* 0x000fe400078e0024 */
[----:B------:R-:W-:Y:S02]  /*74d20*/  IMAD.X R55, R251, 0x1, R14, P6 ;  /* 0x00000001fb377824 */ /* 0x000fe400030e060e */
[----:B------:R-:W-:-:S02]  /*74d30*/  IMAD.MOV.U32 R35, RZ, RZ, R37 ;  /* 0x000000ffff237224 */ /* 0x000fc400078e0025 */
[----:B------:R-:W-:Y:S02]  /*74d40*/  IMAD.MOV.U32 R36, RZ, RZ, R32 ;  /* 0x000000ffff247224 */ /* 0x000fe400078e0020 */
[----:B------:R-:W-:Y:S02]  /*74d50*/  IMAD.MOV.U32 R37, RZ, RZ, R33 ;  /* 0x000000ffff257224 */ /* 0x000fe400078e0021 */
[----:B------:R-:W-:Y:S02]  /*74d60*/  IMAD.MOV.U32 R32, RZ, RZ, R230 ;  /* 0x000000ffff207224 */ /* 0x000fe400078e00e6 */
[----:B------:R-:W-:Y:S02]  /*74d70*/  IMAD.MOV.U32 R33, RZ, RZ, R231 ;  /* 0x000000ffff217224 */ /* 0x000fe400078e00e7 */
[----:B------:R-:W3:Y:S04]  /*74d80*/  LDL.LU.64 R230, [R1+0x20b0] ;  /* 0x0020b00001e67983 */ /* 0x000ee80000300a00 */
        /* <DEDUP_REMOVED lines=19> */
[----:B------:R-:W3:Y:S04]  /*74ec0*/  LDL.LU R224, [R1+0x13f0] ;  /* 0x0013f00001e07983 */ /* 0x000ee80000300800 */
[----:B------:R0:W-:Y:S02]  /*74ed0*/  STL.64 [R1+0x490], R56 ;  /* 0x0004903801007387 */ /* 0x0001e40000100a00 */
[----:B0-----:R-:W-:-:S05]  /*74ee0*/  IADD3 R56, P6, R53, R13, RZ ;  /* 0x0000000d35387210 */ /* 0x001fca0007fde0ff */
[----:B------:R-:W-:-:S05]  /*74ef0*/  IMAD.X R57, R251, 0x1, R12, P6 ;  /* 0x00000001fb397824 */ /* 0x000fca00030e060c */
[----:B------:R0:W-:Y:S02]  /*74f00*/  STL.64 [R1+0x488], R56 ;  /* 0x0004883801007387 */ /* 0x0001e40000100a00 */
[----:B0-----:R-:W-:-:S05]  /*74f10*/  IADD3 R56, P6, R53, R11, RZ ;  /* 0x0000000b35387210 */ /* 0x001fca0007fde0ff */
[----:B------:R-:W-:Y:S01]  /*74f20*/  IMAD.X R57, R251, 0x1, R9, P6 ;  /* 0x00000001fb397824 */ /* 0x000fe200030e0609 */
[----:B------:R-:W-:-:S04]  /*74f30*/  IADD3 R52, P6, R53, R10, RZ ;  /* 0x0000000a35347210 */ /* 0x000fc80007fde0ff */
[----:B------:R0:W-:Y:S01]  /*74f40*/  STL.64 [R1+0x480], R56 ;  /* 0x0004803801007387 */ /* 0x0001e20000100a00 */
[----:B------:R-:W-:-:S05]  /*74f50*/  IMAD.X R53, R251, 0x1, R8, P6 ;  /* 0x00000001fb357824 */ /* 0x000fca00030e0608 */
[----:B------:R1:W-:Y:S01]  /*74f60*/  STL.64 [R1+0x478], R52 ;  /* 0x0004783401007387 */ /* 0x0003e20000100a00 */
[----:B0-----:R-:W-:Y:S02]  /*74f70*/  IMAD.MOV.U32 R57, RZ, RZ, R34 ;  /* 0x000000ffff397224 */ /* 0x001fe400078e0022 */
[----:B------:R-:W-:Y:S02]  /*74f80*/  IMAD.MOV.U32 R34, RZ, RZ, R35 ;  /* 0x000000ffff227224 */ /* 0x000fe400078e0023 */
[----:B------:R-:W-:Y:S02]  /*74f90*/  IMAD.MOV.U32 R35, RZ, RZ, R36 ;  /* 0x000000ffff237224 */ /* 0x000fe400078e0024 */
[----:B------:R-:W-:Y:S02]  /*74fa0*/  IMAD.MOV.U32 R36, RZ, RZ, R37 ;  /* 0x000000ffff247224 */ /* 0x000fe400078e0025 */
[----:B------:R-:W-:Y:S02]  /*74fb0*/  IMAD.MOV.U32 R37, RZ, RZ, R228 ;  /* 0x000000ffff257224 */ /* 0x000fe400078e00e4 */
[----:B------:R-:W-:-:S02]  /*74fc0*/  IMAD.MOV.U32 R228, RZ, RZ, R229 ;  /* 0x000000ffffe47224 */ /* 0x000fc400078e00e5 */
[----:B------:R-:W-:Y:S02]  /*74fd0*/  IMAD.MOV.U32 R229, RZ, RZ, R212 ;  /* 0x000000ffffe57224 */ /* 0x000fe400078e00d4 */
[----:B------:R-:W2:Y:S01]  /*74fe0*/  LDL.LU R212, [R1+0x1130] ;  /* 0x0011300001d47983 */ /* 0x000ea20000300800 */
[----:B------:R-:W-:Y:S02]  /*74ff0*/  SHF.R.S32.HI R251, RZ, 0x1f, R39 ;  /* 0x0000001ffffb7819 */ /* 0x000fe40000011427 */
[----:B-1----:R-:W-:-:S05]  /*75000*/  IADD3 R52, P6, R39, R15, RZ ;  /* 0x0000000f27347210 */ /* 0x002fca0007fde0ff */
        /* <DEDUP_REMOVED lines=12> */
[----:B------:R0:W-:Y:S01]  /*750d0*/  STL.64 [R1+0x458], R52 ;  /* 0x0004583401007387 */ /* 0x0001e20000100a00 */
[----:B------:R-:W-:Y:S02]  /*750e0*/  IMAD.MOV.U32 R39, RZ, RZ, R35 ;  /* 0x000000ffff277224 */ /* 0x000fe400078e0023 */
[----:B------:R-:W-:Y:S02]  /*750f0*/  IMAD.X R59, R251, 0x1, R14, P6 ;  /* 0x00000001fb3b7824 */ /* 0x000fe400030e060e */
[----:B------:R-:W-:-:S02]  /*75100*/  IMAD.MOV.U32 R35, RZ, RZ, R37 ;  /* 0x000000ffff237224 */ /* 0x000fc400078e0025 */
[----:B0-----:R-:W-:Y:S02]  /*75110*/  IMAD.MOV.U32 R53, RZ, RZ, R34 ;  /* 0x000000ffff357224 */ /* 0x001fe400078e0022 */
[----:B------:R-:W-:Y:S02]  /*75120*/  IMAD.MOV.U32 R34, RZ, RZ, R36 ;  /* 0x000000ffff227224 */ /* 0x000fe400078e0024 */
[----:B------:R-:W-:Y:S02]  /*75130*/  IMAD.MOV.U32 R36, RZ, RZ, R228 ;  /* 0x000000ffff247224 */ /* 0x000fe400078e00e4 */
[----:B------:R-:W-:Y:S02]  /*75140*/  IMAD.MOV.U32 R228, RZ, RZ, R218 ;  /* 0x000000ffffe47224 */ /* 0x000fe400078e00da */
[----:B------:R-:W-:Y:S02]  /*75150*/  IMAD.MOV.U32 R37, RZ, RZ, R229 ;  /* 0x000000ffff257224 */ /* 0x000fe400078e00e5 */
[----:B------:R-:W-:-:S02]  /*75160*/  IMAD.MOV.U32 R229, RZ, RZ, R219 ;  /* 0x000000ffffe57224 */ /* 0x000fc400078e00db */
[----:B----4-:R-:W-:Y:S01]  /*75170*/  IMAD.MOV.U32 R219, RZ, RZ, R213 ;  /* 0x000000ffffdb7224 */ /* 0x010fe200078e00d5 */
[----:B------:R0:W-:Y:S01]  /*75180*/  STL.64 [R1+0x450], R58 ;  /* 0x0004503a01007387 */ /* 0x0001e20000100a00 */
[----:B------:R-:W-:Y:S02]  /*75190*/  IMAD.MOV.U32 R213, RZ, RZ, R199 ;  /* 0x000000ffffd57224 */ /* 0x000fe400078e00c7 */
[----:B------:R-:W-:Y:S02]  /*751a0*/  IMAD.MOV.U32 R56, RZ, RZ, R39 ;  /* 0x000000ffff387224 */ /* 0x000fe400078e0027 */
[----:B------:R-:W-:Y:S02]  /*751b0*/  IMAD.MOV.U32 R39, RZ, RZ, R34 ;  /* 0x000000ffff277224 */ /* 0x000fe400078e0022 */
[----:B------:R-:W-:Y:S02]  /*751c0*/  IMAD.MOV.U32 R34, RZ, RZ, R35 ;  /* 0x000000ffff227224 */ /* 0x000fe400078e0023 */
[----:B------:R-:W-:-:S02]  /*751d0*/  IMAD.MOV.U32 R35, RZ, RZ, R36 ;  /* 0x000000ffff237224 */ /* 0x000fc400078e0024 */
[----:B------:R-:W-:Y:S02]  /*751e0*/  IMAD.MOV.U32 R36, RZ, RZ, R37 ;  /* 0x000000ffff247224 */ /* 0x000fe400078e0025 */
[----:B--2---:R-:W-:Y:S02]  /*751f0*/  IMAD.MOV.U32 R218, RZ, RZ, R212 ;  /* 0x000000ffffda7224 */ /* 0x004fe400078e00d4 */
[----:B------:R-:W-:Y:S01]  /*75200*/  IMAD.MOV.U32 R212, RZ, RZ, R198 ;  /* 0x000000ffffd47224 */ /* 0x000fe200078e00c6 */
[----:B------:R-:W-:-:S05]  /*75210*/  IADD3 R198, P6, R38, R13, RZ ;  /* 0x0000000d26c67210 */ /* 0x000fca0007fde0ff */
[C---:B------:R-:W-:Y:S01]  /*75220*/  IMAD.X R199, R251.reuse, 0x1, R12, P6 ;  /* 0x00000001fbc77824 */ /* 0x040fe200030e060c */
[----:B0-----:R-:W-:Y:S01]  /*75230*/  IADD3 R58, P6, R38, R11, RZ ;  /* 0x0000000b263a7210 */ /* 0x001fe20007fde0ff */
[----:B------:R-:W-:Y:S02]  /*75240*/  IMAD.MOV.U32 R37, RZ, RZ, R218 ;  /* 0x000000ffff257224 */ /* 0x000fe400078e00da */
[----:B------:R-:W-:Y:S02]  /*75250*/  IMAD.MOV.U32 R218, RZ, RZ, R219 ;  /* 0x000000ffffda7224 */ /* 0x000fe400078e00db */
[----:B------:R-:W-:Y:S02]  /*75260*/  IMAD.X R59, R251, 0x1, R9, P6 ;  /* 0x00000001fb3b7824 */ /* 0x000fe400030e0609 */
[----:B------:R-:W-:Y:S02]  /*75270*/  IMAD.MOV.U32 R219, RZ, RZ, R212 ;  /* 0x000000ffffdb7224 */ /* 0x000fe400078e00d4 */
[----:B------:R-:W-:Y:S01]  /*75280*/  IMAD.MOV.U32 R212, RZ, RZ, R213 ;  /* 0x000000ffffd47224 */ /* 0x000fe200078e00d5 */
[----:B------:R0:W-:Y:S01]  /*75290*/  STL.64 [R1+0x440], R58 ;  /* 0x0004403a01007387 */ /* 0x0001e20000100a00 */
[----:B------:R-:W-:-:S02]  /*752a0*/  IMAD.MOV.U32 R213, RZ, RZ, R202 ;  /* 0x000000ffffd57224 */ /* 0x000fc400078e00ca */
[----:B------:R-:W-:Y:S02]  /*752b0*/  IMAD.MOV.U32 R202, RZ, RZ, R203 ;  /* 0x000000ffffca7224 */ /* 0x000fe400078e00cb */
[----:B------:R-:W2:Y:S01]  /*752c0*/  LDL.LU R203, [R1+0x1324] ;  /* 0x0013240001cb7983 */ /* 0x000ea20000300800 */
[----:B------:R-:W-:Y:S02]  /*752d0*/  IMAD.MOV.U32 R52, RZ, RZ, R39 ;  /* 0x000000ffff347224 */ /* 0x000fe400078e0027 */
[----:B------:R-:W-:Y:S02]  /*752e0*/  IMAD.MOV.U32 R39, RZ, RZ, R35 ;  /* 0x000000ffff277224 */ /* 0x000fe400078e0023 */
[----:B------:R-:W-:Y:S01]  /*752f0*/  IMAD.MOV.U32 R35, RZ, RZ, R29 ;  /* 0x000000ffff237224 */ /* 0x000fe200078e001d */
[----:B0-----:R-:W-:Y:S01]  /*75300*/  IADD3 R58, P6, R38, R10, RZ ;  /* 0x0000000a263a7210 */ /* 0x001fe20007fde0ff */
[----:B------:R-:W-:Y:S02]  /*75310*/  IMAD.MOV.U32 R29, RZ, RZ, R219 ;  /* 0x000000ffff1d7224 */ /* 0x000fe400078e00db */
[----:B------:R-:W-:-:S02]  /*75320*/  IMAD.MOV.U32 R219, RZ, RZ, R213 ;  /* 0x000000ffffdb7224 */ /* 0x000fc400078e00d5 */
[----:B------:R-:W-:Y:S01]  /*75330*/  IMAD.X R59, R251, 0x1, R8, P6 ;  /* 0x00000001fb3b7824 */ /* 0x000fe200030e0608 */
[----:B------:R-:W-:Y:S01]  /*75340*/  SHF.R.S32.HI R251, RZ, 0x1f, R55 ;  /* 0x0000001ffffb7819 */ /* 0x000fe20000011437 */
[----:B------:R-:W-:Y:S01]  /*75350*/  IMAD.MOV.U32 R213, RZ, RZ, R202 ;  /* 0x000000ffffd57224 */ /* 0x000fe200078e00ca */
[----:B------:R-:W-:Y:S01]  /*75360*/  IADD3 R202, P6, R55, R15, RZ ;  /* 0x0000000f37ca7210 */ /* 0x000fe20007fde0ff */
[----:B------:R-:W-:Y:S02]  /*75370*/  IMAD.MOV.U32 R38, RZ, RZ, R34 ;  /* 0x000000ffff267224 */ /* 0x000fe400078e0022 */
[----:B------:R-:W-:Y:S02]  /*75380*/  IMAD.MOV.U32 R34, RZ, RZ, R28 ;  /* 0x000000ffff227224 */ /* 0x000fe400078e001c */
[----:B------:R-:W-:Y:S02]  /*75390*/  IMAD.MOV.U32 R28, RZ, RZ, R218 ;  /* 0x000000ffff1c7224 */ /* 0x000fe400078e00da */
[----:B------:R-:W-:Y:S01]  /*753a0*/  IMAD.MOV.U32 R218, RZ, RZ, R212 ;  /* 0x000000ffffda7224 */ /* 0x000fe200078e00d4 */
[----:B------:R0:W-:Y:S01]  /*753b0*/  STL.64 [R1+0x438], R58 ;  /* 0x0004383a01007387 */ /* 0x0001e20000100a00 */
[----:B--2---:R-:W-:-:S02]  /*753c0*/  IMAD.MOV.U32 R212, RZ, RZ, R203 ;  /* 0x000000ffffd47224 */ /* 0x004fc400078e00cb */
[----:B------:R-:W-:Y:S01]  /*753d0*/  IMAD.X R203, R251, 0x1, R14, P6 ;  /* 0x00000001fbcb7824 */ /* 0x000fe200030e060e */
        /* <DEDUP_REMOVED lines=15> */
[----:B------:R-:W-:Y:S01]  /*754d0*/  IMAD.X R59, R251, 0x1, R8, P6 ;  /* 0x00000001fb3b7824 */ /* 0x000fe200030e0608 */
[----:B------:R-:W-:-:S04]  /*754e0*/  SHF.R.S32.HI R251, RZ, 0x1f, R57 ;  /* 0x0000001ffffb7819 */ /* 0x000fc80000011439 */
        /* <DEDUP_REMOVED lines=42> */
[----:B------:R-:W-:Y:S01]  /*75790*/  IMAD.MOV.U32 R252, RZ, RZ, R204 ;  /* 0x000000fffffc7224 */ /* 0x000fe200078e00cc */
[----:B------:R-:W-:-:S05]  /*757a0*/  IADD3 R204, P6, R56, R13, RZ ;  /* 0x0000000d38cc7210 */ /* 0x000fca0007fde0ff */
[----:B------:R-:W-:Y:S01]  /*757b0*/  IMAD.X R205, R251, 0x1, R12, P6 ;  /* 0x00000001fbcd7824 */ /* 0x000fe200030e060c */
[----:B------:R-:W-:-:S05]  /*757c0*/  IADD3 R58, P6, R56, R11, RZ ;  /* 0x0000000b383a7210 */ /* 0x000fca0007fde0ff */
        /* <DEDUP_REMOVED lines=61> */
[----:B---3--:R-:W-:Y:S02]  /*75ba0*/  IMAD.MOV.U32 R37, RZ, RZ, R224 ;  /* 0x000000ffff257224 */ /* 0x008fe400078e00e0 */
[----:B------:R-:W-:Y:S01]  /*75bb0*/  IMAD.MOV.U32 R224, RZ, RZ, R210 ;  /* 0x000000ffffe07224 */ /* 0x000fe200078e00d2 */
[----:B0-----:R-:W-:Y:S01]  /*75bc0*/  IADD3 R56, P6, R207, R11, RZ ;  /* 0x0000000bcf387210 */ /* 0x001fe20007fde0ff */
[----:B------:R-:W-:-:S04]  /*75bd0*/  IMAD.MOV.U32 R210, RZ, RZ, R206 ;  /* 0x000000ffffd27224 */ /* 0x000fc800078e00ce */
[----:B------:R-:W-:Y:S01]  /*75be0*/  IMAD.X R57, R251, 0x1, R9, P6 ;  /* 0x00000001fb397824 */ /* 0x000fe200030e0609 */
[----:B------:R-:W-:-:S04]  /*75bf0*/  IADD3 R206, P6, R207, R10, RZ ;  /* 0x0000000acfce7210 */ /* 0x000fc80007fde0ff */
[----:B------:R0:W-:Y:S01]  /*75c00*/  STL.64 [R1+0x340], R56 ;  /* 0x0003403801007387 */ /* 0x0001e20000100a00 */
[----:B------:R-:W-:Y:S01]  /*75c10*/  IMAD.X R207, R251, 0x1, R8, P6 ;  /* 0x00000001fbcf7824 */ /* 0x000fe200030e0608 */
[----:B------:R-:W-:Y:S02]  /*75c20*/  SHF.R.S32.HI R251, RZ, 0x1f, R54 ;  /* 0x0000001ffffb7819 */ /* 0x000fe40000011436 */
[----:B0-----:R-:W-:-:S05]  /*75c30*/  IADD3 R56, P6, R54, R15, RZ ;  /* 0x0000000f36387210 */ /* 0x001fca0007fde0ff */
[----:B------:R-:W-:-:S05]  /*75c40*/  IMAD.X R57, R251, 0x1, R14, P6 ;  /* 0x00000001fb397824 */ /* 0x000fca00030e060e */
[----:B------:R0:W-:Y:S02]  /*75c50*/  STL.64 [R1+0x330], R56 ;  /* 0x0003303801007387 */ /* 0x0001e40000100a00 */
[----:B0-----:R-:W-:Y:S02]  /*75c60*/  IMAD.MOV.U32 R57, RZ, RZ, R38 ;  /* 0x000000ffff397224 */ /* 0x001fe400078e0026 */
[----:B------:R-:W-:Y:S01]  /*75c70*/  IMAD.MOV.U32 R38, RZ, RZ, R210 ;  /* 0x000000ffff267224 */ /* 0x000fe200078e00d2 */
[----:B------:R-:W-:Y:S01]  /*75c80*/  IADD3 R210, P6, R54, R13, RZ ;  /* 0x0000000d36d27210 */ /* 0x000fe20007fde0ff */
[----:B------:R-:W-:Y:S02]  /*75c90*/  IMAD.MOV.U32 R56, RZ, RZ, R52 ;  /* 0x000000ffff387224 */ /* 0x000fe400078e0034 */
[----:B------:R-:W-:Y:S02]  /*75ca0*/  IMAD.MOV.U32 R52, RZ, RZ, R53 ;  /* 0x000000ffff347224 */ /* 0x000fe400078e0035 */
[----:B------:R-:W-:-:S02]  /*75cb0*/  IMAD.MOV.U32 R53, RZ, RZ, R224 ;  /* 0x000000ffff357224 */ /* 0x000fc400078e00e0 */
[----:B------:R-:W-:Y:S02]  /*75cc0*/  IMAD.MOV.U32 R224, RZ, RZ, R211 ;  /* 0x000000ffffe07224 */ /* 0x000fe400078e00d3 */
[----:B------:R-:W-:Y:S01]  /*75cd0*/  IMAD.X R211, R251, 0x1, R12, P6 ;  /* 0x00000001fbd37824 */ /* 0x000fe200030e060c */
[----:B------:R-:W-:-:S05]  /*75ce0*/  IADD3 R58, P6, R54, R11, RZ ;  /* 0x0000000b363a7210 */ /* 0x000fca0007fde0ff */
        /* <DEDUP_REMOVED lines=20> */
[----:B------:R-:W-:Y:S01]  /*75e30*/  IMAD.X R55, R251, 0x1, R14, P6 ;  /* 0x00000001fb377824 */ /* 0x000fe200030e060e */
[----:B------:R-:W-:-:S05]  /*75e40*/  IADD3 R58, P6, R213, R13, RZ ;  /* 0x0000000dd53a7210 */ /* 0x000fca0007fde0ff */
[----:B------:R-:W-:Y:S01]  /*75e50*/  IMAD.X R59, R251, 0x1, R12, P6 ;  /* 0x00000001fb3b7824 */ /* 0x000fe200030e060c */
[----:B------:R0:W-:Y:S04]  /*75e60*/  STL.64 [R1+0x2f0], R54 ;  /* 0x0002f03601007387 */ /* 0x0001e80000100a00 */
[----:B------:R1:W-:Y:S01]  /*75e70*/  STL.64 [R1+0x2e8], R58 ;  /* 0x0002e83a01007387 */ /* 0x0003e20000100a00 */
[----:B0-----:R-:W-:Y:S01]  /*75e80*/  IMAD.MOV.U32 R54, RZ, RZ, R56 ;  /* 0x000000ffff367224 */ /* 0x001fe200078e0038 */
[----:B-1----:R-:W-:Y:S01]  /*75e90*/  IADD3 R58, P6, R213, R11, RZ ;  /* 0x0000000bd53a7210 */ /* 0x002fe20007fde0ff */
[----:B------:R-:W-:Y:S02]  /*75ea0*/  IMAD.MOV.U32 R56, RZ, RZ, R215 ;  /* 0x000000ffff387224 */ /* 0x000fe400078e00d7 */
[----:B------:R-:W-:-:S02]  /*75eb0*/  IMAD.MOV.U32 R215, RZ, RZ, R212 ;  /* 0x000000ffffd77224 */ /* 0x000fc400078e00d4 */
        /* <DEDUP_REMOVED lines=33> */
[----:B------:R-:W-:Y:S01]  /*760d0*/  IMAD.X R217, R251, 0x1, R9, P6 ;  /* 0x00000001fbd97824 */ /* 0x000fe200030e0609 */
        /* <DEDUP_REMOVED lines=27> */
[----:B0-----:R-:W-:Y:S01]  /*76290*/  IMAD.MOV.U32 R54, RZ, RZ, R56 ;  /* 0x000000ffff367224 */ /* 0x001fe200078e0038 */
[----:B------:R-:W-:-:S05]  /*762a0*/  IADD3 R56, P6, R57, R10, RZ ;  /* 0x0000000a39387210 */ /* 0x000fca0007fde0ff */
[----:B------:R-:W-:Y:S01]  /*762b0*/  IMAD.X R57, R251, 0x1, R8, P6 ;  /* 0x00000001fb397824 */ /* 0x000fe200030e0608 */
[----:B------:R-:W-:Y:S02]  /*762c0*/  SHF.R.S32.HI R251, RZ, 0x1f, R218 ;  /* 0x0000001ffffb7819 */ /* 0x000fe400000114da */
[C---:B------:R-:W-:Y:S01]  /*762d0*/  IADD3 R214, P6, R218.reuse, R15, RZ ;  /* 0x0000000fdad67210 */ /* 0x040fe20007fde0ff */
[----:B------:R-:W-:Y:S01]  /*762e0*/  IMAD.MOV.U32 R221, RZ, RZ, R215 ;  /* 0x000000ffffdd7224 */ /* 0x000fe200078e00d7 */
[----:B------:R0:W-:Y:S03]  /*762f0*/  STL.64 [R1+0x258], R56 ;  /* 0x0002583801007387 */ /* 0x0001e60000100a00 */
[----:B------:R-:W-:Y:S01]  /*76300*/  IMAD.X R215, R251, 0x1, R14, P6 ;  /* 0x00000001fbd77824 */ /* 0x000fe200030e060e */
[----:B0-----:R-:W-:-:S05]  /*76310*/  IADD3 R56, P6, R218, R13, RZ ;  /* 0x0000000dda387210 */ /* 0x001fca0007fde0ff */
[----:B------:R-:W-:-:S05]  /*76320*/  IMAD.X R57, R251, 0x1, R12, P6 ;  /* 0x00000001fb397824 */ /* 0x000fca00030e060c */
[----:B------:R0:W-:Y:S01]  /*76330*/  STL.64 [R1+0x248], R56 ;  /* 0x0002483801007387 */ /* 0x0001e20000100a00 */
[----:B------:R-:W-:Y:S02]  /*76340*/  IMAD.MOV.U32 R55, RZ, RZ, R52 ;  /* 0x000000ffff377224 */ /* 0x000fe400078e0034 */
[----:B------:R-:W-:Y:S02]  /*76350*/  IMAD.MOV.U32 R52, RZ, RZ, R39 ;  /* 0x000000ffff347224 */ /* 0x000fe400078e0027 */
[----:B------:R-:W-:Y:S02]  /*76360*/  IMAD.MOV.U32 R39, RZ, RZ, R31 ;  /* 0x000000ffff277224 */ /* 0x000fe400078e001f */
[----:B0-----:R-:W-:Y:S02]  /*76370*/  IMAD.MOV.U32 R57, RZ, RZ, R38 ;  /* 0x000000ffff397224 */ /* 0x001fe400078e0026 */
[----:B------:R-:W-:Y:S01]  /*76380*/  IMAD.MOV.U32 R38, RZ, RZ, R30 ;  /* 0x000000ffff267224 */ /* 0x000fe200078e001e */
[----:B------:R-:W-:-:S05]  /*76390*/  IADD3 R30, P6, R218, R11, RZ ;  /* 0x0000000bda1e7210 */ /* 0x000fca0007fde0ff */
        /* <DEDUP_REMOVED lines=8> */
[----:B0-----:R-:W-:Y:S02]  /*76420*/  IMAD.MOV.U32 R30, RZ, RZ, R28 ;  /* 0x000000ffff1e7224 */ /* 0x001fe400078e001c */
[----:B------:R-:W-:-:S02]  /*76430*/  IMAD.MOV.U32 R28, RZ, RZ, R219 ;  /* 0x000000ffff1c7224 */ /* 0x000fc400078e00db */
[C---:B------:R-:W-:Y:S01]  /*76440*/  IMAD.X R219, R251.reuse, 0x1, R14, P6 ;  /* 0x00000001fbdb7824 */ /* 0x040fe200030e060e */
[C---:B------:R-:W-:Y:S01]  /*76450*/  IADD3 R60, P6, R54.reuse, R13, RZ ;  /* 0x0000000d363c7210 */ /* 0x040fe20007fde0ff */
        /* <DEDUP_REMOVED lines=9> */
[----:B------:R-:W-:Y:S02]  /*764f0*/  IMAD.X R5, R251, 0x1, R9, P6 ;  /* 0x00000001fb057824 */ /* 0x000fe400030e0609 */
[----:B------:R-:W-:Y:S02]  /*76500*/  IMAD.MOV.U32 R59, RZ, RZ, R56 ;  /* 0x000000ffff3b7224 */ /* 0x000fe400078e0038 */
[----:B------:R-:W-:Y:S01]  /*76510*/  IMAD.MOV.U32 R56, RZ, RZ, R52 ;  /* 0x000000ffff387224 */ /* 0x000fe200078e0034 */
[----:B0-----:R-:W-:Y:S01]  /*76520*/  IADD3 R60, P6, R54, R10, RZ ;  /* 0x0000000a363c7210 */ /* 0x001fe20007fde0ff */
[----:B------:R-:W-:-:S02]  /*76530*/  IMAD.MOV.U32 R52, RZ, RZ, R38 ;  /* 0x000000ffff347224 */ /* 0x000fc400078e0026 */
[----:B------:R-:W-:Y:S02]  /*76540*/  IMAD.MOV.U32 R38, RZ, RZ, R2 ;  /* 0x000000ffff267224 */ /* 0x000fe400078e0002 */
[----:B------:R-:W-:Y:S01]  /*76550*/  IMAD.X R61, R251, 0x1, R8, P6 ;  /* 0x00000001fb3d7824 */ /* 0x000fe200030e0608 */
[----:B------:R-:W-:Y:S01]  /*76560*/  SHF.R.S32.HI R251, RZ, 0x1f, R221 ;  /* 0x0000001ffffb7819 */ /* 0x000fe200000114dd */
[----:B------:R-:W-:Y:S01]  /*76570*/  IMAD.MOV.U32 R54, RZ, RZ, R55 ;  /* 0x000000ffff367224 */ /* 0x000fe200078e0037 */
        /* <DEDUP_REMOVED lines=30> */
[----:B------:R0:W-:Y:S02]  /*76760*/  STL.64 [R1+0x1d8], R60 ;  /* 0x0001d83c01007387 */ /* 0x0001e40000100a00 */
[----:B0-----:R-:W-:Y:S02]  /*76770*/  IMAD.MOV.U32 R61, RZ, RZ, R59 ;  /* 0x000000ffff3d7224 */ /* 0x001fe400078e003b */
        /* <DEDUP_REMOVED lines=15> */
[----:B------:R-:W-:Y:S02]  /*76870*/  IMAD.MOV.U32 R220, RZ, RZ, R55 ;  /* 0x000000ffffdc7224 */ /* 0x000fe400078e0037 */
[----:B------:R-:W-:Y:S02]  /*76880*/  IMAD.MOV.U32 R55, RZ, RZ, R57 ;  /* 0x000000ffff377224 */ /* 0x000fe400078e0039 */
[----:B------:R-:W-:Y:S02]  /*76890*/  IMAD.MOV.U32 R57, RZ, RZ, R53 ;  /* 0x000000ffff397224 */ /* 0x000fe400078e0035 */
[----:B0-----:R-:W-:Y:S02]  /*768a0*/  IMAD.MOV.U32 R58, RZ, RZ, R56 ;  /* 0x000000ffff3a7224 */ /* 0x001fe400078e0038 */
[----:B------:R-:W-:Y:S02]  /*768b0*/  IMAD.MOV.U32 R56, RZ, RZ, R52 ;  /* 0x000000ffff387224 */ /* 0x000fe400078e0034 */
[----:B------:R-:W-:-:S02]  /*768c0*/  IMAD.MOV.U32 R52, RZ, RZ, R38 ;  /* 0x000000ffff347224 */ /* 0x000fc400078e0026 */
[----:B------:R-:W-:Y:S02]  /*768d0*/  IMAD.MOV.U32 R38, RZ, RZ, R34 ;  /* 0x000000ffff267224 */ /* 0x000fe400078e0022 */
[----:B------:R-:W-:Y:S01]  /*768e0*/  IMAD.MOV.U32 R34, RZ, RZ, R222 ;  /* 0x000000ffff227224 */ /* 0x000fe200078e00de */
[----:B------:R-:W-:Y:S01]  /*768f0*/  IADD3 R222, P6, R37, R13, RZ ;  /* 0x0000000d25de7210 */ /* 0x000fe20007fde0ff */
[----:B------:R-:W-:Y:S02]  /*76900*/  IMAD.MOV.U32 R53, RZ, RZ, R39 ;  /* 0x000000ffff357224 */ /* 0x000fe400078e0027 */
[----:B------:R-:W-:Y:S02]  /*76910*/  IMAD.MOV.U32 R39, RZ, RZ, R35 ;  /* 0x000000ffff277224 */ /* 0x000fe400078e0023 */
[----:B------:R-:W-:Y:S02]  /*76920*/  IMAD.MOV.U32 R35, RZ, RZ, R223 ;  /* 0x000000ffff237224 */ /* 0x000fe400078e00df */
[----:B------:R-:W-:-:S05]  /*76930*/  IMAD.X R223, R251, 0x1, R12, P6 ;  /* 0x00000001fbdf7824 */ /* 0x000fca00030e060c */
[----:B------:R0:W-:Y:S02]  /*76940*/  STL.64 [R1+0x1a8], R222 ;  /* 0x0001a8de01007387 */ /* 0x0001e40000100a00 */
[----:B0-----:R-:W-:-:S05]  /*76950*/  IADD3 R222, P6, R37, R11, RZ ;  /* 0x0000000b25de7210 */ /* 0x001fca0007fde0ff */
[----:B------:R-:W-:-:S05]  /*76960*/  IMAD.X R223, R251, 0x1, R9, P6 ;  /* 0x00000001fbdf7824 */ /* 0x000fca00030e0609 */
[----:B------:R0:W-:Y:S04]  /*76970*/  STL.64 [R1+0x1a0], R222 ;  /* 0x0001a0de01007387 */ /* 0x0001e80000100a00 */
[----:B0-----:R-:W2:Y:S01]  /*76980*/  LDL.LU.64 R222, [R1+0x24e8] ;  /* 0x0024e80001de7983 */ /* 0x001ea20000300a00 */
[----:B------:R-:W-:Y:S01]  /*76990*/  IMAD.MOV.U32 R54, RZ, RZ, R36 ;  /* 0x000000ffff367224 */ /* 0x000fe200078e0024 */
[----:B------:R-:W-:Y:S01]  /*769a0*/  IADD3 R36, P6, R37, R10, RZ ;  /* 0x0000000a25247210 */ /* 0x000fe20007fde0ff */
[----:B------:R-:W-:-:S04]  /*769b0*/  IMAD.MOV.U32 R221, RZ, RZ, R28 ;  /* 0x000000ffffdd7224 */ /* 0x000fc800078e001c */
[----:B------:R-:W-:Y:S01]  /*769c0*/  IMAD.X R37, R251, 0x1, R8, P6 ;  /* 0x00000001fb257824 */ /* 0x000fe200030e0608 */
[----:B------:R-:W-:Y:S02]  /*769d0*/  SHF.R.S32.HI R251, RZ, 0x1f, R61 ;  /* 0x0000001ffffb7819 */ /* 0x000fe4000001143d */
[----:B------:R-:W-:Y:S02]  /*769e0*/  IADD3 R28, P6, R61, R15, RZ ;  /* 0x0000000f3d1c7210 */ /* 0x000fe40007fde0ff */
[----:B------:R0:W-:Y:S02]  /*769f0*/  STL.64 [R1+0x198], R36 ;  /* 0x0001982401007387 */ /* 0x0001e40000100a00 */
[----:B0-----:R-:W-:Y:S02]  /*76a00*/  IMAD.MOV.U32 R37, RZ, RZ, R29 ;  /* 0x000000ffff257224 */ /* 0x001fe400078e001d */
[----:B------:R-:W-:-:S05]  /*76a10*/  IMAD.X R29, R251, 0x1, R14, P6 ;  /* 0x00000001fb1d7824 */ /* 0x000fca00030e060e */
[----:B------:R2:W-:Y:S01]  /*76a20*/  STL.64 [R1+0x190], R28 ;  /* 0x0001901c01007387 */ /* 0x0005e20000100a00 */
[----:B------:R-:W-:Y:S02]  /*76a30*/  IMAD.MOV.U32 R59, RZ, RZ, R224 ;  /* 0x000000ffff3b7224 */ /* 0x000fe400078e00e0 */
[----:B------:R-:W-:Y:S02]  /*76a40*/  IMAD.MOV.U32 R36, RZ, RZ, R225 ;  /* 0x000000ffff247224 */ /* 0x000fe400078e00e1 */
[----:B--2---:R-:W-:Y:S01]  /*76a50*/  IMAD.MOV.U32 R28, RZ, RZ, R222 ;  /* 0x000000ffff1c7224 */ /* 0x004fe200078e00de */
[----:B------:R-:W-:Y:S01]  /*76a60*/  IADD3 R222, P6, R61, R13, RZ ;  /* 0x0000000d3dde7210 */ /* 0x000fe20007fde0ff */
[----:B------:R-:W-:-:S04]  /*76a70*/  IMAD.MOV.U32 R29, RZ, RZ, R223 ;  /* 0x000000ffff1d7224 */ /* 0x000fc800078e00df */
[----:B------:R-:W-:Y:S01]  /*76a80*/  IMAD.X R223, R251, 0x1, R12, P6 ;  /* 0x00000001fbdf7824 */ /* 0x000fe200030e060c */
[----:B------:R-:W-:-:S05]  /*76a90*/  IADD3 R224, P6, R61, R11, RZ ;  /* 0x0000000b3de07210 */ /* 0x000fca0007fde0ff */
[----:B------:R-:W-:Y:S01]  /*76aa0*/  IMAD.X R225, R251, 0x1, R9, P6 ;  /* 0x00000001fbe17824 */ /* 0x000fe200030e0609 */
[----:B------:R0:W-:Y:S04]  /*76ab0*/  STL.64 [R1+0x188], R222 ;  /* 0x000188de01007387 */ /* 0x0001e80000100a00 */
[----:B0-----:R-:W2:Y:S04]  /*76ac0*/  LDL.LU.64 R222, [R1+0x24e0] ;  /* 0x0024e00001de7983 */ /* 0x001ea80000300a00 */
[----:B------:R0:W-:Y:S04]  /*76ad0*/  STL.64 [R1+0x180], R224 ;  /* 0x000180e001007387 */ /* 0x0001e80000100a00 */
[----:B0-----:R-:W3:Y:S01]  /*76ae0*/  LDL.LU.64 R224, [R1+0x24d8] ;  /* 0x0024d80001e07983 */ /* 0x001ee20000300a00 */
[----:B------:R-:W-:-:S05]  /*76af0*/  IADD3 R60, P6, R61, R10, RZ ;  /* 0x0000000a3d3c7210 */ /* 0x000fca0007fde0ff */
        /* <DEDUP_REMOVED lines=80> */
[----:B------:R-:W-:-:S04]  /*77000*/  PRMT R251, R252, 0x7773, RZ ;  /* 0x00007773fcfb7816 */ /* 0x000fc800000000ff */
[----:B------:R-:W-:Y:S04]  /*77010*/  STL.64 [R1+0x50], R54 ;  /* 0x0000503601007387 */ /* 0x000fe80000100a00 */
[----:B------:R-:W4:Y:S01]  /*77020*/  LDL.LU R37, [R1+0x5c] ;  /* 0x00005c0001257983 */ /* 0x000f220000300800 */
[----:B------:R-:W-:Y:S02]  /*77030*/  IMAD.MOV.U32 R58, RZ, RZ, R52 ;  /* 0x000000ffff3a7224 */ /* 0x000fe400078e0034 */
[----:B------:R-:W-:Y:S02]  /*77040*/  IMAD.MOV.U32 R59, RZ, RZ, R53 ;  /* 0x000000ffff3b7224 */ /* 0x000fe400078e0035 */
[----:B------:R-:W4:Y:S04]  /*77050*/  LDL.LU.64 R52, [R1+0x2068] ;  /* 0x0020680001347983 */ /* 0x000f280000300a00 */
[----:B------:R0:W-:Y:S01]  /*77060*/  @P2 STG.E.U8 desc[UR56][R38.64], R251 ;  /* 0x000000fb26002986 */ /* 0x0001e2000c101138 */
[----:B------:R-:W-:-:S02]  /*77070*/  IMAD.MOV.U32 R220, RZ, RZ, R56 ;  /* 0x000000ffffdc7224 */ /* 0x000fc400078e0038 */
[----:B------:R-:W-:Y:S01]  /*77080*/  IMAD.MOV.U32 R221, RZ, RZ, R57 ;  /* 0x000000ffffdd7224 */ /* 0x000fe200078e0039 */
[C---:B0-----:R-:W-:Y:S01]  /*77090*/  PRMT R251, R61.reuse, 0x7770, RZ ;  /* 0x000077703dfb7816 */ /* 0x041fe200000000ff */
[----:B------:R-:W4:Y:S04]  /*770a0*/  LDL.LU.64 R38, [R1+0x2060] ;  /* 0x0020600001267983 */ /* 0x000f280000300a00 */
[----:B------:R0:W-:Y:S01]  /*770b0*/  @P5 STG.E.U8 desc[UR56][R230.64], R251 ;  /* 0x000000fbe6005986 */ /* 0x0001e2000c101138 */
[----:B------:R-:W-:Y:S02]  /*770c0*/  IMAD.MOV.U32 R56, RZ, RZ, R34 ;  /* 0x000000ffff387224 */ /* 0x000fe400078e0022 */
[----:B------:R-:W-:Y:S01]  /*770d0*/  IMAD.MOV.U32 R57, RZ, RZ, R35 ;  /* 0x000000ffff397224 */ /* 0x000fe200078e0023 */
[----:B------:R-:W4:Y:S04]  /*770e0*/  LDL.LU R252, [R1+0x4c] ;  /* 0x00004c0001fc7983 */ /* 0x000f280000300800 */
[----:B------:R-:W4:Y:S01]  /*770f0*/  LDL.LU.64 R34, [R1+0x2058] ;  /* 0x0020580001227983 */ /* 0x000f220000300a00 */
[----:B0-----:R-:W-:Y:S01]  /*77100*/  PRMT R251, R61, 0x7771, RZ ;  /* 0x000077713dfb7816 */ /* 0x001fe200000000ff */
[----:B------:R-:W-:-:S04]  /*77110*/  IMAD.MOV.U32 R54, RZ, RZ, R32 ;  /* 0x000000ffff367224 */ /* 0x000fc800078e0020 */
[----:B------:R0:W-:Y:S01]  /*77120*/  @P1 STG.E.U8 desc[UR56][R30.64], R251 ;  /* 0x000000fb1e001986 */ /* 0x0001e2000c101138 */
[----:B---3--:R-:W-:Y:S01]  /*77130*/  LOP3.LUT P1, RZ, R224, 0x8000000, RZ, 0xc0, !PT ;  /* 0x08000000e0ff7812 */ /* 0x008fe2000782c0ff */
[----:B------:R-:W-:Y:S02]  /*77140*/  IMAD.MOV.U32 R55, RZ, RZ, R33 ;  /* 0x000000ffff377224 */ /* 0x000fe400078e0021 */
[----:B------:R-:W3:Y:S04]  /*77150*/  LDL.LU.64 R32, [R1+0x2050] ;  /* 0x0020500001207983 */ /* 0x000ee80000300a00 */
[----:B------:R-:W3:Y:S01]  /*77160*/  LDL.LU.64 R230, [R1+0x2048] ;  /* 0x0020480001e67983 */ /* 0x000ee20000300a00 */
[----:B0-----:R-:W-:-:S03]  /*77170*/  PRMT R251, R61, 0x7772, RZ ;  /* 0x000077723dfb7816 */ /* 0x001fc600000000ff */
[----:B------:R-:W3:Y:S04]  /*77180*/  LDL.LU.64 R30, [R1+0x2040] ;  /* 0x00204000011e7983 */ /* 0x000ee80000300a00 */
[----:B------:R0:W-:Y:S01]  /*77190*/  @P1 STG.E.U8 desc[UR56][R28.64], R251 ;  /* 0x000000fb1c001986 */ /* 0x0001e2000c101138 */
[----:B------:R-:W-:-:S03]  /*771a0*/  LOP3.LUT P1, RZ, R224, 0x4000000, RZ, 0xc0, !PT ;  /* 0x04000000e0ff7812 */ /* 0x000fc6000782c0ff */
[----:B0-----:R-:W3:Y:S01]  /*771b0*/  LDL.LU.64 R28, [R1+0x2038] ;  /* 0x00203800011c7983 */ /* 0x001ee20000300a00 */
[----:B------:R-:W-:-:S09]  /*771c0*/  PRMT R251, R61, 0x7773, RZ ;  /* 0x000077733dfb7816 */ /* 0x000fd200000000ff */
[----:B------:R0:W-:Y:S04]  /*771d0*/  @P1 STG.E.U8 desc[UR56][R228.64], R251 ;  /* 0x000000fbe4001986 */ /* 0x0001e8000c101138 */
[----:B0-----:R-:W3:Y:S01]  /*771e0*/  LDL.LU.64 R228, [R1+0x2030] ;  /* 0x0020300001e47983 */ /* 0x001ee20000300a00 */
[----:B------:R-:W-:Y:S02]  /*771f0*/  LOP3.LUT P1, RZ, R224, 0x2000000, RZ, 0xc0, !PT ;  /* 0x02000000e0ff7812 */ /* 0x000fe4000782c0ff */
[----:B------:R-:W-:-:S11]  /*77200*/  PRMT R251, R36, 0x7770, RZ ;  /* 0x0000777024fb7816 */ /* 0x000fd600000000ff */
[----:B------:R0:W-:Y:S01]  /*77210*/  @P1 STG.E.U8 desc[UR56][R220.64], R251 ;  /* 0x000000fbdc001986 */ /* 0x0001e2000c101138 */
[----:B------:R-:W-:Y:S02]  /*77220*/  LOP3.LUT P1, RZ, R224, 0x1000000, RZ, 0xc0, !PT ;  /* 0x01000000e0ff7812 */ /* 0x000fe4000782c0ff */
[----:B0-----:R-:W-:-:S11]  /*77230*/  PRMT R251, R36, 0x7771, RZ ;  /* 0x0000777124fb7816 */ /* 0x001fd600000000ff */
        /* <DEDUP_REMOVED lines=8> */
[C---:B--2---:R-:W-:Y:S02]  /*772c0*/  LOP3.LUT P6, RZ, R223.reuse, 0x400000, RZ, 0xc0, !PT ;  /* 0x00400000dfff7812 */ /* 0x044fe400078cc0ff */
[C---:B------:R-:W-:Y:S02]  /*772d0*/  LOP3.LUT P2, RZ, R223.reuse, 0x8000000, RZ, 0xc0, !PT ;  /* 0x08000000dfff7812 */ /* 0x040fe4000784c0ff */
[----:B------:R-:W-:Y:S02]  /*772e0*/  LOP3.LUT P5, RZ, R223, 0x10000000, RZ, 0xc0, !PT ;  /* 0x10000000dfff7812 */ /* 0x000fe400078ac0ff */
[----:B----4-:R-:W-:-:S05]  /*772f0*/  PRMT R251, R37, 0x7770, RZ ;  /* 0x0000777025fb7816 */ /* 0x010fca00000000ff */
[----:B------:R0:W-:Y:S01]  /*77300*/  @P1 STG.E.U8 desc[UR56][R52.64], R251 ;  /* 0x000000fb34001986 */ /* 0x0001e2000c101138 */
[----:B------:R-:W-:Y:S02]  /*77310*/  LOP3.LUT P1, RZ, R224, 0x100000, RZ, 0xc0, !PT ;  /* 0x00100000e0ff7812 */ /* 0x000fe4000782c0ff */
[----:B0-----:R-:W-:-:S05]  /*77320*/  PRMT R251, R37, 0x7771, RZ ;  /* 0x0000777125fb7816 */ /* 0x001fca00000000ff */
[----:B------:R0:W-:Y:S02]  /*77330*/  @P6 STG.E.U8 desc[UR56][R38.64], R251 ;  /* 0x000000fb26006986 */ /* 0x0001e4000c101138 */
[----:B0-----:R-:W-:-:S05]  /*77340*/  PRMT R251, R37, 0x7772, RZ ;  /* 0x0000777225fb7816 */ /* 0x001fca00000000ff */
[----:B------:R0:W-:Y:S02]  /*77350*/  @P1 STG.E.U8 desc[UR56][R34.64], R251 ;  /* 0x000000fb22001986 */ /* 0x0001e4000c101138 */
[----:B0-----:R-:W-:-:S05]  /*77360*/  PRMT R251, R37, 0x7773, RZ ;  /* 0x0000777325fb7816 */ /* 0x001fca00000000ff */
[----:B---3--:R0:W-:Y:S02]  /*77370*/  @P4 STG.E.U8 desc[UR56][R32.64], R251 ;  /* 0x000000fb20004986 */ /* 0x0081e4000c101138 */
[----:B0-----:R-:W-:-:S05]  /*77380*/  PRMT R251, R252, 0x7770, RZ ;  /* 0x00007770fcfb7816 */ /* 0x001fca00000000ff */
[----:B------:R0:W-:Y:S02]  /*77390*/  @P3 STG.E.U8 desc[UR56][R230.64], R251 ;  /* 0x000000fbe6003986 */ /* 0x0001e4000c101138 */
[----:B0-----:R-:W-:-:S05]  /*773a0*/  PRMT R251, R252, 0x7771, RZ ;  /* 0x00007771fcfb7816 */ /* 0x001fca00000000ff */
[----:B------:R0:W-:Y:S02]  /*773b0*/  @P0 STG.E.U8 desc[UR56][R30.64], R251 ;  /* 0x000000fb1e000986 */ /* 0x0001e4000c101138 */
[----:B0-----:R-:W-:-:S05]  /*773c0*/  PRMT R251, R252, 0x7772, RZ ;  /* 0x00007772fcfb7816 */ /* 0x001fca00000000ff */
[----:B------:R0:W-:Y:S02]  /*773d0*/  @P2 STG.E.U8 desc[UR56][R28.64], R251 ;  /* 0x000000fb1c002986 */ /* 0x0001e4000c101138 */
[----:B0-----:R-:W-:-:S05]  /*773e0*/  PRMT R251, R252, 0x7773, RZ ;  /* 0x00007773fcfb7816 */ /* 0x001fca00000000ff */
[----:B------:R0:W-:Y:S04]  /*773f0*/  @P5 STG.E.U8 desc[UR56][R228.64], R251 ;  /* 0x000000fbe4005986 */ /* 0x0001e8000c101138 */
[----:B0-----:R-:W2:Y:S04]  /*77400*/  LDL.LU.64 R228, [R1+0x2028] ;  /* 0x0020280001e47983 */ /* 0x001ea80000300a00 */
[----:B------:R-:W3:Y:S04]  /*77410*/  LDL.LU.64 R32, [R1+0x2020] ;  /* 0x0020200001207983 */ /* 0x000ee80000300a00 */
[----:B------:R-:W4:Y:S04]  /*77420*/  LDL.LU.64 R36, [R1+0x2018] ;  /* 0x0020180001247983 */ /* 0x000f280000300a00 */
[----:B------:R-:W2:Y:S04]  /*77430*/  LDL.LU R252, [R1+0x30] ;  /* 0x0000300001fc7983 */ /* 0x000ea80000300800 */
[----:B------:R-:W4:Y:S04]  /*77440*/  LDL.LU.64 R230, [R1+0x2010] ;  /* 0x0020100001e67983 */ /* 0x000f280000300a00 */
[----:B------:R-:W4:Y:S04]  /*77450*/  LDL.LU.64 R30, [R1+0x2008] ;  /* 0x00200800011e7983 */ /* 0x000f280000300a00 */
[----:B------:R-:W4:Y:S04]  /*77460*/  LDL.LU.64 R28, [R1+0x2000] ;  /* 0x00200000011c7983 */ /* 0x000f280000300a00 */
[----:B------:R-:W4:Y:S01]  /*77470*/  LDL.LU R61, [R1+0x20] ;  /* 0x00002000013d7983 */ /* 0x000f220000300800 */
[----:B------:R-:W-:-:S02]  /*77480*/  LOP3.LUT P3, RZ, R223, 0x20000000, RZ, 0xc0, !PT ;  /* 0x20000000dfff7812 */ /* 0x000fc4000786c0ff */
        /* <DEDUP_REMOVED lines=11> */
[----:B------:R-:W-:-:S11]  /*77540*/  LOP3.LUT R224, R224, 0xffff7fff, RZ, 0xc0, !PT ;  /* 0xffff7fffe0e07812 */ /* 0x000fd600078ec0ff */
[----:B------:R-:W-:Y:S02]  /*77550*/  @P6 LOP3.LUT R224, R224, 0x8000, RZ, 0xfc, !PT ;  /* 0x00008000e0e06812 */ /* 0x000fe400078efcff */
[----:B------:R-:W-:Y:S02]  /*77560*/  LOP3.LUT P6, RZ, R225, 0x20, RZ, 0xc0, !PT ;  /* 0x00000020e1ff7812 */ /* 0x000fe400078cc0ff */
[----:B------:R-:W-:Y:S02]  /*77570*/  LOP3.LUT R224, R224, 0xfffeffff, RZ, 0xc0, !PT ;  /* 0xfffeffffe0e07812 */ /* 0x000fe400078ec0ff */
[----:B--2---:R-:W-:-:S05]  /*77580*/  PRMT R251, R252, 0x7770, RZ ;  /* 0x00007770fcfb7816 */ /* 0x004fca00000000ff */
[----:B------:R0:W-:Y:S04]  /*77590*/  @P3 STG.E.U8 desc[UR56][R228.64], R251 ;  /* 0x000000fbe4003986 */ /* 0x0001e8000c101138 */
[----:B0-----:R-:W2:Y:S01]  /*775a0*/  LDL.LU.64 R228, [R1+0x1ff8] ;  /* 0x001ff80001e47983 */ /* 0x001ea20000300a00 */
[----:B------:R-:W-:-:S03]  /*775b0*/  PRMT R251, R252, 0x7771, RZ ;  /* 0x00007771fcfb7816 */ /* 0x000fc600000000ff */
[----:B------:R-:W2:Y:S04]  /*775c0*/  LDL.LU.64 R220, [R1+0x1ff0] ;  /* 0x001ff00001dc7983 */ /* 0x000ea80000300a00 */
[----:B---3--:R0:W-:Y:S04]  /*775d0*/  @P0 STG.E.U8 desc[UR56][R32.64], R251 ;  /* 0x000000fb20000986 */ /* 0x0081e8000c101138 */
[----:B------:R-:W3:Y:S04]  /*775e0*/  LDL.LU.64 R58, [R1+0x1fe8] ;  /* 0x001fe800013a7983 */ /* 0x000ee80000300a00 */
[----:B0-----:R-:W3:Y:S01]  /*775f0*/  LDL.LU R32, [R1+0x34] ;  /* 0x0000340001207983 */ /* 0x001ee20000300800 */
[----:B------:R-:W-:-:S02]  /*77600*/  @P6 LOP3.LUT R224, R224, 0x10000, RZ, 0xfc, !PT ;  /* 0x00010000e0e06812 */ /* 0x000fc400078efcff */
[----:B------:R-:W-:Y:S01]  /*77610*/  LOP3.LUT P6, RZ, R225, 0x10, RZ, 0xc0, !PT ;  /* 0x00000010e1ff7812 */ /* 0x000fe200078cc0ff */
[----:B------:R-:W3:Y:S01]  /*77620*/  LDL.LU.64 R54, [R1+0x1fe0] ;  /* 0x001fe00001367983 */ /* 0x000ee20000300a00 */
[----:B------:R-:W-:-:S03]  /*77630*/  LOP3.LUT R224, R224, 0xfffdffff, RZ, 0xc0, !PT ;  /* 0xfffdffffe0e07812 */ /* 0x000fc600078ec0ff */
[----:B------:R-:W3:Y:S01]  /*77640*/  LDL.LU.64 R56, [R1+0x1fd8] ;  /* 0x001fd80001387983 */ /* 0x000ee20000300a00 */
[----:B------:R-:W-:-:S03]  /*77650*/  LOP3.LUT P2, RZ, R223, 0x80000000, RZ, 0xc0, !PT ;  /* 0x80000000dfff7812 */ /* 0x000fc6000784c0ff */
[----:B------:R-:W3:Y:S04]  /*77660*/  LDL.LU.64 R52, [R1+0x1fd0] ;  /* 0x001fd00001347983 */ /* 0x000ee80000300a00 */
[----:B------:R-:W-:Y:S01]  /*77670*/  @P6 LOP3.LUT R224, R224, 0x20000, RZ, 0xfc, !PT ;  /* 0x00020000e0e06812 */ /* 0x000fe200078efcff */
[----:B------:R-:W3:Y:S01]  /*77680*/  LDL.LU R33, [R1+0x24] ;  /* 0x0000240001217983 */ /* 0x000ee20000300800 */
[C---:B------:R-:W-:Y:S02]  /*77690*/  LOP3.LUT P6, RZ, R225.reuse, 0x8, RZ, 0xc0, !PT ;  /* 0x00000008e1ff7812 */ /* 0x040fe400078cc0ff */
[----:B------:R-:W-:Y:S01]  /*776a0*/  LOP3.LUT R224, R224, 0xfffbffff, RZ, 0xc0, !PT ;  /* 0xfffbffffe0e07812 */ /* 0x000fe200078ec0ff */
[----:B------:R-:W3:Y:S01]  /*776b0*/  LDL.LU.64 R38, [R1+0x1fc8] ;  /* 0x001fc80001267983 */ /* 0x000ee20000300a00 */
[----:B------:R-:W-:-:S02]  /*776c0*/  LOP3.LUT P5, RZ, R225, 0x1, RZ, 0xc0, !PT ;  /* 0x00000001e1ff7812 */ /* 0x000fc400078ac0ff */
[----:B------:R-:W-:Y:S01]  /*776d0*/  PRMT R251, R252, 0x7772, RZ ;  /* 0x00007772fcfb7816 */ /* 0x000fe200000000ff */
[----:B------:R-:W3:Y:S06]  /*776e0*/  LDL.LU.64 R34, [R1+0x1fc0] ;  /* 0x001fc00001227983 */ /* 0x000eec0000300a00 */
[----:B------:R-:W-:Y:S02]  /*776f0*/  @P6 LOP3.LUT R224, R224, 0x40000, RZ, 0xfc, !PT ;  /* 0x00040000e0e06812 */ /* 0x000fe400078efcff */
[----:B------:R-:W-:Y:S02]  /*77700*/  LOP3.LUT P6, RZ, R225, 0x4, RZ, 0xc0, !PT ;  /* 0x00000004e1ff7812 */ /* 0x000fe400078cc0ff */
[----:B------:R-:W-:Y:S01]  /*77710*/  LOP3.LUT R224, R224, 0xfff7ffff, RZ, 0xc0, !PT ;  /* 0xfff7ffffe0e07812 */ /* 0x000fe200078ec0ff */
[----:B----4-:R0:W-:Y:S10]  /*77720*/  @P2 STG.E.U8 desc[UR56][R36.64], R251 ;  /* 0x000000fb24002986 */ /* 0x0101f4000c101138 */
[----:B------:R-:W-:-:S02]  /*77730*/  @P6 LOP3.LUT R224, R224, 0x80000, RZ, 0xfc, !PT ;  /* 0x00080000e0e06812 */ /* 0x000fc400078efcff */
[----:B------:R-:W-:Y:S01]  /*77740*/  LOP3.LUT P6, RZ, R225, 0x2, RZ, 0xc0, !PT ;  /* 0x00000002e1ff7812 */ /* 0x000fe200078cc0ff */
[----:B0-----:R-:W4:Y:S01]  /*77750*/  LDL.LU.64 R36, [R1+0x1fb8] ;  /* 0x001fb80001247983 */ /* 0x001f220000300a00 */
[----:B------:R-:W-:-:S05]  /*77760*/  PRMT R251, R252, 0x7773, RZ ;  /* 0x00007773fcfb7816 */ /* 0x000fca00000000ff */
[----:B------:R0:W-:Y:S02]  /*77770*/  @P5 STG.E.U8 desc[UR56][R230.64], R251 ;  /* 0x000000fbe6005986 */ /* 0x0001e4000c101138 */
[----:B0-----:R-:W-:Y:S02]  /*77780*/  PRMT R251, R61, 0x7770, RZ ;  /* 0x000077703dfb7816 */ /* 0x001fe400000000ff */
[----:B------:R-:W4:Y:S04]  /*77790*/  LDL.LU.64 R230, [R1+0x1fb0] ;  /* 0x001fb00001e67983 */ /* 0x000f280000300a00 */
[----:B------:R0:W-:Y:S01]  /*777a0*/  @P6 STG.E.U8 desc[UR56][R30.64], R251 ;  /* 0x000000fb1e006986 */ /* 0x0001e2000c101138 */
[----:B------:R-:W-:-:S03]  /*777b0*/  LOP3.LUT P6, RZ, R224, 0x80000, RZ, 0xc0, !PT ;  /* 0x00080000e0ff7812 */ /* 0x000fc600078cc0ff */
[----:B------:R-:W4:Y:S01]  /*777c0*/  LDL.LU R252, [R1+0x38] ;  /* 0x0000380001fc7983 */ /* 0x000f220000300800 */
[----:B0-----:R-:W-:-:S03]  /*777d0*/  PRMT R251, R61, 0x7771, RZ ;  /* 0x000077713dfb7816 */ /* 0x001fc600000000ff */
[----:B------:R-:W4:Y:S06]  /*777e0*/  LDL.LU.64 R30, [R1+0x1fa8] ;  /* 0x001fa800011e7983 */ /* 0x000f2c0000300a00 */
[----:B------:R0:W-:Y:S01]  /*777f0*/  @P6 STG.E.U8 desc[UR56][R28.64], R251 ;  /* 0x000000fb1c006986 */ /* 0x0001e2000c101138 */
[----:B------:R-:W-:-:S03]  /*77800*/  LOP3.LUT P6, RZ, R224, 0x40000, RZ, 0xc0, !PT ;  /* 0x00040000e0ff7812 */ /* 0x000fc600078cc0ff */
[----:B0-----:R-:W4:Y:S01]  /*77810*/  LDL.LU.64 R28, [R1+0x1fa0] ;  /* 0x001fa000011c7983 */ /* 0x001f220000300a00 */
[----:B------:R-:W-:-:S09]  /*77820*/  PRMT R251, R61, 0x7772, RZ ;  /* 0x000077723dfb7816 */ /* 0x000fd200000000ff */
[----:B--2---:R0:W-:Y:S04]  /*77830*/  @P6 STG.E.U8 desc[UR56][R228.64], R251 ;  /* 0x000000fbe4006986 */ /* 0x0041e8000c101138 */
[----:B0-----:R-:W2:Y:S01]  /*77840*/  LDL.LU.64 R228, [R1+0x1f98] ;  /* 0x001f980001e47983 */ /* 0x001ea20000300a00 */
[----:B------:R-:W-:Y:S02]  /*77850*/  LOP3.LUT P6, RZ, R224, 0x20000, RZ, 0xc0, !PT ;  /* 0x00020000e0ff7812 */ /* 0x000fe400078cc0ff */
[----:B------:R-:W-:-:S11]  /*77860*/  PRMT R251, R61, 0x7773, RZ ;  /* 0x000077733dfb7816 */ /* 0x000fd600000000ff */
[----:B------:R3:W-:Y:S01]  /*77870*/  @P6 STG.E.U8 desc[UR56][R220.64], R251 ;  /* 0x000000fbdc006986 */ /* 0x0007e2000c101138 */
[----:B------:R-:W-:Y:S02]  /*77880*/  LOP3.LUT P6, RZ, R224, 0x10000, RZ, 0xc0, !PT ;  /* 0x00010000e0ff7812 */ /* 0x000fe400078cc0ff */
[----:B---3--:R-:W-:-:S11]  /*77890*/  PRMT R251, R32, 0x7770, RZ ;  /* 0x0000777020fb7816 */ /* 0x008fd600000000ff */
        /* <DEDUP_REMOVED lines=11> */
[C---:B------:R-:W-:Y:S02]  /*77950*/  LOP3.LUT P1, RZ, R225.reuse, 0x400, RZ, 0xc0, !PT ;  /* 0x00000400e1ff7812 */ /* 0x040fe4000782c0ff */
[----:B------:R-:W-:Y:S02]  /*77960*/  LOP3.LUT P4, RZ, R225, 0x800, RZ, 0xc0, !PT ;  /* 0x00000800e1ff7812 */ /* 0x000fe4000788c0ff */
[----:B0-----:R-:W-:-:S07]  /*77970*/  PRMT R251, R33, 0x7770, RZ ;  /* 0x0000777021fb7816 */ /* 0x001fce00000000ff */
[----:B------:R0:W-:Y:S01]  /*77980*/  @P6 STG.E.U8 desc[UR56][R38.64], R251 ;  /* 0x000000fb26006986 */ /* 0x0001e2000c101138 */
[----:B------:R-:W-:Y:S02]  /*77990*/  LOP3.LUT P3, RZ, R225, 0x1000, RZ, 0xc0, !PT ;  /* 0x00001000e1ff7812 */ /* 0x000fe4000786c0ff */
[----:B0-----:R-:W-:-:S05]  /*779a0*/  PRMT R251, R33, 0x7771, RZ ;  /* 0x0000777121fb7816 */ /* 0x001fca00000000ff */
[----:B------:R0:W-:Y:S01]  /*779b0*/  @P1 STG.E.U8 desc[UR56][R34.64], R251 ;  /* 0x000000fb22001986 */ /* 0x0001e2000c101138 */
[----:B------:R-:W-:Y:S02]  /*779c0*/  LOP3.LUT P0, RZ, R225, 0x2000, RZ, 0xc0, !PT ;  /* 0x00002000e1ff7812 */ /* 0x000fe4000780c0ff */
[----:B0-----:R-:W-:-:S05]  /*779d0*/  PRMT R251, R33, 0x7772, RZ ;  /* 0x0000777221fb7816 */ /* 0x001fca00000000ff */
[----:B----4-:R0:W-:Y:S01]  /*779e0*/  @P4 STG.E.U8 desc[UR56][R36.64], R251 ;  /* 0x000000fb24004986 */ /* 0x0101e2000c101138 */
[----:B------:R-:W-:Y:S02]  /*779f0*/  LOP3.LUT P2, RZ, R225, 0x4000, RZ, 0xc0, !PT ;  /* 0x00004000e1ff7812 */ /* 0x000fe4000784c0ff */
[----:B0-----:R-:W-:Y:S01]  /*77a00*/  PRMT R251, R33, 0x7773, RZ ;  /* 0x0000777321fb7816 */ /* 0x001fe200000000ff */
[----:B------:R-:W3:Y:S04]  /*77a10*/  LDL.LU.64 R36, [R1+0x1f88] ;  /* 0x001f880001247983 */ /* 0x000ee80000300a00 */
[----:B------:R0:W-:Y:S01]  /*77a20*/  @P3 STG.E.U8 desc[UR56][R230.64], R251 ;  /* 0x000000fbe6003986 */ /* 0x0001e2000c101138 */
[----:B------:R-:W-:-:S03]  /*77a30*/  LOP3.LUT P5, RZ, R225, 0x8000, RZ, 0xc0, !PT ;  /* 0x00008000e1ff7812 */ /* 0x000fc600078ac0ff */
[----:B------:R-:W4:Y:S01]  /*77a40*/  LDL.LU.64 R32, [R1+0x1f80] ;  /* 0x001f800001207983 */ /* 0x000f220000300a00 */
[----:B0-----:R-:W-:-:S03]  /*77a50*/  PRMT R251, R252, 0x7770, RZ ;  /* 0x00007770fcfb7816 */ /* 0x001fc600000000ff */
[----:B------:R-:W4:Y:S04]  /*77a60*/  LDL.LU.64 R230, [R1+0x1f78] ;  /* 0x001f780001e67983 */ /* 0x000f280000300a00 */
[----:B------:R0:W-:Y:S02]  /*77a70*/  @P0 STG.E.U8 desc[UR56][R30.64], R251 ;  /* 0x000000fb1e000986 */ /* 0x0001e4000c101138 */
[----:B0-----:R-:W-:-:S05]  /*77a80*/  PRMT R251, R252, 0x7771, RZ ;  /* 0x00007771fcfb7816 */ /* 0x001fca00000000ff */
[----:B------:R0:W-:Y:S02]  /*77a90*/  @P2 STG.E.U8 desc[UR56][R28.64], R251 ;  /* 0x000000fb1c002986 */ /* 0x0001e4000c101138 */
[----:B0-----:R-:W-:Y:S02]  /*77aa0*/  PRMT R251, R252, 0x7772, RZ ;  /* 0x00007772fcfb7816 */ /* 0x001fe400000000ff */
[----:B------:R-:W-:-:S03]  /*77ab0*/  LOP3.LUT P3, RZ, R225, 0x10000, RZ, 0xc0, !PT ;  /* 0x00010000e1ff7812 */ /* 0x000fc6000786c0ff */
[----:B--2---:R0:W-:Y:S04]  /*77ac0*/  @P5 STG.E.U8 desc[UR56][R228.64], R251 ;  /* 0x000000fbe4005986 */ /* 0x0041e8000c101138 */
[----:B0-----:R-:W2:Y:S04]  /*77ad0*/  LDL.LU R229, [R1+0x28] ;  /* 0x0000280001e57983 */ /* 0x001ea80000300800 */
[----:B------:R-:W4:Y:S01]  /*77ae0*/  LDL.LU.64 R30, [R1+0x1f70] ;  /* 0x001f7000011e7983 */ /* 0x000f220000300a00 */
[----:B------:R-:W-:-:S03]  /*77af0*/  PRMT R251, R252, 0x7773, RZ ;  /* 0x00007773fcfb7816 */ /* 0x000fc600000000ff */
[----:B------:R-:W4:Y:S04]  /*77b00*/  LDL.LU R59, [R1+0x3c] ;  /* 0x00003c00013b7983 */ /* 0x000f280000300800 */
[----:B------:R0:W-:Y:S04]  /*77b10*/  @P3 STG.E.U8 desc[UR56][R226.64], R251 ;  /* 0x000000fbe2003986 */ /* 0x0001e8000c101138 */
[----:B0-----:R-:W4:Y:S04]  /*77b20*/  LDL.LU.64 R226, [R1+0x24d0] ;  /* 0x0024d00001e27983 */ /* 0x001f280000300a00 */
[----:B------:R-:W4:Y:S01]  /*77b30*/  LDL.LU.64 R28, [R1+0x1f68] ;  /* 0x001f6800011c7983 */ /* 0x000f220000300a00 */
[----:B------:R-:W-:-:S02]  /*77b40*/  LOP3.LUT P6, RZ, R225, 0x10000000, RZ, 0xc0, !PT ;  /* 0x10000000e1ff7812 */ /* 0x000fc400078cc0ff */
[----:B------:R-:W-:Y:S01]  /*77b50*/  LOP3.LUT R224, R224, 0xffffffef, RZ, 0xc0, !PT ;  /* 0xffffffefe0e07812 */ /* 0x000fe200078ec0ff */
[----:B------:R-:W4:Y:S04]  /*77b60*/  LDL.LU.64 R60, [R1+0x1f60] ;  /* 0x001f6000013c7983 */ /* 0x000f280000300a00 */
[----:B------:R-:W4:Y:S04]  /*77b70*/  LDL.LU.64 R220, [R1+0x1f58] ;  /* 0x001f580001dc7983 */ /* 0x000f280000300a00 */
[----:B------:R-:W4:Y:S02]  /*77b80*/  LDL.LU.64 R54, [R1+0x1f50] ;  /* 0x001f500001367983 */ /* 0x000f240000300a00 */
[----:B------:R-:W-:-:S02]  /*77b90*/  @P6 LOP3.LUT R224, R224, 0x10, RZ, 0xfc, !PT ;  /* 0x00000010e0e06812 */ /* 0x000fc400078efcff */
[----:B------:R-:W-:Y:S01]  /*77ba0*/  LOP3.LUT P6, RZ, R225, 0x8000000, RZ, 0xc0, !PT ;  /* 0x08000000e1ff7812 */ /* 0x000fe200078cc0ff */
[----:B------:R-:W4:Y:S01]  /*77bb0*/  LDL.LU R228, [R1+0x2c] ;  /* 0x00002c0001e47983 */ /* 0x000f220000300800 */
[----:B------:R-:W-:-:S03]  /*77bc0*/  LOP3.LUT R224, R224, 0xffffffdf, RZ, 0xc0, !PT ;  /* 0xffffffdfe0e07812 */ /* 0x000fc600078ec0ff */
[----:B------:R-:W4:Y:S04]  /*77bd0*/  LDL.LU.64 R56, [R1+0x1f48] ;  /* 0x001f480001387983 */ /* 0x000f280000300a00 */
[----:B------:R-:W4:Y:S04]  /*77be0*/  LDL.LU.64 R52, [R1+0x1f40] ;  /* 0x001f400001347983 */ /* 0x000f280000300a00 */
[----:B------:R-:W-:Y:S01]  /*77bf0*/  @P6 LOP3.LUT R224, R224, 0x20, RZ, 0xfc, !PT ;  /* 0x00000020e0e06812 */ /* 0x000fe200078efcff */
[----:B------:R-:W4:Y:S01]  /*77c00*/  LDL.LU.64 R38, [R1+0x1f38] ;  /* 0x001f380001267983 */ /* 0x000f220000300a00 */
[----:B------:R-:W-:-:S02]  /*77c10*/  LOP3.LUT P6, RZ, R225, 0x4000000, RZ, 0xc0, !PT ;  /* 0x04000000e1ff7812 */ /* 0x000fc400078cc0ff */
[----:B------:R-:W-:Y:S01]  /*77c20*/  LOP3.LUT R224, R224, 0xffffffbf, RZ, 0xc0, !PT ;  /* 0xffffffbfe0e07812 */ /* 0x000fe200078ec0ff */
[----:B------:R-:W4:Y:S01]  /*77c30*/  LDL.LU.64 R34, [R1+0x1f30] ;  /* 0x001f300001227983 */ /* 0x000f220000300a00 */
[C---:B------:R-:W-:Y:S02]  /*77c40*/  LOP3.LUT P0, RZ, R225.reuse, 0x20000, RZ, 0xc0, !PT ;  /* 0x00020000e1ff7812 */ /* 0x040fe4000780c0ff */
[----:B------:R-:W-:Y:S01]  /*77c50*/  LOP3.LUT P2, RZ, R225, 0x40000, RZ, 0xc0, !PT ;  /* 0x00040000e1ff7812 */ /* 0x000fe2000784c0ff */
[----:B------:R-:W4:Y:S06]  /*77c60*/  LDL.LU R252, [R1+0xa0] ;  /* 0x0000a00001fc7983 */ /* 0x000f2c0000300800 */
        /* <DEDUP_REMOVED lines=13> */
[C---:B------:R-:W-:Y:S02]  /*77d40*/  LOP3.LUT P6, RZ, R225.reuse, 0x200000, RZ, 0xc0, !PT ;  /* 0x00200000e1ff7812 */ /* 0x040fe400078cc0ff */
[----:B------:R-:W-:Y:S02]  /*77d50*/  LOP3.LUT R224, R224, 0xfffff7ff, RZ, 0xc0, !PT ;  /* 0xfffff7ffe0e07812 */ /* 0x000fe400078ec0ff */
[C---:B------:R-:W-:Y:S02]  /*77d60*/  LOP3.LUT P5, RZ, R225.reuse, 0x80000, RZ, 0xc0, !PT ;  /* 0x00080000e1ff7812 */ /* 0x040fe400078ac0ff */
[C---:B------:R-:W-:Y:S02]  /*77d70*/  LOP3.LUT P1, RZ, R225.reuse, 0x20000000, RZ, 0xc0, !PT ;  /* 0x20000000e1ff7812 */ /* 0x040fe4000782c0ff */
[----:B------:R-:W-:-:S02]  /*77d80*/  LOP3.LUT P4, RZ, R225, 0x40000000, RZ, 0xc0, !PT ;  /* 0x40000000e1ff7812 */ /* 0x000fc4000788c0ff */
[----:B------:R-:W-:-:S03]  /*77d90*/  LOP3.LUT P3, RZ, R225, 0x80000000, RZ, 0xc0, !PT ;  /* 0x80000000e1ff7812 */ /* 0x000fc6000786c0ff */
[----:B------:R-:W-:Y:S02]  /*77da0*/  @P6 LOP3.LUT R224, R224, 0x800, RZ, 0xfc, !PT ;  /* 0x00000800e0e06812 */ /* 0x000fe400078efcff */
[----:B------:R-:W-:Y:S02]  /*77db0*/  LOP3.LUT P6, RZ, R225, 0x100000, RZ, 0xc0, !PT ;  /* 0x00100000e1ff7812 */ /* 0x000fe400078cc0ff */
[C---:B--2---:R-:W-:Y:S02]  /*77dc0*/  PRMT R251, R229.reuse, 0x7770, RZ ;  /* 0x00007770e5fb7816 */ /* 0x044fe400000000ff */
[----:B------:R-:W-:-:S03]  /*77dd0*/  PRMT R225, R229, 0x7771, RZ ;  /* 0x00007771e5e17816 */ /* 0x000fc600000000ff */
[----:B---3--:R0:W-:Y:S04]  /*77de0*/  @P0 STG.E.U8 desc[UR56][R36.64], R251 ;  /* 0x000000fb24000986 */ /* 0x0081e8000c101138 */
[----:B----4-:R1:W-:Y:S04]  /*77df0*/  @P2 STG.E.U8 desc[UR56][R32.64], R225 ;  /* 0x000000e120002986 */ /* 0x0103e8000c101138 */
[----:B0-----:R-:W2:Y:S01]  /*77e00*/  LDL.LU.64 R36, [R1+0x1f28] ;  /* 0x001f280001247983 */ /* 0x001ea20000300a00 */
[----:B-1----:R-:W-:-:S03]  /*77e10*/  PRMT R225, R229, 0x7772, RZ ;  /* 0x00007772e5e17816 */ /* 0x002fc600000000ff */
[----:B------:R-:W3:Y:S04]  /*77e20*/  LDL.LU.64 R32, [R1+0x1f20] ;  /* 0x001f200001207983 */ /* 0x000ee80000300a00 */
[----:B------:R0:W-:Y:S02]  /*77e30*/  @P5 STG.E.U8 desc[UR56][R230.64], R225 ;  /* 0x000000e1e6005986 */ /* 0x0001e4000c101138 */
[----:B0-----:R-:W-:Y:S02]  /*77e40*/  PRMT R225, R229, 0x7773, RZ ;  /* 0x00007773e5e17816 */ /* 0x001fe400000000ff */
[----:B------:R-:W4:Y:S04]  /*77e50*/  LDL.LU.64 R230, [R1+0x1f18] ;  /* 0x001f180001e67983 */ /* 0x000f280000300a00 */
[----:B------:R0:W-:Y:S01]  /*77e60*/  @P6 STG.E.U8 desc[UR56][R30.64], R225 ;  /* 0x000000e11e006986 */ /* 0x0001e2000c101138 */
[----:B------:R-:W-:-:S03]  /*77e70*/  LOP3.LUT P6, RZ, R224, 0x800, RZ, 0xc0, !PT ;  /* 0x00000800e0ff7812 */ /* 0x000fc600078cc0ff */
[----:B0-----:R-:W4:Y:S01]  /*77e80*/  LDL.LU.64 R30, [R1+0x1f10] ;  /* 0x001f1000011e7983 */ /* 0x001f220000300a00 */
[----:B------:R-:W-:-:S03]  /*77e90*/  PRMT R225, R59, 0x7770, RZ ;  /* 0x000077703be17816 */ /* 0x000fc600000000ff */
[----:B------:R-:W4:Y:S06]  /*77ea0*/  LDL.LU R229, [R1+0x90] ;  /* 0x0000900001e57983 */ /* 0x000f2c0000300800 */
[----:B------:R0:W-:Y:S04]  /*77eb0*/  @P6 STG.E.U8 desc[UR56][R28.64], R225 ;  /* 0x000000e11c006986 */ /* 0x0001e8000c101138 */
[----:B0-----:R-:W4:Y:S01]  /*77ec0*/  LDL.LU.64 R28, [R1+0x1f08] ;  /* 0x001f0800011c7983 */ /* 0x001f220000300a00 */
[----:B------:R-:W-:-:S02]  /*77ed0*/  LOP3.LUT P6, RZ, R224, 0x400, RZ, 0xc0, !PT ;  /* 0x00000400e0ff7812 */ /* 0x000fc400078cc0ff */
        /* <DEDUP_REMOVED lines=21> */
[----:B0-----:R-:W-:Y:S02]  /*78030*/  PRMT R225, R252, 0x7770, RZ ;  /* 0x00007770fce17816 */ /* 0x001fe400000000ff */
[C---:B------:R-:W-:Y:S02]  /*78040*/  LOP3.LUT P2, RZ, R226.reuse, 0x2, RZ, 0xc0, !PT ;  /* 0x00000002e2ff7812 */ /* 0x040fe4000784c0ff */
[----:B------:R-:W-:Y:S01]  /*78050*/  LOP3.LUT P5, RZ, R226, 0x4, RZ, 0xc0, !PT ;  /* 0x00000004e2ff7812 */ /* 0x000fe200078ac0ff */
[----:B--2---:R0:W-:Y:S02]  /*78060*/  @P1 STG.E.U8 desc[UR56][R36.64], R225 ;  /* 0x000000e124001986 */ /* 0x0041e4000c101138 */
[----:B0-----:R-:W-:-:S05]  /*78070*/  PRMT R225, R252, 0x7771, RZ ;  /* 0x00007771fce17816 */ /* 0x001fca00000000ff */
[----:B---3--:R0:W-:Y:S02]  /*78080*/  @P4 STG.E.U8 desc[UR56][R32.64], R225 ;  /* 0x000000e120004986 */ /* 0x0081e4000c101138 */
[----:B0-----:R-:W-:-:S05]  /*78090*/  PRMT R225, R252, 0x7772, RZ ;  /* 0x00007772fce17816 */ /* 0x001fca00000000ff */
[----:B----4-:R0:W-:Y:S02]  /*780a0*/  @P3 STG.E.U8 desc[UR56][R230.64], R225 ;  /* 0x000000e1e6003986 */ /* 0x0101e4000c101138 */
        /* <DEDUP_REMOVED lines=9> */
[----:B------:R-:W4:Y:S04]  /*78140*/  LDL.LU.64 R30, [R1+0x1ee8] ;  /* 0x001ee800011e7983 */ /* 0x000f280000300a00 */
[----:B------:R-:W4:Y:S04]  /*78150*/  LDL.LU.64 R32, [R1+0x1ee0] ;  /* 0x001ee00001207983 */ /* 0x000f280000300a00 */
[----:B------:R-:W4:Y:S04]  /*78160*/  LDL.LU.64 R230, [R1+0x1ed8] ;  /* 0x001ed80001e67983 */ /* 0x000f280000300a00 */
[----:B------:R-:W4:Y:S01]  /*78170*/  LDL.LU R252, [R1+0xa4] ;  /* 0x0000a40001fc7983 */ /* 0x000f220000300800 */
[----:B------:R-:W-:-:S03]  /*78180*/  LOP3.LUT P3, RZ, R226, 0x8, RZ, 0xc0, !PT ;  /* 0x00000008e2ff7812 */ /* 0x000fc6000786c0ff */
[----:B------:R-:W4:Y:S01]  /*78190*/  LDL.LU.64 R28, [R1+0x1ed0] ;  /* 0x001ed000011c7983 */ /* 0x000f220000300a00 */
[----:B------:R-:W-:-:S03]  /*781a0*/  PRMT R225, R229, 0x7772, RZ ;  /* 0x00007772e5e17816 */ /* 0x000fc600000000ff */
[----:B------:R-:W4:Y:S01]  /*781b0*/  LDL.LU R59, [R1+0x94] ;  /* 0x00009400013b7983 */ /* 0x000f220000300800 */
[C---:B------:R-:W-:Y:S02]  /*781c0*/  LOP3.LUT P6, RZ, R226.reuse, 0x8000, RZ, 0xc0, !PT ;  /* 0x00008000e2ff7812 */ /* 0x040fe400078cc0ff */
[----:B------:R-:W-:Y:S02]  /*781d0*/  LOP3.LUT P0, RZ, R226, 0x10, RZ, 0xc0, !PT ;  /* 0x00000010e2ff7812 */ /* 0x000fe4000780c0ff */
[----:B------:R-:W-:Y:S02]  /*781e0*/  LOP3.LUT R224, R224, 0xfffffffe, RZ, 0xc0, !PT ;  /* 0xfffffffee0e07812 */ /* 0x000fe400078ec0ff */
[C---:B------:R-:W-:Y:S02]  /*781f0*/  LOP3.LUT P2, RZ, R226.reuse, 0x20, RZ, 0xc0, !PT ;  /* 0x00000020e2ff7812 */ /* 0x040fe4000784c0ff */
[----:B------:R-:W-:Y:S01]  /*78200*/  LOP3.LUT P5, RZ, R226, 0x40, RZ, 0xc0, !PT ;  /* 0x00000040e2ff7812 */ /* 0x000fe200078ac0ff */
[----:B---3--:R0:W-:Y:S02]  /*78210*/  @P3 STG.E.U8 desc[UR56][R34.64], R225 ;  /* 0x000000e122003986 */ /* 0x0081e4000c101138 */
[----:B0-----:R-:W-:-:S02]  /*78220*/  PRMT R225, R229, 0x7773, RZ ;  /* 0x00007773e5e17816 */ /* 0x001fc400000000ff */
[----:B------:R-:W3:Y:S01]  /*78230*/  LDL.LU.64 R228, [R1+0x1ec8] ;  /* 0x001ec80001e47983 */ /* 0x000ee20000300a00 */
[----:B--2---:R-:W-:-:S03]  /*78240*/  LOP3.LUT R7, R7, 0xefffffff, RZ, 0xc0, !PT ;  /* 0xefffffff07077812 */ /* 0x004fc600078ec0ff */
[----:B------:R-:W2:Y:S01]  /*78250*/  LDL.LU.64 R60, [R1+0x1ec0] ;  /* 0x001ec000013c7983 */ /* 0x000ea20000300a00 */
[----:B------:R-:W-:Y:S02]  /*78260*/  @P6 LOP3.LUT R7, R7, 0x10000000, RZ, 0xfc, !PT ;  /* 0x1000000007076812 */ /* 0x000fe400078efcff */
[----:B------:R-:W-:Y:S01]  /*78270*/  LOP3.LUT P6, RZ, R226, 0x4000, RZ, 0xc0, !PT ;  /* 0x00004000e2ff7812 */ /* 0x000fe200078cc0ff */
[----:B------:R-:W2:Y:S01]  /*78280*/  LDL.LU.64 R220, [R1+0x1eb8] ;  /* 0x001eb80001dc7983 */ /* 0x000ea20000300a00 */
[----:B------:R-:W-:-:S03]  /*78290*/  LOP3.LUT R7, R7, 0xdfffffff, RZ, 0xc0, !PT ;  /* 0xdfffffff07077812 */ /* 0x000fc600078ec0ff */
[----:B------:R-:W2:Y:S08]  /*782a0*/  LDL.LU.64 R54, [R1+0x1eb0] ;  /* 0x001eb00001367983 */ /* 0x000eb00000300a00 */
[----:B------:R-:W-:Y:S02]  /*782b0*/  @P6 LOP3.LUT R7, R7, 0x20000000, RZ, 0xfc, !PT ;  /* 0x2000000007076812 */ /* 0x000fe400078efcff */
[----:B------:R-:W-:-:S02]  /*782c0*/  LOP3.LUT P6, RZ, R226, 0x2000, RZ, 0xc0, !PT ;  /* 0x00002000e2ff7812 */ /* 0x000fc400078cc0ff */
[----:B------:R-:W-:-:S11]  /*782d0*/  LOP3.LUT R7, R7, 0xbfffffff, RZ, 0xc0, !PT ;  /* 0xbfffffff07077812 */ /* 0x000fd600078ec0ff */
[----:B------:R-:W-:Y:S02]  /*782e0*/  @P6 LOP3.LUT R7, R7, 0x40000000, RZ, 0xfc, !PT ;  /* 0x4000000007076812 */ /* 0x000fe400078efcff */
[----:B------:R-:W-:Y:S02]  /*782f0*/  LOP3.LUT P6, RZ, R226, 0x1000, RZ, 0xc0, !PT ;  /* 0x00001000e2ff7812 */ /* 0x000fe400078cc0ff */
[----:B------:R-:W-:-:S11]  /*78300*/  LOP3.LUT R7, R7, 0x7fffffff, RZ, 0xc0, !PT ;  /* 0x7fffffff07077812 */ /* 0x000fd600078ec0ff */
[----:B------:R-:W-:Y:S02]  /*78310*/  @P6 LOP3.LUT R7, R7, 0x80000000, RZ, 0xfc, !PT ;  /* 0x8000000007076812 */ /* 0x000fe400078efcff */
[----:B------:R-:W-:Y:S01]  /*78320*/  LOP3.LUT P6, RZ, R226, 0x800, RZ, 0xc0, !PT ;  /* 0x00000800e2ff7812 */ /* 0x000fe200078cc0ff */
[----:B----4-:R0:W-:-:S12]  /*78330*/  @P0 STG.E.U8 desc[UR56][R36.64], R225 ;  /* 0x000000e124000986 */ /* 0x0101d8000c101138 */
[----:B------:R-:W-:Y:S02]  /*78340*/  @P6 LOP3.LUT R224, R224, 0x1, RZ, 0xfc, !PT ;  /* 0x00000001e0e06812 */ /* 0x000fe400078efcff */
[----:B------:R-:W-:Y:S02]  /*78350*/  LOP3.LUT P6, RZ, R226, 0x400, RZ, 0xc0, !PT ;  /* 0x00000400e2ff7812 */ /* 0x000fe400078cc0ff */
[----:B------:R-:W-:Y:S02]  /*78360*/  LOP3.LUT R224, R224, 0xfffffffd, RZ, 0xc0, !PT ;  /* 0xfffffffde0e07812 */ /* 0x000fe400078ec0ff */
[----:B0-----:R-:W-:-:S05]  /*78370*/  PRMT R225, R252, 0x7770, RZ ;  /* 0x00007770fce17816 */ /* 0x001fca00000000ff */
[----:B------:R0:W-:Y:S04]  /*78380*/  @P2 STG.E.U8 desc[UR56][R30.64], R225 ;  /* 0x000000e11e002986 */ /* 0x0001e8000c101138 */
[----:B------:R-:W-:Y:S02]  /*78390*/  @P6 LOP3.LUT R224, R224, 0x2, RZ, 0xfc, !PT ;  /* 0x00000002e0e06812 */ /* 0x000fe400078efcff */
[----:B------:R-:W-:Y:S01]  /*783a0*/  LOP3.LUT P6, RZ, R226, 0x200, RZ, 0xc0, !PT ;  /* 0x00000200e2ff7812 */ /* 0x000fe200078cc0ff */
[----:B0-----:R-:W4:Y:S01]  /*783b0*/  LDL.LU R30, [R1+0xa8] ;  /* 0x0000a800011e7983 */ /* 0x001f220000300800 */
[----:B------:R-:W-:-:S03]  /*783c0*/  LOP3.LUT R224, R224, 0xfffffffb, RZ, 0xc0, !PT ;  /* 0xfffffffbe0e07812 */ /* 0x000fc600078ec0ff */
[----:B------:R-:W4:Y:S08]  /*783d0*/  LDL.LU.64 R56, [R1+0x1ea8] ;  /* 0x001ea80001387983 */ /* 0x000f300000300a00 */
[----:B------:R-:W-:Y:S01]  /*783e0*/  @P6 LOP3.LUT R224, R224, 0x4, RZ, 0xfc, !PT ;  /* 0x00000004e0e06812 */ /* 0x000fe200078efcff */
[----:B------:R-:W4:Y:S01]  /*783f0*/  LDL.LU.64 R52, [R1+0x1ea0] ;  /* 0x001ea00001347983 */ /* 0x000f220000300a00 */
[----:B------:R-:W-:-:S02]  /*78400*/  LOP3.LUT P6, RZ, R226, 0x100, RZ, 0xc0, !PT ;  /* 0x00000100e2ff7812 */ /* 0x000fc400078cc0ff */
[----:B------:R-:W-:Y:S01]  /*78410*/  LOP3.LUT R224, R224, 0xfffffff7, RZ, 0xc0, !PT ;  /* 0xfffffff7e0e07812 */ /* 0x000fe200078ec0ff */
[----:B------:R-:W4:Y:S01]  /*78420*/  LDL.LU R31, [R1+0x98] ;  /* 0x00009800011f7983 */ /* 0x000f220000300800 */
[----:B------:R-:W-:-:S03]  /*78430*/  PRMT R225, R252, 0x7771, RZ ;  /* 0x00007771fce17816 */ /* 0x000fc600000000ff */
[----:B------:R-:W4:Y:S06]  /*78440*/  LDL.LU.64 R38, [R1+0x1e98] ;  /* 0x001e980001267983 */ /* 0x000f2c0000300a00 */
[----:B------:R-:W-:Y:S01]  /*78450*/  @P6 LOP3.LUT R224, R224, 0x8, RZ, 0xfc, !PT ;  /* 0x00000008e0e06812 */ /* 0x000fe200078efcff */
[----:B------:R0:W-:Y:S01]  /*78460*/  @P5 STG.E.U8 desc[UR56][R32.64], R225 ;  /* 0x000000e120005986 */ /* 0x0001e2000c101138 */
[----:B------:R-:W-:-:S03]  /*78470*/  LOP3.LUT P6, RZ, R226, 0x80, RZ, 0xc0, !PT ;  /* 0x00000080e2ff7812 */ /* 0x000fc600078cc0ff */
[----:B------:R-:W4:Y:S04]  /*78480*/  LDL.LU.64 R34, [R1+0x1e90] ;  /* 0x001e900001227983 */ /* 0x000f280000300a00 */
[----:B------:R-:W4:Y:S01]  /*78490*/  LDL.LU.64 R36, [R1+0x1e88] ;  /* 0x001e880001247983 */ /* 0x000f220000300a00 */
[----:B0-----:R-:W-:-:S03]  /*784a0*/  PRMT R225, R252, 0x7772, RZ ;  /* 0x00007772fce17816 */ /* 0x001fc600000000ff */
[----:B------:R-:W4:Y:S04]  /*784b0*/  LDL.LU.64 R32, [R1+0x1e80] ;  /* 0x001e800001207983 */ /* 0x000f280000300a00 */
[----:B------:R0:W-:Y:S01]  /*784c0*/  @P6 STG.E.U8 desc[UR56][R230.64], R225 ;  /* 0x000000e1e6006986 */ /* 0x0001e2000c101138 */
[----:B------:R-:W-:Y:S02]  /*784d0*/  LOP3.LUT P6, RZ, R224, 0x8, RZ, 0xc0, !PT ;  /* 0x00000008e0ff7812 */ /* 0x000fe400078cc0ff */
[----:B0-----:R-:W-:Y:S01]  /*784e0*/  PRMT R225, R252, 0x7773, RZ ;  /* 0x00007773fce17816 */ /* 0x001fe200000000ff */
[----:B------:R-:W4:Y:S10]  /*784f0*/  LDL.LU.64 R230, [R1+0x1e78] ;  /* 0x001e780001e67983 */ /* 0x000f340000300a00 */
[----:B------:R0:W-:Y:S01]  /*78500*/  @P6 STG.E.U8 desc[UR56][R28.64], R225 ;  /* 0x000000e11c006986 */ /* 0x0001e2000c101138 */
[----:B------:R-:W-:-:S03]  /*78510*/  LOP3.LUT P6, RZ, R224, 0x4, RZ, 0xc0, !PT ;  /* 0x00000004e0ff7812 */ /* 0x000fc600078cc0ff */
[----:B0-----:R-:W4:Y:S01]  /*78520*/  LDL.LU.64 R28, [R1+0x1e70] ;  /* 0x001e7000011c7983 */ /* 0x001f220000300a00 */
[----:B------:R-:W-:-:S03]  /*78530*/  PRMT R225, R59, 0x7770, RZ ;  /* 0x000077703be17816 */ /* 0x000fc600000000ff */
[----:B------:R-:W4:Y:S06]  /*78540*/  LDL.LU R252, [R1+0xac] ;  /* 0x0000ac0001fc7983 */ /* 0x000f2c0000300800 */
[----:B---3--:R0:W-:Y:S04]  /*78550*/  @P6 STG.E.U8 desc[UR56][R228.64], R225 ;  /* 0x000000e1e4006986 */ /* 0x0081e8000c101138 */
[----:B0-----:R-:W3:Y:S01]  /*78560*/  LDL.LU.64 R228, [R1+0x1e68] ;  /* 0x001e680001e47983 */ /* 0x001ee20000300a00 */
[----:B------:R-:W-:-:S02]  /*78570*/  LOP3.LUT P6, RZ, R224, 0x2, RZ, 0xc0, !PT ;  /* 0x00000002e0ff7812 */ /* 0x000fc400078cc0ff */
[----:B------:R-:W-:-:S11]  /*78580*/  PRMT R225, R59, 0x7771, RZ ;  /* 0x000077713be17816 */ /* 0x000fd600000000ff */
[----:B--2---:R0:W-:Y:S01]  /*78590*/  @P6 STG.E.U8 desc[UR56][R60.64], R225 ;  /* 0x000000e13c006986 */ /* 0x0041e2000c101138 */
[----:B------:R-:W-:Y:S02]  /*785a0*/  LOP3.LUT P6, RZ, R224, 0x1, RZ, 0xc0, !PT ;  /* 0x00000001e0ff7812 */ /* 0x000fe400078cc0ff */
[----:B------:R-:W-:Y:S02]  /*785b0*/  PRMT R224, R59, 0x7772, RZ ;  /* 0x000077723be07816 */ /* 0x000fe400000000ff */
[C---:B------:R-:W-:Y:S02]  /*785c0*/  LOP3.LUT P1, RZ, R226.reuse, 0x10000, RZ, 0xc0, !PT ;  /* 0x00010000e2ff7812 */ /* 0x040fe4000782c0ff */
[C---:B------:R-:W-:Y:S02]  /*785d0*/  LOP3.LUT P4, RZ, R226.reuse, 0x20000, RZ, 0xc0, !PT ;  /* 0x00020000e2ff7812 */ /* 0x040fe4000788c0ff */
[C---:B------:R-:W-:Y:S02]  /*785e0*/  LOP3.LUT P3, RZ, R226.reuse, 0x40000, RZ, 0xc0, !PT ;  /* 0x00040000e2ff7812 */ /* 0x040fe4000786c0ff */
[----:B------:R-:W-:Y:S01]  /*785f0*/  LOP3.LUT P0, RZ, R226, 0x80000, RZ, 0xc0, !PT ;  /* 0x00080000e2ff7812 */ /* 0x000fe2000780c0ff */
[----:B0-----:R-:W2:Y:S04]  /*78600*/  LDL.LU.64 R60, [R1+0x24c0] ;  /* 0x0024c000013c7983 */ /* 0x001ea80000300a00 */
[----:B------:R0:W-:Y:S01]  /*78610*/  @P6 STG.E.U8 desc[UR56][R220.64], R224 ;  /* 0x000000e0dc006986 */ /* 0x0001e2000c101138 */
[----:B------:R-:W-:-:S02]  /*78620*/  LOP3.LUT P6, RZ, R7, 0x80000000, RZ, 0xc0, !PT ;  /* 0x8000000007ff7812 */ /* 0x000fc400078cc0ff */
[----:B0-----:R-:W-:-:S11]  /*78630*/  PRMT R224, R59, 0x7773, RZ ;  /* 0x000077733be07816 */ /* 0x001fd600000000ff */
[----:B------:R4:W-:Y:S01]  /*78640*/  @P6 STG.E.U8 desc[UR56][R54.64], R224 ;  /* 0x000000e036006986 */ /* 0x0009e2000c101138 */
[----:B------:R-:W-:Y:S02]  /*78650*/  LOP3.LUT P6, RZ, R7, 0x40000000, RZ, 0xc0, !PT ;  /* 0x4000000007ff7812 */ /* 0x000fe400078cc0ff */
[----:B----4-:R-:W-:-:S11]  /*78660*/  PRMT R224, R30, 0x7770, RZ ;  /* 0x000077701ee07816 */ /* 0x010fd600000000ff */
[----:B------:R0:W-:Y:S01]  /*78670*/  @P6 STG.E.U8 desc[UR56][R56.64], R224 ;  /* 0x000000e038006986 */ /* 0x0001e2000c101138 */
[----:B------:R-:W-:Y:S02]  /*78680*/  LOP3.LUT P6, RZ, R7, 0x20000000, RZ, 0xc0, !PT ;  /* 0x2000000007ff7812 */ /* 0x000fe400078cc0ff */
[----:B0-----:R-:W-:-:S11]  /*78690*/  PRMT R224, R30, 0x7771, RZ ;  /* 0x000077711ee07816 */ /* 0x001fd600000000ff */
[----:B------:R0:W-:Y:S01]  /*786a0*/  @P6 STG.E.U8 desc[UR56][R52.64], R224 ;  /* 0x000000e034006986 */ /* 0x0001e2000c101138 */
[----:B------:R-:W-:Y:S02]  /*786b0*/  LOP3.LUT P6, RZ, R7, 0x10000000, RZ, 0xc0, !PT ;  /* 0x1000000007ff7812 */ /* 0x000fe400078cc0ff */
[----:B0-----:R-:W-:-:S11]  /*786c0*/  PRMT R224, R30, 0x7772, RZ ;  /* 0x000077721ee07816 */ /* 0x001fd600000000ff */
[----:B------:R0:W-:Y:S02]  /*786d0*/  @P6 STG.E.U8 desc[UR56][R38.64], R224 ;  /* 0x000000e026006986 */ /* 0x0001e4000c101138 */
[----:B0-----:R-:W-:-:S05]  /*786e0*/  PRMT R224, R30, 0x7773, RZ ;  /* 0x000077731ee07816 */ /* 0x001fca00000000ff */
[----:B------:R0:W-:Y:S01]  /*786f0*/  @P1 STG.E.U8 desc[UR56][R34.64], R224 ;  /* 0x000000e022001986 */ /* 0x0001e2000c101138 */
[----:B------:R-:W-:Y:S02]  /*78700*/  LOP3.LUT P2, RZ, R226, 0x100000, RZ, 0xc0, !PT ;  /* 0x00100000e2ff7812 */ /* 0x000fe4000784c0ff */
[----:B0-----:R-:W-:-:S05]  /*78710*/  PRMT R224, R31, 0x7770, RZ ;  /* 0x000077701fe07816 */ /* 0x001fca00000000ff */
[----:B------:R0:W-:Y:S01]  /*78720*/  @P4 STG.E.U8 desc[UR56][R36.64], R224 ;  /* 0x000000e024004986 */ /* 0x0001e2000c101138 */
[----:B------:R-:W-:Y:S02]  /*78730*/  LOP3.LUT P5, RZ, R226, 0x200000, RZ, 0xc0, !PT ;  /* 0x00200000e2ff7812 */ /* 0x000fe400078ac0ff */
[----:B0-----:R-:W-:-:S05]  /*78740*/  PRMT R224, R31, 0x7771, RZ ;  /* 0x000077711fe07816 */ /* 0x001fca00000000ff */
[----:B------:R0:W-:Y:S02]  /*78750*/  @P3 STG.E.U8 desc[UR56][R32.64], R224 ;  /* 0x000000e020003986 */ /* 0x0001e4000c101138 */
[----:B0-----:R-:W-:-:S05]  /*78760*/  PRMT R224, R31, 0x7772, RZ ;  /* 0x000077721fe07816 */ /* 0x001fca00000000ff */
[----:B------:R0:W-:Y:S02]  /*78770*/  @P0 STG.E.U8 desc[UR56][R230.64], R224 ;  /* 0x000000e0e6000986 */ /* 0x0001e4000c101138 */
[----:B0-----:R-:W-:-:S05]  /*78780*/  PRMT R224, R31, 0x7773, RZ ;  /* 0x000077731fe07816 */ /* 0x001fca00000000ff */
[----:B------:R0:W-:Y:S02]  /*78790*/  @P2 STG.E.U8 desc[UR56][R28.64], R224 ;  /* 0x000000e01c002986 */ /* 0x0001e4000c101138 */
[----:B0-----:R-:W-:-:S05]  /*787a0*/  PRMT R224, R252, 0x7770, RZ ;  /* 0x00007770fce07816 */ /* 0x001fca00000000ff */
[----:B---3--:R0:W-:Y:S04]  /*787b0*/  @P5 STG.E.U8 desc[UR56][R228.64], R224 ;  /* 0x000000e0e4005986 */ /* 0x0081e8000c101138 */
[----:B0-----:R-:W3:Y:S04]  /*787c0*/  LDL.LU.64 R228, [R1+0x1e60] ;  /* 0x001e600001e47983 */ /* 0x001ee80000300a00 */
[----:B------:R-:W4:Y:S04]  /*787d0*/  LDL.LU.64 R34, [R1+0x1e58] ;  /* 0x001e580001227983 */ /* 0x000f280000300a00 */
[----:B------:R-:W2:Y:S04]  /*787e0*/  LDL.LU.64 R32, [R1+0x1e50] ;  /* 0x001e500001207983 */ /* 0x000ea80000300a00 */
[----:B------:R-:W2:Y:S04]  /*787f0*/  LDL.LU.64 R230, [R1+0x1e48] ;  /* 0x001e480001e67983 */ /* 0x000ea80000300a00 */
[----:B------:R-:W2:Y:S04]  /*78800*/  LDL.LU.64 R30, [R1+0x1e40] ;  /* 0x001e4000011e7983 */ /* 0x000ea80000300a00 */
[----:B------:R-:W2:Y:S04]  /*78810*/  LDL.LU.64 R28, [R1+0x1e38] ;  /* 0x001e3800011c7983 */ /* 0x000ea80000300a00 */
[----:B------:R-:W2:Y:S01]  /*78820*/  LDL.LU R251, [R1+0x9c] ;  /* 0x00009c0001fb7983 */ /* 0x000ea20000300800 */
[----:B------:R-:W-:-:S02]  /*78830*/  LOP3.LUT P3, RZ, R226, 0x400000, RZ, 0xc0, !PT ;  /* 0x00400000e2ff7812 */ /* 0x000fc4000786c0ff */
[----:B------:R-:W-:Y:S02]  /*78840*/  PRMT R224, R252, 0x7771, RZ ;  /* 0x00007771fce07816 */ /* 0x000fe400000000ff */
        /* <DEDUP_REMOVED lines=12> */
[----:B------:R-:W-:Y:S01]  /*78910*/  LOP3.LUT P6, RZ, R226, 0x40000000, RZ, 0xc0, !PT ;  /* 0x40000000e2ff7812 */ /* 0x000fe200078cc0ff */
[----:B---3--:R0:W-:Y:S04]  /*78920*/  @P3 STG.E.U8 desc[UR56][R228.64], R224 ;  /* 0x000000e0e4003986 */ /* 0x0081e8000c101138 */
[----:B0-----:R-:W3:Y:S04]  /*78930*/  LDL.LU.64 R228, [R1+0x1e30] ;  /* 0x001e300001e47983 */ /* 0x001ee80000300a00 */
[----:B------:R-:W3:Y:S04]  /*78940*/  LDL.LU R36, [R1+0x80] ;  /* 0x0000800001247983 */ /* 0x000ee80000300800 */
[----:B------:R-:W3:Y:S01]  /*78950*/  LDL.LU.64 R220, [R1+0x1e28] ;  /* 0x001e280001dc7983 */ /* 0x000ee20000300a00 */
[----:B------:R-:W-:-:S03]  /*78960*/  LOP3.LUT R7, R7, 0xfeffffff, RZ, 0xc0, !PT ;  /* 0xfeffffff07077812 */ /* 0x000fc600078ec0ff */
[----:B------:R-:W3:Y:S01]  /*78970*/  LDL.LU.64 R58, [R1+0x1e20] ;  /* 0x001e2000013a7983 */ /* 0x000ee20000300a00 */
[----:B------:R-:W-:Y:S02]  /*78980*/  @P6 LOP3.LUT R7, R7, 0x1000000, RZ, 0xfc, !PT ;  /* 0x0100000007076812 */ /* 0x000fe400078efcff */
[----:B------:R-:W-:Y:S01]  /*78990*/  LOP3.LUT P6, RZ, R226, 0x20000000, RZ, 0xc0, !PT ;  /* 0x20000000e2ff7812 */ /* 0x000fe200078cc0ff */
[----:B------:R-:W3:Y:S01]  /*789a0*/  LDL.LU.64 R54, [R1+0x1e18] ;  /* 0x001e180001367983 */ /* 0x000ee20000300a00 */
[----:B------:R-:W-:-:S03]  /*789b0*/  LOP3.LUT R7, R7, 0xfdffffff, RZ, 0xc0, !PT ;  /* 0xfdffffff07077812 */ /* 0x000fc600078ec0ff */
[----:B------:R-:W3:Y:S01]  /*789c0*/  LDL.LU.64 R56, [R1+0x1e10] ;  /* 0x001e100001387983 */ /* 0x000ee20000300a00 */
[C---:B------:R-:W-:Y:S02]  /*789d0*/  LOP3.LUT P0, RZ, R226.reuse, 0x800000, RZ, 0xc0, !PT ;  /* 0x00800000e2ff7812 */ /* 0x040fe4000780c0ff */
[C---:B------:R-:W-:Y:S01]  /*789e0*/  LOP3.LUT P2, RZ, R226.reuse, 0x1000000, RZ, 0xc0, !PT ;  /* 0x01000000e2ff7812 */ /* 0x040fe2000784c0ff */
[----:B------:R-:W3:Y:S04]  /*789f0*/  LDL.LU R37, [R1+0x70] ;  /* 0x0000700001257983 */ /* 0x000ee80000300800 */
[----:B------:R-:W-:Y:S01]  /*78a00*/  @P6 LOP3.LUT R7, R7, 0x2000000, RZ, 0xfc, !PT ;  /* 0x0200000007076812 */ /* 0x000fe200078efcff */
[----:B------:R-:W3:Y:S01]  /*78a10*/  LDL.LU.64 R52, [R1+0x1e08] ;  /* 0x001e080001347983 */ /* 0x000ee20000300a00 */
[----:B------:R-:W-:-:S02]  /*78a20*/  LOP3.LUT P6, RZ, R226, 0x10000000, RZ, 0xc0, !PT ;  /* 0x10000000e2ff7812 */ /* 0x000fc400078cc0ff */
[----:B------:R-:W-:Y:S01]  /*78a30*/  LOP3.LUT R7, R7, 0xfbffffff, RZ, 0xc0, !PT ;  /* 0xfbffffff07077812 */ /* 0x000fe200078ec0ff */
[----:B------:R-:W3:Y:S01]  /*78a40*/  LDL.LU.64 R38, [R1+0x1e00] ;  /* 0x001e000001267983 */ /* 0x000ee20000300a00 */
[----:B------:R-:W-:-:S09]  /*78a50*/  PRMT R224, R252, 0x7772, RZ ;  /* 0x00007772fce07816 */ /* 0x000fd200000000ff */
[----:B------:R-:W-:Y:S02]  /*78a60*/  @P6 LOP3.LUT R7, R7, 0x4000000, RZ, 0xfc, !PT ;  /* 0x0400000007076812 */ /* 0x000fe400078efcff */
[C---:B------:R-:W-:Y:S01]  /*78a70*/  LOP3.LUT P6, RZ, R226.reuse, 0x8000000, RZ, 0xc0, !PT ;  /* 0x08000000e2ff7812 */ /* 0x040fe200078cc0ff */
[----:B----4-:R0:W-:Y:S01]  /*78a80*/  @P0 STG.E.U8 desc[UR56][R34.64], R224 ;  /* 0x000000e022000986 */ /* 0x0101e2000c101138 */
[----:B------:R-:W-:Y:S02]  /*78a90*/  LOP3.LUT P5, RZ, R226, 0x2000000, RZ, 0xc0, !PT ;  /* 0x02000000e2ff7812 */ /* 0x000fe400078ac0ff */
[----:B------:R-:W-:Y:S02]  /*78aa0*/  LOP3.LUT R7, R7, 0xf7ffffff, RZ, 0xc0, !PT ;  /* 0xf7ffffff07077812 */ /* 0x000fe400078ec0ff */
[----:B0-----:R-:W-:-:S07]  /*78ab0*/  PRMT R224, R252, 0x7773, RZ ;  /* 0x00007773fce07816 */ /* 0x001fce00000000ff */
[----:B------:R-:W-:Y:S01]  /*78ac0*/  @P6 LOP3.LUT R7, R7, 0x8000000, RZ, 0xfc, !PT ;  /* 0x0800000007076812 */ /* 0x000fe200078efcff */
[----:B------:R-:W4:Y:S01]  /*78ad0*/  LDL.LU R252, [R1+0x84] ;  /* 0x0000840001fc7983 */ /* 0x000f220000300800 */
[----:B------:R-:W-:-:S03]  /*78ae0*/  LOP3.LUT P6, RZ, R226, 0x4000000, RZ, 0xc0, !PT ;  /* 0x04000000e2ff7812 */ /* 0x000fc600078cc0ff */
[----:B--2---:R0:W-:Y:S04]  /*78af0*/  @P2 STG.E.U8 desc[UR56][R32.64], R224 ;  /* 0x000000e020002986 */ /* 0x0041e8000c101138 */
[----:B------:R-:W2:Y:S01]  /*78b00*/  LDL.LU.64 R34, [R1+0x1df8] ;  /* 0x001df80001227983 */ /* 0x000ea20000300a00 */
[----:B0-----:R-:W-:-:S03]  /*78b10*/  PRMT R224, R251, 0x7770, RZ ;  /* 0x00007770fbe07816 */ /* 0x001fc600000000ff */
[----:B------:R-:W4:Y:S04]  /*78b20*/  LDL.LU.64 R32, [R1+0x1df0] ;  /* 0x001df00001207983 */ /* 0x000f280000300a00 */
[----:B------:R0:W-:Y:S02]  /*78b30*/  @P5 STG.E.U8 desc[UR56][R230.64], R224 ;  /* 0x000000e0e6005986 */ /* 0x0001e4000c101138 */
[----:B0-----:R-:W-:Y:S02]  /*78b40*/  PRMT R224, R251, 0x7771, RZ ;  /* 0x00007771fbe07816 */ /* 0x001fe400000000ff */
[----:B------:R-:W4:Y:S04]  /*78b50*/  LDL.LU.64 R230, [R1+0x1de8] ;  /* 0x001de80001e67983 */ /* 0x000f280000300a00 */
[----:B------:R0:W-:Y:S01]  /*78b60*/  @P6 STG.E.U8 desc[UR56][R30.64], R224 ;  /* 0x000000e01e006986 */ /* 0x0001e2000c101138 */
[----:B------:R-:W-:-:S02]  /*78b70*/  LOP3.LUT P6, RZ, R7, 0x8000000, RZ, 0xc0, !PT ;  /* 0x0800000007ff7812 */ /* 0x000fc400078cc0ff */
[----:B0-----:R-:W-:Y:S01]  /*78b80*/  PRMT R224, R251, 0x7772, RZ ;  /* 0x00007772fbe07816 */ /* 0x001fe200000000ff */
[----:B------:R-:W4:Y:S10]  /*78b90*/  LDL.LU.64 R30, [R1+0x1de0] ;  /* 0x001de000011e7983 */ /* 0x000f340000300a00 */
[----:B------:R0:W-:Y:S01]  /*78ba0*/  @P6 STG.E.U8 desc[UR56][R28.64], R224 ;  /* 0x000000e01c006986 */ /* 0x0001e2000c101138 */
[----:B------:R-:W-:-:S03]  /*78bb0*/  LOP3.LUT P6, RZ, R7, 0x4000000, RZ, 0xc0, !PT ;  /* 0x0400000007ff7812 */ /* 0x000fc600078cc0ff */
[----:B0-----:R-:W4:Y:S01]  /*78bc0*/  LDL.LU.64 R28, [R1+0x1dd8] ;  /* 0x001dd800011c7983 */ /* 0x001f220000300a00 */
[----:B------:R-:W-:-:S09]  /*78bd0*/  PRMT R224, R251, 0x7773, RZ ;  /* 0x00007773fbe07816 */ /* 0x000fd200000000ff */
[----:B---3--:R0:W-:Y:S04]  /*78be0*/  @P6 STG.E.U8 desc[UR56][R228.64], R224 ;  /* 0x000000e0e4006986 */ /* 0x0081e8000c101138 */
        /* <DEDUP_REMOVED lines=23> */
[----:B--2---:R0:W-:Y:S01]  /*78d60*/  @P1 STG.E.U8 desc[UR56][R34.64], R224 ;  /* 0x000000e022001986 */ /* 0x0041e2000c101138 */
[----:B------:R-:W-:Y:S02]  /*78d70*/  LOP3.LUT P0, RZ, R227, 0x40, RZ, 0xc0, !PT ;  /* 0x00000040e3ff7812 */ /* 0x000fe4000780c0ff */
[----:B0-----:R-:W-:-:S05]  /*78d80*/  PRMT R224, R37, 0x7773, RZ ;  /* 0x0000777325e07816 */ /* 0x001fca00000000ff */
[----:B----4-:R0:W-:Y:S01]  /*78d90*/  @P4 STG.E.U8 desc[UR56][R32.64], R224 ;  /* 0x000000e020004986 */ /* 0x0101e2000c101138 */
        /* <DEDUP_REMOVED lines=9> */
[----:B---3--:R0:W-:Y:S04]  /*78e30*/  @P5 STG.E.U8 desc[UR56][R228.64], R224 ;  /* 0x000000e0e4005986 */ /* 0x0081e8000c101138 */
[----:B0-----:R-:W2:Y:S04]  /*78e40*/  LDL.LU.64 R228, [R1+0x1dc8] ;  /* 0x001dc80001e47983 */ /* 0x001ea80000300a00 */
[----:B------:R-:W3:Y:S04]  /*78e50*/  LDL.LU.64 R34, [R1+0x1dc0] ;  /* 0x001dc00001227983 */ /* 0x000ee80000300a00 */
[----:B------:R-:W4:Y:S04]  /*78e60*/  LDL.LU.64 R36, [R1+0x1db8] ;  /* 0x001db80001247983 */ /* 0x000f280000300a00 */
[----:B------:R-:W2:Y:S04]  /*78e70*/  LDL.LU R31, [R1+0x74] ;  /* 0x00007400011f7983 */ /* 0x000ea80000300800 */
[----:B------:R-:W4:Y:S04]  /*78e80*/  LDL.LU.64 R32, [R1+0x1db0] ;  /* 0x001db00001207983 */ /* 0x000f280000300a00 */
[----:B------:R-:W4:Y:S04]  /*78e90*/  LDL.LU.64 R230, [R1+0x1da8] ;  /* 0x001da80001e67983 */ /* 0x000f280000300a00 */
[----:B------:R-:W4:Y:S01]  /*78ea0*/  LDL.LU R251, [R1+0x88] ;  /* 0x0000880001fb7983 */ /* 0x000f220000300800 */
[----:B------:R-:W-:-:S03]  /*78eb0*/  LOP3.LUT P3, RZ, R227, 0x200, RZ, 0xc0, !PT ;  /* 0x00000200e3ff7812 */ /* 0x000fc6000786c0ff */
[----:B------:R-:W4:Y:S01]  /*78ec0*/  LDL.LU.64 R28, [R1+0x1da0] ;  /* 0x001da000011c7983 */ /* 0x000f220000300a00 */
        /* <DEDUP_REMOVED lines=16> */
[----:B0-----:R-:W2:Y:S04]  /*78fd0*/  LDL.LU.64 R228, [R1+0x1d98] ;  /* 0x001d980001e47983 */ /* 0x001ea80000300a00 */
[----:B------:R-:W2:Y:S04]  /*78fe0*/  LDL.LU R30, [R1+0x78] ;  /* 0x00007800011e7983 */ /* 0x000ea80000300800 */
[----:B------:R-:W2:Y:S04]  /*78ff0*/  LDL.LU.64 R220, [R1+0x1d90] ;  /* 0x001d900001dc7983 */ /* 0x000ea80000300a00 */
[----:B------:R-:W2:Y:S01]  /*79000*/  LDL.LU.64 R58, [R1+0x1d88] ;  /* 0x001d8800013a7983 */ /* 0x000ea20000300a00 */
[----:B------:R-:W-:-:S02]  /*79010*/  @P6 LOP3.LUT R7, R7, 0x10000, RZ, 0xfc, !PT ;  /* 0x0001000007076812 */ /* 0x000fc400078efcff */
[----:B------:R-:W-:Y:S01]  /*79020*/  LOP3.LUT P6, RZ, R227, 0x10000, RZ, 0xc0, !PT ;  /* 0x00010000e3ff7812 */ /* 0x000fe200078cc0ff */
[----:B------:R-:W2:Y:S01]  /*79030*/  LDL.LU.64 R54, [R1+0x1d80] ;  /* 0x001d800001367983 */ /* 0x000ea20000300a00 */
[----:B------:R-:W-:-:S03]  /*79040*/  LOP3.LUT R7, R7, 0xfffdffff, RZ, 0xc0, !PT ;  /* 0xfffdffff07077812 */ /* 0x000fc600078ec0ff */
[----:B------:R-:W2:Y:S01]  /*79050*/  LDL.LU.64 R56, [R1+0x1d78] ;  /* 0x001d780001387983 */ /* 0x000ea20000300a00 */
[C---:B------:R-:W-:Y:S02]  /*79060*/  LOP3.LUT P0, RZ, R227.reuse, 0x400, RZ, 0xc0, !PT ;  /* 0x00000400e3ff7812 */ /* 0x040fe4000780c0ff */
[----:B------:R-:W-:Y:S01]  /*79070*/  LOP3.LUT P2, RZ, R227, 0x800, RZ, 0xc0, !PT ;  /* 0x00000800e3ff7812 */ /* 0x000fe2000784c0ff */
[----:B------:R-:W2:Y:S04]  /*79080*/  LDL.LU R252, [R1+0x8c] ;  /* 0x00008c0001fc7983 */ /* 0x000ea80000300800 */
[----:B------:R-:W-:Y:S01]  /*79090*/  @P6 LOP3.LUT R7, R7, 0x20000, RZ, 0xfc, !PT ;  /* 0x0002000007076812 */ /* 0x000fe200078efcff */
[----:B------:R-:W2:Y:S01]  /*790a0*/  LDL.LU.64 R52, [R1+0x1d70] ;  /* 0x001d700001347983 */ /* 0x000ea20000300a00 */
[----:B------:R-:W-:-:S02]  /*790b0*/  LOP3.LUT P6, RZ, R227, 0x8000, RZ, 0xc0, !PT ;  /* 0x00008000e3ff7812 */ /* 0x000fc400078cc0ff */
[----:B------:R-:W-:Y:S01]  /*790c0*/  LOP3.LUT R7, R7, 0xfffbffff, RZ, 0xc0, !PT ;  /* 0xfffbffff07077812 */ /* 0x000fe200078ec0ff */
[----:B------:R-:W2:Y:S01]  /*790d0*/  LDL.LU.64 R38, [R1+0x1d68] ;  /* 0x001d680001267983 */ /* 0x000ea20000300a00 */
[----:B------:R-:W-:-:S09]  /*790e0*/  PRMT R224, R31, 0x7771, RZ ;  /* 0x000077711fe07816 */ /* 0x000fd200000000ff */
[----:B------:R-:W-:Y:S02]  /*790f0*/  @P6 LOP3.LUT R7, R7, 0x40000, RZ, 0xfc, !PT ;  /* 0x0004000007076812 */ /* 0x000fe400078efcff */
[C---:B------:R-:W-:Y:S01]  /*79100*/  LOP3.LUT P6, RZ, R227.reuse, 0x4000, RZ, 0xc0, !PT ;  /* 0x00004000e3ff7812 */ /* 0x040fe200078cc0ff */
[----:B---3--:R0:W-:Y:S01]  /*79110*/  @P0 STG.E.U8 desc[UR56][R34.64], R224 ;  /* 0x000000e022000986 */ /* 0x0081e2000c101138 */
[----:B------:R-:W-:Y:S02]  /*79120*/  LOP3.LUT P5, RZ, R227, 0x1000, RZ, 0xc0, !PT ;  /* 0x00001000e3ff7812 */ /* 0x000fe400078ac0ff */
[----:B------:R-:W-:Y:S02]  /*79130*/  LOP3.LUT R7, R7, 0xfff7ffff, RZ, 0xc0, !PT ;  /* 0xfff7ffff07077812 */ /* 0x000fe400078ec0ff */
[----:B0-----:R-:W-:Y:S01]  /*79140*/  PRMT R224, R31, 0x7772, RZ ;  /* 0x000077721fe07816 */ /* 0x001fe200000000ff */
[----:B------:R-:W3:Y:S06]  /*79150*/  LDL.LU.64 R34, [R1+0x1d60] ;  /* 0x001d600001227983 */ /* 0x000eec0000300a00 */
[----:B------:R-:W-:-:S02]  /*79160*/  @P6 LOP3.LUT R7, R7, 0x80000, RZ, 0xfc, !PT ;  /* 0x0008000007076812 */ /* 0x000fc400078efcff */
[----:B------:R-:W-:Y:S01]  /*79170*/  LOP3.LUT P6, RZ, R227, 0x2000, RZ, 0xc0, !PT ;  /* 0x00002000e3ff7812 */ /* 0x000fe200078cc0ff */
[----:B----4-:R0:W-:Y:S02]  /*79180*/  @P2 STG.E.U8 desc[UR56][R36.64], R224 ;  /* 0x000000e024002986 */ /* 0x0101e4000c101138 */
[----:B0-----:R-:W-:Y:S02]  /*79190*/  PRMT R224, R31, 0x7773, RZ ;  /* 0x000077731fe07816 */ /* 0x001fe400000000ff */
[----:B------:R-:W4:Y:S04]  /*791a0*/  LDL.LU.64 R36, [R1+0x1d58] ;  /* 0x001d580001247983 */ /* 0x000f280000300a00 */
[----:B------:R0:W-:Y:S02]  /*791b0*/  @P5 STG.E.U8 desc[UR56][R32.64], R224 ;  /* 0x000000e020005986 */ /* 0x0001e4000c101138 */
[----:B0-----:R-:W-:-:S02]  /*791c0*/  PRMT R224, R251, 0x7770, RZ ;  /* 0x00007770fbe07816 */ /* 0x001fc400000000ff */
[----:B------:R-:W4:Y:S04]  /*791d0*/  LDL.LU.64 R32, [R1+0x1d50] ;  /* 0x001d500001207983 */ /* 0x000f280000300a00 */
[----:B------:R0:W-:Y:S01]  /*791e0*/  @P6 STG.E.U8 desc[UR56][R230.64], R224 ;  /* 0x000000e0e6006986 */ /* 0x0001e2000c101138 */
[----:B------:R-:W-:Y:S02]  /*791f0*/  LOP3.LUT P6, RZ, R7, 0x80000, RZ, 0xc0, !PT ;  /* 0x0008000007ff7812 */ /* 0x000fe400078cc0ff */
[----:B0-----:R-:W-:Y:S01]  /*79200*/  PRMT R224, R251, 0x7771, RZ ;  /* 0x00007771fbe07816 */ /* 0x001fe200000000ff */
[----:B------:R-:W4:Y:S04]  /*79210*/  LDL.LU.64 R230, [R1+0x1d48] ;  /* 0x001d480001e67983 */ /* 0x000f280000300a00 */
[----:B------:R-:W4:Y:S06]  /*79220*/  LDL.LU R31, [R1+0x7c] ;  /* 0x00007c00011f7983 */ /* 0x000f2c0000300800 */
        /* <DEDUP_REMOVED lines=28> */
[----:B---3--:R0:W-:Y:S01]  /*793f0*/  @P1 STG.E.U8 desc[UR56][R34.64], R224 ;  /* 0x000000e022001986 */ /* 0x0081e2000c101138 */
        /* <DEDUP_REMOVED lines=12> */
[----:B--2---:R0:W-:Y:S04]  /*794c0*/  @P5 STG.E.U8 desc[UR56][R228.64], R224 ;  /* 0x000000e0e4005986 */ /* 0x0041e8000c101138 */
[----:B0-----:R-:W2:Y:S04]  /*794d0*/  LDL.LU.64 R228, [R1+0x24b0] ;  /* 0x0024b00001e47983 */ /* 0x001ea80000300a00 */
[----:B------:R-:W3:Y:S04]  /*794e0*/  LDL.LU.64 R28, [R1+0x1d30] ;  /* 0x001d3000011c7983 */ /* 0x000ee80000300a00 */
[----:B------:R-:W4:Y:S04]  /*794f0*/  LDL.LU.64 R32, [R1+0x1d28] ;  /* 0x001d280001207983 */ /* 0x000f280000300a00 */
[----:B------:R-:W4:Y:S04]  /*79500*/  LDL.LU.64 R34, [R1+0x1d20] ;  /* 0x001d200001227983 */ /* 0x000f280000300a00 */
[----:B------:R-:W4:Y:S04]  /*79510*/  LDL.LU.64 R36, [R1+0x1d18] ;  /* 0x001d180001247983 */ /* 0x000f280000300a00 */
[----:B------:R-:W4:Y:S04]  /*79520*/  LDL.LU R252, [R1+0x60] ;  /* 0x0000600001fc7983 */ /* 0x000f280000300800 */
[----:B------:R-:W4:Y:S04]  /*79530*/  LDL.LU.64 R230, [R1+0x1d10] ;  /* 0x001d100001e67983 */ /* 0x000f280000300a00 */
[----:B------:R-:W4:Y:S01]  /*79540*/  LDL.LU R251, [R1+0x10] ;  /* 0x0000100001fb7983 */ /* 0x000f220000300800 */
[----:B------:R-:W-:-:S02]  /*79550*/  PRMT R224, R31, 0x7773, RZ ;  /* 0x000077731fe07816 */ /* 0x000fc400000000ff */
[----:B------:R-:W-:Y:S01]  /*79560*/  LOP3.LUT P3, RZ, R227, 0x10000000, RZ, 0xc0, !PT ;  /* 0x10000000e3ff7812 */ /* 0x000fe2000786c0ff */
[----:B------:R-:W4:Y:S01]  /*79570*/  LDL.LU.64 R30, [R1+0x1d08] ;  /* 0x001d0800011e7983 */ /* 0x000f220000300a00 */
[----:B------:R-:W-:Y:S02]  /*79580*/  LOP3.LUT R7, R7, 0xffffffef, RZ, 0xc0, !PT ;  /* 0xffffffef07077812 */ /* 0x000fe400078ec0ff */
[C---:B------:R-:W-:Y:S02]  /*79590*/  LOP3.LUT P0, RZ, R227.reuse, 0x20000000, RZ, 0xc0, !PT ;  /* 0x20000000e3ff7812 */ /* 0x040fe4000780c0ff */
[C---:B------:R-:W-:Y:S02]  /*795a0*/  LOP3.LUT P2, RZ, R227.reuse, 0x40000000, RZ, 0xc0, !PT ;  /* 0x40000000e3ff7812 */ /* 0x040fe4000784c0ff */
[----:B------:R-:W-:-:S05]  /*795b0*/  LOP3.LUT P5, RZ, R227, 0x80000000, RZ, 0xc0, !PT ;  /* 0x80000000e3ff7812 */ /* 0x000fca00078ac0ff */
[----:B---3--:R0:W-:Y:S04]  /*795c0*/  @P3 STG.E.U8 desc[UR56][R28.64], R224 ;  /* 0x000000e01c003986 */ /* 0x0081e8000c101138 */
[----:B0-----:R-:W3:Y:S01]  /*795d0*/  LDL.LU.64 R28, [R1+0x1d00] ;  /* 0x001d0000011c7983 */ /* 0x001ee20000300a00 */
[----:B--2---:R-:W-:-:S03]  /*795e0*/  LOP3.LUT P6, RZ, R228, 0x100, RZ, 0xc0, !PT ;  /* 0x00000100e4ff7812 */ /* 0x004fc600078cc0ff */
[----:B------:R-:W2:Y:S01]  /*795f0*/  LDL.LU.64 R220, [R1+0x1cf8] ;  /* 0x001cf80001dc7983 */ /* 0x000ea20000300a00 */
[----:B----4-:R-:W-:-:S03]  /*79600*/  PRMT R224, R252, 0x7770, RZ ;  /* 0x00007770fce07816 */ /* 0x010fc600000000ff */
[----:B------:R-:W4:Y:S06]  /*79610*/  LDL.LU.64 R56, [R1+0x1cf0] ;  /* 0x001cf00001387983 */ /* 0x000f2c0000300a00 */
        /* <DEDUP_REMOVED lines=11> */
[----:B------:R-:W-:Y:S01]  /*796d0*/  LOP3.LUT R7, R7, 0xfffffeff, RZ, 0xc0, !PT ;  /* 0xfffffeff07077812 */ /* 0x000fe200078ec0ff */
[----:B------:R0:W-:Y:S10]  /*796e0*/  @P0 STG.E.U8 desc[UR56][R32.64], R224 ;  /* 0x000000e020000986 */ /* 0x0001f4000c101138 */
[----:B------:R-:W-:-:S02]  /*796f0*/  @P6 LOP3.LUT R7, R7, 0x100, RZ, 0xfc, !PT ;  /* 0x0000010007076812 */ /* 0x000fc400078efcff */
[----:B------:R-:W-:Y:S01]  /*79700*/  LOP3.LUT P6, RZ, R228, 0x8, RZ, 0xc0, !PT ;  /* 0x00000008e4ff7812 */ /* 0x000fe200078cc0ff */
[----:B0-----:R-:W4:Y:S01]  /*79710*/  LDL.LU R32, [R1+0x64] ;  /* 0x0000640001207983 */ /* 0x001f220000300800 */
[----:B------:R-:W-:-:S03]  /*79720*/  LOP3.LUT R7, R7, 0xfffffdff, RZ, 0xc0, !PT ;  /* 0xfffffdff07077812 */ /* 0x000fc600078ec0ff */
[----:B------:R-:W4:Y:S04]  /*79730*/  LDL.LU.64 R226, [R1+0x1ce8] ;  /* 0x001ce80001e27983 */ /* 0x000f280000300a00 */
[----:B------:R-:W4:Y:S04]  /*79740*/  LDL.LU.64 R58, [R1+0x1ce0] ;  /* 0x001ce000013a7983 */ /* 0x000f280000300a00 */
        /* <DEDUP_REMOVED lines=9> */
[----:B------:R-:W-:Y:S02]  /*797e0*/  LOP3.LUT P6, RZ, R228, 0x2, RZ, 0xc0, !PT ;  /* 0x00000002e4ff7812 */ /* 0x000fe400078cc0ff */
[----:B------:R-:W-:Y:S01]  /*797f0*/  LOP3.LUT R7, R7, 0xfffff7ff, RZ, 0xc0, !PT ;  /* 0xfffff7ff07077812 */ /* 0x000fe200078ec0ff */
[----:B------:R-:W4:Y:S01]  /*79800*/  LDL.LU.64 R38, [R1+0x1cc8] ;  /* 0x001cc80001267983 */ /* 0x000f220000300a00 */
[----:B0-----:R-:W-:-:S03]  /*79810*/  PRMT R224, R252, 0x7772, RZ ;  /* 0x00007772fce07816 */ /* 0x001fc600000000ff */
[----:B------:R-:W4:Y:S06]  /*79820*/  LDL.LU.64 R34, [R1+0x1cc0] ;  /* 0x001cc00001227983 */ /* 0x000f2c0000300a00 */
[----:B------:R-:W-:Y:S02]  /*79830*/  @P6 LOP3.LUT R7, R7, 0x800, RZ, 0xfc, !PT ;  /* 0x0000080007076812 */ /* 0x000fe400078efcff */
[----:B------:R-:W-:Y:S01]  /*79840*/  LOP3.LUT P6, RZ, R228, 0x1, RZ, 0xc0, !PT ;  /* 0x00000001e4ff7812 */ /* 0x000fe200078cc0ff */
[----:B------:R0:W-:Y:S02]  /*79850*/  @P5 STG.E.U8 desc[UR56][R36.64], R224 ;  /* 0x000000e024005986 */ /* 0x0001e4000c101138 */
[----:B0-----:R-:W-:-:S02]  /*79860*/  PRMT R224, R252, 0x7773, RZ ;  /* 0x00007773fce07816 */ /* 0x001fc400000000ff */
[----:B------:R-:W4:Y:S08]  /*79870*/  LDL.LU.64 R36, [R1+0x1cb8] ;  /* 0x001cb80001247983 */ /* 0x000f300000300a00 */
        /* <DEDUP_REMOVED lines=13> */
[----:B--2---:R0:W-:Y:S01]  /*79950*/  @P6 STG.E.U8 desc[UR56][R220.64], R224 ;  /* 0x000000e0dc006986 */ /* 0x0041e2000c101138 */
[----:B------:R-:W-:Y:S02]  /*79960*/  LOP3.LUT P6, RZ, R7, 0x100, RZ, 0xc0, !PT ;  /* 0x0000010007ff7812 */ /* 0x000fe400078cc0ff */
[----:B0-----:R-:W-:Y:S01]  /*79970*/  PRMT R224, R251, 0x7773, RZ ;  /* 0x00007773fbe07816 */ /* 0x001fe200000000ff */
[----:B------:R-:W2:Y:S10]  /*79980*/  LDL.LU.64 R220, [R1+0x24a8] ;  /* 0x0024a80001dc7983 */ /* 0x000eb40000300a00 */
[----:B----4-:R0:W-:Y:S01]  /*79990*/  @P6 STG.E.U8 desc[UR56][R56.64], R224 ;  /* 0x000000e038006986 */ /* 0x0101e2000c101138 */
[----:B------:R-:W-:-:S02]  /*799a0*/  LOP3.LUT P6, RZ, R7, 0x80, RZ, 0xc0, !PT ;  /* 0x0000008007ff7812 */ /* 0x000fc400078cc0ff */
[C---:B------:R-:W-:Y:S02]  /*799b0*/  LOP3.LUT P1, RZ, R228.reuse, 0x200, RZ, 0xc0, !PT ;  /* 0x00000200e4ff7812 */ /* 0x040fe4000782c0ff */
[C---:B------:R-:W-:Y:S02]  /*799c0*/  LOP3.LUT P4, RZ, R228.reuse, 0x400, RZ, 0xc0, !PT ;  /* 0x00000400e4ff7812 */ /* 0x040fe4000788c0ff */
[C---:B------:R-:W-:Y:S02]  /*799d0*/  LOP3.LUT P3, RZ, R228.reuse, 0x800, RZ, 0xc0, !PT ;  /* 0x00000800e4ff7812 */ /* 0x040fe4000786c0ff */
[C---:B------:R-:W-:Y:S02]  /*799e0*/  LOP3.LUT P0, RZ, R228.reuse, 0x1000, RZ, 0xc0, !PT ;  /* 0x00001000e4ff7812 */ /* 0x040fe4000780c0ff */
[----:B------:R-:W-:Y:S01]  /*799f0*/  LOP3.LUT P2, RZ, R228, 0x2000, RZ, 0xc0, !PT ;  /* 0x00002000e4ff7812 */ /* 0x000fe2000784c0ff */
[----:B0-----:R-:W4:Y:S01]  /*79a00*/  LDL.LU.64 R56, [R1+0x24a0] ;  /* 0x0024a00001387983 */ /* 0x001f220000300a00 */
[----:B------:R-:W-:-:S05]  /*79a10*/  PRMT R224, R32, 0x7770, RZ ;  /* 0x0000777020e07816 */ /* 0x000fca00000000ff */
        /* <DEDUP_REMOVED lines=11> */
[----:B------:R0:W-:Y:S02]  /*79ad0*/  @P1 STG.E.U8 desc[UR56][R38.64], R224 ;  /* 0x000000e026001986 */ /* 0x0001e4000c101138 */
        /* <DEDUP_REMOVED lines=12> */
[----:B------:R-:W2:Y:S04]  /*79ba0*/  LDL.LU.64 R54, [R1+0x1c90] ;  /* 0x001c900001367983 */ /* 0x000ea80000300a00 */
[----:B------:R-:W4:Y:S04]  /*79bb0*/  LDL.LU.64 R38, [R1+0x1c88] ;  /* 0x001c880001267983 */ /* 0x000f280000300a00 */
[----:B------:R-:W4:Y:S04]  /*79bc0*/  LDL.LU.64 R34, [R1+0x1c80] ;  /* 0x001c800001227983 */ /* 0x000f280000300a00 */
[----:B------:R-:W4:Y:S04]  /*79bd0*/  LDL.LU.64 R36, [R1+0x1c78] ;  /* 0x001c780001247983 */ /* 0x000f280000300a00 */
[----:B------:R-:W4:Y:S04]  /*79be0*/  LDL.LU R33, [R1+0x18] ;  /* 0x0000180001217983 */ /* 0x000f280000300800 */
[----:B------:R-:W4:Y:S04]  /*79bf0*/  LDL.LU.64 R230, [R1+0x1c70] ;  /* 0x001c700001e67983 */ /* 0x000f280000300a00 */
[----:B------:R-:W4:Y:S01]  /*79c00*/  LDL.LU R52, [R1+0x6c] ;  /* 0x00006c0001347983 */ /* 0x000f220000300800 */
[----:B------:R-:W-:-:S03]  /*79c10*/  LOP3.LUT P3, RZ, R228, 0x8000, RZ, 0xc0, !PT ;  /* 0x00008000e4ff7812 */ /* 0x000fc6000786c0ff */
[----:B------:R-:W4:Y:S01]  /*79c20*/  LDL.LU.64 R30, [R1+0x1c68] ;  /* 0x001c6800011e7983 */ /* 0x000f220000300a00 */
        /* <DEDUP_REMOVED lines=15> */
[----:B---3--:R0:W-:Y:S04]  /*79d20*/  @P3 STG.E.U8 desc[UR56][R28.64], R224 ;  /* 0x000000e01c003986 */ /* 0x0081e8000c101138 */
[----:B0-----:R-:W3:Y:S06]  /*79d30*/  LDL.LU.64 R28, [R1+0x1c60] ;  /* 0x001c6000011c7983 */ /* 0x001eec0000300a00 */
[----:B------:R-:W-:-:S02]  /*79d40*/  @P6 LOP3.LUT R7, R7, 0x1, RZ, 0xfc, !PT ;  /* 0x0000000107076812 */ /* 0x000fc400078efcff */
[C---:B------:R-:W-:Y:S01]  /*79d50*/  LOP3.LUT P6, RZ, R228.reuse, 0x400000, RZ, 0xc0, !PT ;  /* 0x00400000e4ff7812 */ /* 0x040fe200078cc0ff */
[----:B------:R-:W3:Y:S01]  /*79d60*/  LDL.LU.64 R226, [R1+0x1c50] ;  /* 0x001c500001e27983 */ /* 0x000ee20000300a00 */
[----:B------:R-:W-:Y:S02]  /*79d70*/  LOP3.LUT R7, R7, 0xfffffffd, RZ, 0xc0, !PT ;  /* 0xfffffffd07077812 */ /* 0x000fe400078ec0ff */
[C---:B------:R-:W-:Y:S01]  /*79d80*/  LOP3.LUT P0, RZ, R228.reuse, 0x10000, RZ, 0xc0, !PT ;  /* 0x00010000e4ff7812 */ /* 0x040fe2000780c0ff */
[----:B------:R-:W3:Y:S01]  /*79d90*/  LDL.LU R53, [R1+0x1c] ;  /* 0x00001c0001357983 */ /* 0x000ee20000300800 */
[----:B------:R-:W-:Y:S02]  /*79da0*/  LOP3.LUT P2, RZ, R228, 0x20000, RZ, 0xc0, !PT ;  /* 0x00020000e4ff7812 */ /* 0x000fe4000784c0ff */
[----:B------:R-:W-:Y:S01]  /*79db0*/  PRMT R224, R252, 0x7773, RZ ;  /* 0x00007773fce07816 */ /* 0x000fe200000000ff */
[----:B------:R-:W3:Y:S04]  /*79dc0*/  LDL.LU.64 R58, [R1+0x1c48] ;  /* 0x001c4800013a7983 */ /* 0x000ee80000300a00 */
[----:B------:R-:W-:-:S02]  /*79dd0*/  @P6 LOP3.LUT R7, R7, 0x2, RZ, 0xfc, !PT ;  /* 0x0000000207076812 */ /* 0x000fc400078efcff */
[C---:B------:R-:W-:Y:S02]  /*79de0*/  LOP3.LUT P6, RZ, R228.reuse, 0x200000, RZ, 0xc0, !PT ;  /* 0x00200000e4ff7812 */ /* 0x040fe400078cc0ff */
[----:B------:R-:W-:Y:S01]  /*79df0*/  LOP3.LUT R7, R7, 0xfffffffb, RZ, 0xc0, !PT ;  /* 0xfffffffb07077812 */ /* 0x000fe200078ec0ff */
[----:B--2---:R0:W-:Y:S01]  /*79e00*/  @P0 STG.E.U8 desc[UR56][R54.64], R224 ;  /* 0x000000e036000986 */ /* 0x0041e2000c101138 */
[----:B------:R-:W-:-:S09]  /*79e10*/  LOP3.LUT P5, RZ, R228, 0x40000, RZ, 0xc0, !PT ;  /* 0x00040000e4ff7812 */ /* 0x000fd200078ac0ff */
[----:B------:R-:W-:Y:S02]  /*79e20*/  @P6 LOP3.LUT R7, R7, 0x4, RZ, 0xfc, !PT ;  /* 0x0000000407076812 */ /* 0x000fe400078efcff */
[----:B------:R-:W-:Y:S01]  /*79e30*/  LOP3.LUT P6, RZ, R228, 0x100000, RZ, 0xc0, !PT ;  /* 0x00100000e4ff7812 */ /* 0x000fe200078cc0ff */
[----:B0-----:R-:W2:Y:S01]  /*79e40*/  LDL.LU.64 R54, [R1+0x1c40] ;  /* 0x001c400001367983 */ /* 0x001ea20000300a00 */
[----:B------:R-:W-:Y:S02]  /*79e50*/  LOP3.LUT R7, R7, 0xfffffff7, RZ, 0xc0, !PT ;  /* 0xfffffff707077812 */ /* 0x000fe400078ec0ff */
[----:B----4-:R-:W-:Y:S01]  /*79e60*/  PRMT R224, R33, 0x7770, RZ ;  /* 0x0000777021e07816 */ /* 0x010fe200000000ff */
[----:B------:R-:W4:Y:S04]  /*79e70*/  LDL.LU R252, [R1] ;  /* 0x0000000001fc7983 */ /* 0x000f280000300800 */
[----:B------:R0:W-:Y:S04]  /*79e80*/  @P2 STG.E.U8 desc[UR56][R38.64], R224 ;  /* 0x000000e026002986 */ /* 0x0001e8000c101138 */
[----:B------:R-:W-:-:S02]  /*79e90*/  @P6 LOP3.LUT R7, R7, 0x8, RZ, 0xfc, !PT ;  /* 0x0000000807076812 */ /* 0x000fc400078efcff */
[----:B------:R-:W-:Y:S02]  /*79ea0*/  LOP3.LUT P6, RZ, R228, 0x80000, RZ, 0xc0, !PT ;  /* 0x00080000e4ff7812 */ /* 0x000fe400078cc0ff */
[C---:B0-----:R-:W-:Y:S01]  /*79eb0*/  PRMT R224, R33.reuse, 0x7771, RZ ;  /* 0x0000777121e07816 */ /* 0x041fe200000000ff */
        /* <DEDUP_REMOVED lines=10> */
[----:B------:R-:W4:Y:S01]  /*79f60*/  LDL.LU.64 R32, [R1+0x1c18] ;  /* 0x001c180001207983 */ /* 0x000f220000300a00 */
[----:B0-----:R-:W-:-:S03]  /*79f70*/  PRMT R224, R52, 0x7770, RZ ;  /* 0x0000777034e07816 */ /* 0x001fc600000000ff */
[----:B------:R-:W4:Y:S06]  /*79f80*/  LDL.LU.64 R230, [R1+0x1c10] ;  /* 0x001c100001e67983 */ /* 0x000f2c0000300a00 */
[----:B------:R0:W-:Y:S01]  /*79f90*/  @P6 STG.E.U8 desc[UR56][R30.64], R224 ;  /* 0x000000e01e006986 */ /* 0x0001e2000c101138 */
[C---:B------:R-:W-:Y:S02]  /*79fa0*/  LOP3.LUT P6, RZ, R7.reuse, 0x2, RZ, 0xc0, !PT ;  /* 0x0000000207ff7812 */ /* 0x040fe400078cc0ff */
[----:B0-----:R-:W-:Y:S01]  /*79fb0*/  PRMT R224, R52, 0x7771, RZ ;  /* 0x0000777134e07816 */ /* 0x001fe200000000ff */
[----:B------:R-:W4:Y:S10]  /*79fc0*/  LDL.LU.64 R30, [R1+0x1c08] ;  /* 0x001c0800011e7983 */ /* 0x000f340000300a00 */
[----:B---3--:R0:W-:Y:S04]  /*79fd0*/  @P6 STG.E.U8 desc[UR56][R28.64], R224 ;  /* 0x000000e01c006986 */ /* 0x0081e8000c101138 */
[----:B0-----:R-:W3:Y:S04]  /*79fe0*/  LDL.LU.64 R28, [R1+0x2498] ;  /* 0x00249800011c7983 */ /* 0x001ee80000300a00 */
[----:B------:R-:W2:Y:S01]  /*79ff0*/  LDL.LU.64 R224, [R1+0x1c58] ;  /* 0x001c580001e07983 */ /* 0x000ea20000300a00 */
[----:B------:R-:W-:-:S02]  /*7a000*/  LOP3.LUT P6, RZ, R7, 0x1, RZ, 0xc0, !PT ;  /* 0x0000000107ff7812 */ /* 0x000fc400078cc0ff */
[----:B------:R-:W-:-:S11]  /*7a010*/  PRMT R7, R52, 0x7772, RZ ;  /* 0x0000777234077816 */ /* 0x000fd600000000ff */
[----:B--2---:R0:W-:Y:S01]  /*7a020*/  @P6 STG.E.U8 desc[UR56][R224.64], R7 ;  /* 0x00000007e0006986 */ /* 0x0041e2000c101138 */
        /* <DEDUP_REMOVED lines=11> */
[----:B---3--:R0:W-:Y:S04]  /*7a0e0*/  @P6 STG.E.U8 desc[UR56][R28.64], R7 ;  /* 0x000000071c006986 */ /* 0x0081e8000c101138 */
[----:B0-----:R-:W2:Y:S01]  /*7a0f0*/  LDL.LU.64 R28, [R1+0x2490] ;  /* 0x00249000011c7983 */ /* 0x001ea20000300a00 */
[C---:B------:R-:W-:Y:S02]  /*7a100*/  LOP3.LUT P1, RZ, R228.reuse, 0x10000000, RZ, 0xc0, !PT ;  /* 0x10000000e4ff7812 */ /* 0x040fe4000782c0ff */
[C---:B------:R-:W-:Y:S02]  /*7a110*/  LOP3.LUT P4, RZ, R228.reuse, 0x20000000, RZ, 0xc0, !PT ;  /* 0x20000000e4ff7812 */ /* 0x040fe4000788c0ff */
[----:B------:R-:W-:Y:S02]  /*7a120*/  PRMT R7, R53, 0x7773, RZ ;  /* 0x0000777335077816 */ /* 0x000fe400000000ff */
[----:B------:R-:W-:-:S02]  /*7a130*/  LOP3.LUT P3, RZ, R228, 0x40000000, RZ, 0xc0, !PT ;  /* 0x40000000e4ff7812 */ /* 0x000fc4000786c0ff */
[----:B------:R-:W-:-:S05]  /*7a140*/  LOP3.LUT P0, RZ, R228, 0x80000000, RZ, 0xc0, !PT ;  /* 0x80000000e4ff7812 */ /* 0x000fca000780c0ff */
[----:B----4-:R0:W-:Y:S01]  /*7a150*/  @P1 STG.E.U8 desc[UR56][R38.64], R7 ;  /* 0x0000000726001986 */ /* 0x0101e2000c101138 */
[----:B------:R-:W-:Y:S02]  /*7a160*/  LOP3.LUT P2, RZ, R229, 0x1, RZ, 0xc0, !PT ;  /* 0x00000001e5ff7812 */ /* 0x000fe4000784c0ff */
[----:B0-----:R-:W-:-:S05]  /*7a170*/  PRMT R7, R252, 0x7770, RZ ;  /* 0x00007770fc077816 */ /* 0x001fca00000000ff */
[----:B------:R0:W-:Y:S02]  /*7a180*/  @P4 STG.E.U8 desc[UR56][R34.64], R7 ;  /* 0x0000000722004986 */ /* 0x0001e4000c101138 */
[----:B0-----:R-:W-:-:S05]  /*7a190*/  PRMT R7, R252, 0x7771, RZ ;  /* 0x00007771fc077816 */ /* 0x001fca00000000ff */
[----:B------:R0:W-:Y:S02]  /*7a1a0*/  @P3 STG.E.U8 desc[UR56][R36.64], R7 ;  /* 0x0000000724003986 */ /* 0x0001e4000c101138 */
[----:B0-----:R-:W-:-:S05]  /*7a1b0*/  PRMT R7, R252, 0x7772, RZ ;  /* 0x00007772fc077816 */ /* 0x001fca00000000ff */
[----:B------:R0:W-:Y:S01]  /*7a1c0*/  @P0 STG.E.U8 desc[UR56][R32.64], R7 ;  /* 0x0000000720000986 */ /* 0x0001e2000c101138 */
[----:B------:R-:W-:Y:S02]  /*7a1d0*/  LOP3.LUT P5, RZ, R229, 0x2, RZ, 0xc0, !PT ;  /* 0x00000002e5ff7812 */ /* 0x000fe400078ac0ff */
[----:B0-----:R-:W-:-:S05]  /*7a1e0*/  PRMT R7, R252, 0x7773, RZ ;  /* 0x00007773fc077816 */ /* 0x001fca00000000ff */
[----:B------:R0:W-:Y:S04]  /*7a1f0*/  @P2 STG.E.U8 desc[UR56][R230.64], R7 ;  /* 0x00000007e6002986 */ /* 0x0001e8000c101138 */
[----:B0-----:R-:W3:Y:S01]  /*7a200*/  LDL.LU.64 R230, [R1+0x1c00] ;  /* 0x001c000001e67983 */ /* 0x001ee20000300a00 */
[----:B--2---:R-:W-:-:S05]  /*7a210*/  PRMT R7, R28, 0x7770, RZ ;  /* 0x000077701c077816 */ /* 0x004fca00000000ff */
[----:B------:R0:W-:Y:S04]  /*7a220*/  @P5 STG.E.U8 desc[UR56][R30.64], R7 ;  /* 0x000000071e005986 */ /* 0x0001e8000c101138 */
[----:B0-----:R-:W2:Y:S04]  /*7a230*/  LDL.LU.64 R30, [R1+0x1bf8] ;  /* 0x001bf800011e7983 */ /* 0x001ea80000300a00 */
[----:B------:R-:W4:Y:S04]  /*7a240*/  LDL.LU.64 R54, [R1+0x1bf0] ;  /* 0x001bf00001367983 */ /* 0x000f280000300a00 */
[----:B------:R-:W4:Y:S04]  /*7a250*/  LDL.LU.64 R52, [R1+0x1be8] ;  /* 0x001be80001347983 */ /* 0x000f280000300a00 */
[----:B------:R-:W4:Y:S04]  /*7a260*/  LDL.LU.64 R38, [R1+0x1be0] ;  /* 0x001be00001267983 */ /* 0x000f280000300a00 */
[----:B------:R-:W4:Y:S04]  /*7a270*/  LDL.LU.64 R36, [R1+0x1bd8] ;  /* 0x001bd80001247983 */ /* 0x000f280000300a00 */
[----:B------:R-:W4:Y:S04]  /*7a280*/  LDL.LU R251, [R1+0x4] ;  /* 0x0000040001fb7983 */ /* 0x000f280000300800 */
[----:B------:R-:W4:Y:S01]  /*7a290*/  LDL.LU.64 R34, [R1+0x1bd0] ;  /* 0x001bd00001227983 */ /* 0x000f220000300a00 */
[----:B------:R-:W-:-:S03]  /*7a2a0*/  LOP3.LUT P3, RZ, R229, 0x4, RZ, 0xc0, !PT ;  /* 0x00000004e5ff7812 */ /* 0x000fc6000786c0ff */
[----:B------:R-:W4:Y:S01]  /*7a2b0*/  LDL.LU.64 R32, [R1+0x1bc8] ;  /* 0x001bc80001207983 */ /* 0x000f220000300a00 */
[----:B------:R-:W-:Y:S02]  /*7a2c0*/  PRMT R7, R28, 0x7771, RZ ;  /* 0x000077711c077816 */ /* 0x000fe400000000ff */
[----:B------:R-:W-:-:S07]  /*7a2d0*/  LOP3.LUT P0, RZ, R229, 0x8, RZ, 0xc0, !PT ;  /* 0x00000008e5ff7812 */ /* 0x000fce000780c0ff */
[----:B---3--:R0:W-:Y:S04]  /*7a2e0*/  @P3 STG.E.U8 desc[UR56][R230.64], R7 ;  /* 0x00000007e6003986 */ /* 0x0081e8000c101138 */
[----:B0-----:R-:W3:Y:S01]  /*7a2f0*/  LDL.LU.64 R230, [R1+0x1bc0] ;  /* 0x001bc00001e67983 */ /* 0x001ee20000300a00 */
        /* <DEDUP_REMOVED lines=12> */
[----:B--2---:R0:W-:Y:S04]  /*7a3c0*/  @P0 STG.E.U8 desc[UR56][R30.64], R7 ;  /* 0x000000071e000986 */ /* 0x0041e8000c101138 */
[----:B0-----:R-:W2:Y:S06]  /*7a3d0*/  LDL.LU.64 R30, [R1+0x1bb8] ;  /* 0x001bb800011e7983 */ /* 0x001eac0000300a00 */
[----:B------:R-:W-:-:S02]  /*7a3e0*/  @P6 LOP3.LUT R8, R8, 0x800000, RZ, 0xfc, !PT ;  /* 0x0080000008086812 */ /* 0x000fc400078efcff */
[C---:B------:R-:W-:Y:S01]  /*7a3f0*/  LOP3.LUT P6, RZ, R229.reuse, 0x400, RZ, 0xc0, !PT ;  /* 0x00000400e5ff7812 */ /* 0x040fe200078cc0ff */
[----:B------:R-:W2:Y:S01]  /*7a400*/  LDL.LU R252, [R1+0x8] ;  /* 0x0000080001fc7983 */ /* 0x000ea20000300800 */
[----:B------:R-:W-:Y:S02]  /*7a410*/  LOP3.LUT R8, R8, 0xfeffffff, RZ, 0xc0, !PT ;  /* 0xfeffffff08087812 */ /* 0x000fe400078ec0ff */
[C---:B------:R-:W-:Y:S01]  /*7a420*/  LOP3.LUT P2, RZ, R229.reuse, 0x10, RZ, 0xc0, !PT ;  /* 0x00000010e5ff7812 */ /* 0x040fe2000784c0ff */
[----:B------:R-:W2:Y:S01]  /*7a430*/  LDL.LU.64 R224, [R1+0x1ba8] ;  /* 0x001ba80001e07983 */ /* 0x000ea20000300a00 */
[C---:B------:R-:W-:Y:S02]  /*7a440*/  LOP3.LUT P5, RZ, R229.reuse, 0x20, RZ, 0xc0, !PT ;  /* 0x00000020e5ff7812 */ /* 0x040fe400078ac0ff */
[----:B------:R-:W-:Y:S01]  /*7a450*/  PRMT R28, R28, 0x7773, RZ ;  /* 0x000077731c1c7816 */ /* 0x000fe200000000ff */
[----:B------:R-:W2:Y:S04]  /*7a460*/  LDL.LU.64 R226, [R1+0x1ba0] ;  /* 0x001ba00001e27983 */ /* 0x000ea80000300a00 */
[----:B------:R-:W-:Y:S01]  /*7a470*/  @P6 LOP3.LUT R8, R8, 0x1000000, RZ, 0xfc, !PT ;  /* 0x0100000008086812 */ /* 0x000fe200078efcff */
[----:B------:R-:W2:Y:S01]  /*7a480*/  LDL.LU.64 R58, [R1+0x1b98] ;  /* 0x001b9800013a7983 */ /* 0x000ea20000300a00 */
[----:B------:R-:W-:-:S02]  /*7a490*/  LOP3.LUT P6, RZ, R229, 0x200, RZ, 0xc0, !PT ;  /* 0x00000200e5ff7812 */ /* 0x000fc400078cc0ff */
[----:B------:R-:W-:-:S11]  /*7a4a0*/  LOP3.LUT R8, R8, 0xfdffffff, RZ, 0xc0, !PT ;  /* 0xfdffffff08087812 */ /* 0x000fd600078ec0ff */
[----:B------:R-:W-:Y:S02]  /*7a4b0*/  @P6 LOP3.LUT R8, R8, 0x2000000, RZ, 0xfc, !PT ;  /* 0x0200000008086812 */ /* 0x000fe400078efcff */
[----:B------:R-:W-:Y:S02]  /*7a4c0*/  LOP3.LUT P6, RZ, R229, 0x100, RZ, 0xc0, !PT ;  /* 0x00000100e5ff7812 */ /* 0x000fe400078cc0ff */
[----:B------:R-:W-:-:S11]  /*7a4d0*/  LOP3.LUT R8, R8, 0xfbffffff, RZ, 0xc0, !PT ;  /* 0xfbffffff08087812 */ /* 0x000fd600078ec0ff */
[----:B------:R-:W-:Y:S02]  /*7a4e0*/  @P6 LOP3.LUT R8, R8, 0x4000000, RZ, 0xfc, !PT ;  /* 0x0400000008086812 */ /* 0x000fe400078efcff */
[----:B------:R-:W-:Y:S02]  /*7a4f0*/  LOP3.LUT P6, RZ, R229, 0x80, RZ, 0xc0, !PT ;  /* 0x00000080e5ff7812 */ /* 0x000fe400078cc0ff */
[----:B------:R-:W-:Y:S02]  /*7a500*/  LOP3.LUT R8, R8, 0xf7ffffff, RZ, 0xc0, !PT ;  /* 0xf7ffffff08087812 */ /* 0x000fe400078ec0ff */
[----:B----4-:R-:W-:Y:S01]  /*7a510*/  PRMT R7, R251, 0x7770, RZ ;  /* 0x00007770fb077816 */ /* 0x010fe200000000ff */
[----:B------:R0:W-:Y:S08]  /*7a520*/  @P2 STG.E.U8 desc[UR56][R54.64], R28 ;  /* 0x0000001c36002986 */ /* 0x0001f0000c101138 */
[----:B------:R-:W-:-:S02]  /*7a530*/  @P6 LOP3.LUT R8, R8, 0x8000000, RZ, 0xfc, !PT ;  /* 0x0800000008086812 */ /* 0x000fc400078efcff */
[----:B------:R-:W-:Y:S01]  /*7a540*/  LOP3.LUT P6, RZ, R229, 0x40, RZ, 0xc0, !PT ;  /* 0x00000040e5ff7812 */ /* 0x000fe200078cc0ff */
[----:B------:R1:W-:Y:S04]  /*7a550*/  @P5 STG.E.U8 desc[UR56][R52.64], R7 ;  /* 0x0000000734005986 */ /* 0x0003e8000c101138 */
[----:B0-----:R-:W4:Y:S01]  /*7a560*/  LDL.LU.64 R54, [R1+0x1b90] ;  /* 0x001b900001367983 */ /* 0x001f220000300a00 */
[----:B-1----:R-:W-:-:S03]  /*7a570*/  PRMT R7, R251, 0x7771, RZ ;  /* 0x00007771fb077816 */ /* 0x002fc600000000ff */
[----:B------:R-:W4:Y:S04]  /*7a580*/  LDL.LU.64 R52, [R1+0x1b88] ;  /* 0x001b880001347983 */ /* 0x000f280000300a00 */
[----:B------:R0:W-:Y:S01]  /*7a590*/  @P6 STG.E.U8 desc[UR56][R38.64], R7 ;  /* 0x0000000726006986 */ /* 0x0001e2000c101138 */
[C---:B------:R-:W-:Y:S02]  /*7a5a0*/  LOP3.LUT P6, RZ, R8.reuse, 0x8000000, RZ, 0xc0, !PT ;  /* 0x0800000008ff7812 */ /* 0x040fe400078cc0ff */
[----:B0-----:R-:W-:Y:S01]  /*7a5b0*/  PRMT R7, R251, 0x7772, RZ ;  /* 0x00007772fb077816 */ /* 0x001fe200000000ff */
[----:B------:R-:W4:Y:S10]  /*7a5c0*/  LDL.LU.64 R38, [R1+0x1b80] ;  /* 0x001b800001267983 */ /* 0x000f340000300a00 */
[----:B------:R0:W-:Y:S01]  /*7a5d0*/  @P6 STG.E.U8 desc[UR56][R36.64], R7 ;  /* 0x0000000724006986 */ /* 0x0001e2000c101138 */
[----:B------:R-:W-:-:S02]  /*7a5e0*/  LOP3.LUT P6, RZ, R8, 0x4000000, RZ, 0xc0, !PT ;  /* 0x0400000008ff7812 */ /* 0x000fc400078cc0ff */
        /* <DEDUP_REMOVED lines=10> */
[----:B---3--:R0:W-:Y:S01]  /*7a690*/  @P6 STG.E.U8 desc[UR56][R230.64], R7 ;  /* 0x00000007e6006986 */ /* 0x0081e2000c101138 */
[----:B------:R-:W-:-:S02]  /*7a6a0*/  LOP3.LUT P6, RZ, R8, 0x800000, RZ, 0xc0, !PT ;  /* 0x0080000008ff7812 */ /* 0x000fc400078cc0ff */
[----:B0-----:R-:W-:Y:S01]  /*7a6b0*/  PRMT R7, R29, 0x7772, RZ ;  /* 0x000077721d077816 */ /* 0x001fe200000000ff */
[----:B------:R-:W3:Y:S10]  /*7a6c0*/  LDL.LU.64 R230, [R1+0x2478] ;  /* 0x0024780001e67983 */ /* 0x000ef40000300a00 */
[----:B--2---:R0:W-:Y:S04]  /*7a6d0*/  @P6 STG.E.U8 desc[UR56][R30.64], R7 ;  /* 0x000000071e006986 */ /* 0x0041e8000c101138 */
[----:B0-----:R-:W2:Y:S01]  /*7a6e0*/  LDL.LU.64 R30, [R1+0x2470] ;  /* 0x00247000011e7983 */ /* 0x001ea20000300a00 */
[----:B------:R-:W-:-:S02]  /*7a6f0*/  LOP3.LUT P6, RZ, R8, 0x400000, RZ, 0xc0, !PT ;  /* 0x0040000008ff7812 */ /* 0x000fc400078cc0ff */
[----:B------:R-:W-:Y:S02]  /*7a700*/  PRMT R29, R29, 0x7773, RZ ;  /* 0x000077731d1d7816 */ /* 0x000fe400000000ff */
[----:B------:R-:W-:Y:S02]  /*7a710*/  PRMT R7, R252, 0x7770, RZ ;  /* 0x00007770fc077816 */ /* 0x000fe400000000ff */
[C---:B------:R-:W-:Y:S02]  /*7a720*/  LOP3.LUT P1, RZ, R229.reuse, 0x8000, RZ, 0xc0, !PT ;  /* 0x00008000e5ff7812 */ /* 0x040fe4000782c0ff */
[----:B------:R-:W-:-:S05]  /*7a730*/  LOP3.LUT P4, RZ, R229, 0x10000, RZ, 0xc0, !PT ;  /* 0x00010000e5ff7812 */ /* 0x000fca000788c0ff */
[----:B--2---:R0:W-:Y:S04]  /*7a740*/  @P6 STG.E.U8 desc[UR56][R30.64], R29 ;  /* 0x0000001d1e006986 */ /* 0x0041e8000c101138 */
[----:B0-----:R-:W2:Y:S01]  /*7a750*/  LDL.LU.64 R30, [R1+0x2468] ;  /* 0x00246800011e7983 */ /* 0x001ea20000300a00 */
[----:B------:R-:W-:-:S13]  /*7a760*/  LOP3.LUT P6, RZ, R8, 0x200000, RZ, 0xc0, !PT ;  /* 0x0020000008ff7812 */ /* 0x000fda00078cc0ff */
[----:B------:R0:W-:Y:S01]  /*7a770*/  @P6 STG.E.U8 desc[UR56][R224.64], R7 ;  /* 0x00000007e0006986 */ /* 0x0001e2000c101138 */
[----:B------:R-:W-:Y:S02]  /*7a780*/  LOP3.LUT P6, RZ, R8, 0x100000, RZ, 0xc0, !PT ;  /* 0x0010000008ff7812 */ /* 0x000fe400078cc0ff */
[----:B0-----:R-:W-:-:S11]  /*7a790*/  PRMT R7, R252, 0x7771, RZ ;  /* 0x00007771fc077816 */ /* 0x001fd600000000ff */
[----:B------:R0:W-:Y:S01]  /*7a7a0*/  @P6 STG.E.U8 desc[UR56][R226.64], R7 ;  /* 0x00000007e2006986 */ /* 0x0001e2000c101138 */
[----:B------:R-:W-:Y:S02]  /*7a7b0*/  LOP3.LUT P3, RZ, R229, 0x20000, RZ, 0xc0, !PT ;  /* 0x00020000e5ff7812 */ /* 0x000fe4000786c0ff */
[----:B0-----:R-:W-:-:S05]  /*7a7c0*/  PRMT R7, R252, 0x7772, RZ ;  /* 0x00007772fc077816 */ /* 0x001fca00000000ff */
[----:B------:R0:W-:Y:S01]  /*7a7d0*/  @P1 STG.E.U8 desc[UR56][R58.64], R7 ;  /* 0x000000073a001986 */ /* 0x0001e2000c101138 */
[----:B------:R-:W-:Y:S02]  /*7a7e0*/  LOP3.LUT P0, RZ, R229, 0x40000, RZ, 0xc0, !PT ;  /* 0x00040000e5ff7812 */ /* 0x000fe4000780c0ff */
[----:B0-----:R-:W-:-:S05]  /*7a7f0*/  PRMT R7, R252, 0x7773, RZ ;  /* 0x00007773fc077816 */ /* 0x001fca00000000ff */
[----:B----4-:R2:W-:Y:S01]  /*7a800*/  @P4 STG.E.U8 desc[UR56][R54.64], R7 ;  /* 0x0000000736004986 */ /* 0x0105e2000c101138 */
[C---:B------:R-:W-:Y:S02]  /*7a810*/  LOP3.LUT P2, RZ, R229.reuse, 0x80000, RZ, 0xc0, !PT ;  /* 0x00080000e5ff7812 */ /* 0x040fe4000784c0ff */
[----:B------:R-:W-:Y:S02]  /*7a820*/  LOP3.LUT P5, RZ, R229, 0x100000, RZ, 0xc0, !PT ;  /* 0x00100000e5ff7812 */ /* 0x000fe400078ac0ff */
[----:B--2---:R-:W-:-:S05]  /*7a830*/  PRMT R7, R30, 0x7770, RZ ;  /* 0x000077701e077816 */ /* 0x004fca00000000ff */
[----:B------:R0:W-:Y:S02]  /*7a840*/  @P3 STG.E.U8 desc[UR56][R52.64], R7 ;  /* 0x0000000734003986 */ /* 0x0001e4000c101138 */
[----:B0-----:R-:W-:-:S05]  /*7a850*/  PRMT R7, R30, 0x7771, RZ ;  /* 0x000077711e077816 */ /* 0x001fca00000000ff */
[----:B------:R0:W-:Y:S02]  /*7a860*/  @P0 STG.E.U8 desc[UR56][R38.64], R7 ;  /* 0x0000000726000986 */ /* 0x0001e4000c101138 */
[C---:B0-----:R-:W-:Y:S02]  /*7a870*/  PRMT R7, R30.reuse, 0x7772, RZ ;  /* 0x000077721e077816 */ /* 0x041fe400000000ff */
[----:B------:R-:W-:-:S03]  /*7a880*/  PRMT R30, R30, 0x7773, RZ ;  /* 0x000077731e1e7816 */ /* 0x000fc600000000ff */
[----:B------:R-:W-:Y:S04]  /*7a890*/  @P2 STG.E.U8 desc[UR56][R36.64], R7 ;  /* 0x0000000724002986 */ /* 0x000fe8000c101138 */
[----:B---3--:R0:W-:Y:S04]  /*7a8a0*/  @P5 STG.E.U8 desc[UR56][R230.64], R30 ;  /* 0x0000001ee6005986 */ /* 0x0081e8000c101138 */
[----:B0-----:R-:W2:Y:S04]  /*7a8b0*/  LDL.LU.64 R230, [R1+0x2460] ;  /* 0x0024600001e67983 */ /* 0x001ea80000300a00 */
[----:B------:R-:W3:Y:S04]  /*7a8c0*/  LDL.LU.64 R224, [R1+0x1b68] ;  /* 0x001b680001e07983 */ /* 0x000ee80000300a00 */
[----:B------:R-:W4:Y:S04]  /*7a8d0*/  LDL.LU.64 R36, [R1+0x1b60] ;  /* 0x001b600001247983 */ /* 0x000f280000300a00 */
[----:B------:R-:W4:Y:S04]  /*7a8e0*/  LDL.LU.64 R226, [R1+0x1b58] ;  /* 0x001b580001e27983 */ /* 0x000f280000300a00 */
[----:B------:R-:W3:Y:S04]  /*7a8f0*/  LDL.LU R252, [R1+0xc] ;  /* 0x00000c0001fc7983 */ /* 0x000ee80000300800 */
[----:B------:R-:W4:Y:S04]  /*7a900*/  LDL.LU.64 R58, [R1+0x1b50] ;  /* 0x001b5000013a7983 */ /* 0x000f280000300a00 */
[----:B------:R-:W4:Y:S04]  /*7a910*/  LDL.LU.64 R54, [R1+0x1b48] ;  /* 0x001b480001367983 */ /* 0x000f280000300a00 */
[----:B------:R-:W4:Y:S04]  /*7a920*/  LDL.LU.64 R52, [R1+0x1b40] ;  /* 0x001b400001347983 */ /* 0x000f280000300a00 */
[----:B------:R-:W4:Y:S01]  /*7a930*/  LDL.LU.64 R38, [R1+0x1b38] ;  /* 0x001b380001267983 */ /* 0x000f220000300a00 */
[----:B------:R-:W-:-:S02]  /*7a940*/  LOP3.LUT R8, R8, 0xffffefff, RZ, 0xc0, !PT ;  /* 0xffffefff08087812 */ /* 0x000fc400078ec0ff */
[C---:B------:R-:W-:Y:S02]  /*7a950*/  LOP3.LUT P3, RZ, R229.reuse, 0x200000, RZ, 0xc0, !PT ;  /* 0x00200000e5ff7812 */ /* 0x040fe4000786c0ff */
[C---:B------:R-:W-:Y:S02]  /*7a960*/  LOP3.LUT P0, RZ, R229.reuse, 0x400000, RZ, 0xc0, !PT ;  /* 0x00400000e5ff7812 */ /* 0x040fe4000780c0ff */
[C---:B------:R-:W-:Y:S02]  /*7a970*/  LOP3.LUT P2, RZ, R229.reuse, 0x800000, RZ, 0xc0, !PT ;  /* 0x00800000e5ff7812 */ /* 0x040fe4000784c0ff */
[----:B------:R-:W-:Y:S02]  /*7a980*/  LOP3.LUT P5, RZ, R229, 0x1000000, RZ, 0xc0, !PT ;  /* 0x01000000e5ff7812 */ /* 0x000fe400078ac0ff */
[----:B--2---:R-:W-:-:S13]  /*7a990*/  LOP3.LUT P6, RZ, R230, 0x2, RZ, 0xc0, !PT ;  /* 0x00000002e6ff7812 */ /* 0x004fda00078cc0ff */
        /* <DEDUP_REMOVED lines=18> */
[----:B---3--:R-:W-:-:S05]  /*7aac0*/  PRMT R7, R252, 0x7770, RZ ;  /* 0x00007770fc077816 */ /* 0x008fca00000000ff */
[----:B------:R0:W-:Y:S04]  /*7aad0*/  @P3 STG.E.U8 desc[UR56][R224.64], R7 ;  /* 0x00000007e0003986 */ /* 0x0001e8000c101138 */
[----:B------:R-:W-:Y:S02]  /*7aae0*/  @P6 LOP3.LUT R8, R8, 0x40000, RZ, 0xfc, !PT ;  /* 0x0004000008086812 */ /* 0x000fe400078efcff */
[----:B------:R-:W-:Y:S02]  /*7aaf0*/  LOP3.LUT P6, RZ, R229, 0x4000000, RZ, 0xc0, !PT ;  /* 0x04000000e5ff7812 */ /* 0x000fe400078cc0ff */
[----:B0-----:R-:W-:Y:S02]  /*7ab00*/  PRMT R7, R252, 0x7771, RZ ;  /* 0x00007771fc077816 */ /* 0x001fe400000000ff */
[----:B------:R-:W-:-:S03]  /*7ab10*/  LOP3.LUT R8, R8, 0xfff7ffff, RZ, 0xc0, !PT ;  /* 0xfff7ffff08087812 */ /* 0x000fc600078ec0ff */
[----:B----4-:R0:W-:Y:S06]  /*7ab20*/  @P0 STG.E.U8 desc[UR56][R36.64], R7 ;  /* 0x0000000724000986 */ /* 0x0101ec000c101138 */
[----:B------:R-:W-:Y:S02]  /*7ab30*/  @P6 LOP3.LUT R8, R8, 0x80000, RZ, 0xfc, !PT ;  /* 0x0008000008086812 */ /* 0x000fe400078efcff */
[----:B------:R-:W-:Y:S02]  /*7ab40*/  LOP3.LUT P6, RZ, R229, 0x2000000, RZ, 0xc0, !PT ;  /* 0x02000000e5ff7812 */ /* 0x000fe400078cc0ff */
[C---:B0-----:R-:W-:Y:S01]  /*7ab50*/  PRMT R7, R252.reuse, 0x7772, RZ ;  /* 0x00007772fc077816 */ /* 0x041fe200000000ff */
[----:B------:R-:W2:Y:S04]  /*7ab60*/  LDL.LU.64 R36, [R1+0x1b28] ;  /* 0x001b280001247983 */ /* 0x000ea80000300a00 */
[----:B------:R0:W-:Y:S04]  /*7ab70*/  @P2 STG.E.U8 desc[UR56][R226.64], R7 ;  /* 0x00000007e2002986 */ /* 0x0001e8000c101138 */
[----:B------:R-:W3:Y:S04]  /*7ab80*/  LDL.LU.64 R228, [R1+0x1b10] ;  /* 0x001b100001e47983 */ /* 0x000ee80000300a00 */
[----:B------:R-:W4:Y:S01]  /*7ab90*/  LDL.LU.64 R28, [R1+0x1b08] ;  /* 0x001b0800011c7983 */ /* 0x000f220000300a00 */
[----:B0-----:R-:W-:-:S03]  /*7aba0*/  PRMT R7, R252, 0x7773, RZ ;  /* 0x00007773fc077816 */ /* 0x001fc600000000ff */
[----:B------:R-:W4:Y:S04]  /*7abb0*/  LDL.LU.64 R224, [R1+0x1b00] ;  /* 0x001b000001e07983 */ /* 0x000f280000300a00 */
[----:B------:R0:W-:Y:S04]  /*7abc0*/  @P5 STG.E.U8 desc[UR56][R58.64], R7 ;  /* 0x000000073a005986 */ /* 0x0001e8000c101138 */
[----:B------:R-:W4:Y:S01]  /*7abd0*/  LDL.LU.64 R226, [R1+0x1af8] ;  /* 0x001af80001e27983 */ /* 0x000f220000300a00 */
[----:B0-----:R-:W-:-:S03]  /*7abe0*/  PRMT R7, R31, 0x7770, RZ ;  /* 0x000077701f077816 */ /* 0x001fc600000000ff */
        /* <DEDUP_REMOVED lines=11> */
[----:B------:R-:W-:Y:S01]  /*7aca0*/  PRMT R31, R31, 0x7773, RZ ;  /* 0x000077731f1f7816 */ /* 0x000fe200000000ff */
[----:B0-----:R-:W4:Y:S10]  /*7acb0*/  LDL.LU.64 R38, [R1+0x1ad8] ;  /* 0x001ad80001267983 */ /* 0x001f340000300a00 */
[----:B------:R0:W-:Y:S04]  /*7acc0*/  @P6 STG.E.U8 desc[UR56][R32.64], R31 ;  /* 0x0000001f20006986 */ /* 0x0001e8000c101138 */
[----:B0-----:R-:W2:Y:S01]  /*7acd0*/  LDL.LU.64 R32, [R1+0x2458] ;  /* 0x0024580001207983 */ /* 0x001ea20000300a00 */
[----:B------:R-:W-:-:S03]  /*7ace0*/  LOP3.LUT P6, RZ, R8, 0x10000, RZ, 0xc0, !PT ;  /* 0x0001000008ff7812 */ /* 0x000fc600078cc0ff */
[----:B------:R-:W3:Y:S01]  /*7acf0*/  LDL.LU.64 R30, [R1+0x1b18] ;  /* 0x001b1800011e7983 */ /* 0x000ee20000300a00 */
[----:B--2---:R-:W-:-:S09]  /*7ad00*/  PRMT R7, R32, 0x7770, RZ ;  /* 0x0000777020077816 */ /* 0x004fd200000000ff */
[----:B------:R0:W-:Y:S04]  /*7ad10*/  @P6 STG.E.U8 desc[UR56][R36.64], R7 ;  /* 0x0000000724006986 */ /* 0x0001e8000c101138 */
[----:B0-----:R-:W2:Y:S01]  /*7ad20*/  LDL.LU.64 R36, [R1+0x2450] ;  /* 0x0024500001247983 */ /* 0x001ea20000300a00 */
[----:B------:R-:W-:Y:S02]  /*7ad30*/  LOP3.LUT P6, RZ, R8, 0x8000, RZ, 0xc0, !PT ;  /* 0x0000800008ff7812 */ /* 0x000fe400078cc0ff */
[----:B------:R-:W-:-:S11]  /*7ad40*/  PRMT R7, R32, 0x7771, RZ ;  /* 0x0000777120077816 */ /* 0x000fd600000000ff */
[----:B--2---:R0:W-:Y:S04]  /*7ad50*/  @P6 STG.E.U8 desc[UR56][R36.64], R7 ;  /* 0x0000000724006986 */ /* 0x0041e8000c101138 */
[----:B0-----:R-:W2:Y:S01]  /*7ad60*/  LDL.LU.64 R36, [R1+0x2448] ;  /* 0x0024480001247983 */ /* 0x001ea20000300a00 */
[----:B------:R-:W-:Y:S02]  /*7ad70*/  LOP3.LUT P6, RZ, R8, 0x4000, RZ, 0xc0, !PT ;  /* 0x0000400008ff7812 */ /* 0x000fe400078cc0ff */
[C---:B------:R-:W-:Y:S02]  /*7ad80*/  PRMT R7, R32.reuse, 0x7772, RZ ;  /* 0x0000777220077816 */ /* 0x040fe400000000ff */
[----:B------:R-:W-:-:S09]  /*7ad90*/  PRMT R32, R32, 0x7773, RZ ;  /* 0x0000777320207816 */ /* 0x000fd200000000ff */
[----:B---3--:R2:W-:Y:S01]  /*7ada0*/  @P6 STG.E.U8 desc[UR56][R30.64], R7 ;  /* 0x000000071e006986 */ /* 0x0085e2000c101138 */
[----:B------:R-:W-:Y:S02]  /*7adb0*/  LOP3.LUT P6, RZ, R8, 0x2000, RZ, 0xc0, !PT ;  /* 0x0000200008ff7812 */ /* 0x000fe400078cc0ff */
[----:B------:R-:W-:-:S11]  /*7adc0*/  LOP3.LUT P1, RZ, R230, 0x4, RZ, 0xc0, !PT ;  /* 0x00000004e6ff7812 */ /* 0x000fd6000782c0ff */
[----:B------:R-:W-:Y:S01]  /*7add0*/  @P6 STG.E.U8 desc[UR56][R228.64], R32 ;  /* 0x00000020e4006986 */ /* 0x000fe2000c101138 */
[----:B------:R-:W-:Y:S02]  /*7ade0*/  LOP3.LUT P6, RZ, R8, 0x1000, RZ, 0xc0, !PT ;  /* 0x0000100008ff7812 */ /* 0x000fe400078cc0ff */
[C---:B------:R-:W-:Y:S02]  /*7adf0*/  LOP3.LUT P4, RZ, R230.reuse, 0x8, RZ, 0xc0, !PT ;  /* 0x00000008e6ff7812 */ /* 0x040fe4000788c0ff */
[C---:B------:R-:W-:Y:S02]  /*7ae00*/  LOP3.LUT P3, RZ, R230.reuse, 0x10, RZ, 0xc0, !PT ;  /* 0x00000010e6ff7812 */ /* 0x040fe4000786c0ff */
[C---:B------:R-:W-:Y:S02]  /*7ae10*/  LOP3.LUT P0, RZ, R230.reuse, 0x20, RZ, 0xc0, !PT ;  /* 0x00000020e6ff7812 */ /* 0x040fe4000780c0ff */
[C---:B------:R-:W-:Y:S02]  /*7ae20*/  LOP3.LUT P2, RZ, R230.reuse, 0x40, RZ, 0xc0, !PT ;  /* 0x00000040e6ff7812 */ /* 0x040fe4000784c0ff */
[----:B------:R-:W-:-:S02]  /*7ae30*/  LOP3.LUT P5, RZ, R230, 0x80, RZ, 0xc0, !PT ;  /* 0x00000080e6ff7812 */ /* 0x000fc400078ac0ff */
[----:B--2---:R-:W-:-:S05]  /*7ae40*/  PRMT R7, R36, 0x7770, RZ ;  /* 0x0000777024077816 */ /* 0x004fca00000000ff */
[----:B----4-:R0:W-:Y:S02]  /*7ae50*/  @P6 STG.E.U8 desc[UR56][R28.64], R7 ;  /* 0x000000071c006986 */ /* 0x0101e4000c101138 */
[----:B0-----:R-:W-:-:S05]  /*7ae60*/  PRMT R7, R36, 0x7771, RZ ;  /* 0x0000777124077816 */ /* 0x001fca00000000ff */
[----:B------:R0:W-:Y:S02]  /*7ae70*/  @P1 STG.E.U8 desc[UR56][R224.64], R7 ;  /* 0x00000007e0001986 */ /* 0x0001e4000c101138 */
[C---:B0-----:R-:W-:Y:S02]  /*7ae80*/  PRMT R7, R36.reuse, 0x7772, RZ ;  /* 0x0000777224077816 */ /* 0x041fe400000000ff */
[----:B------:R-:W-:-:S03]  /*7ae90*/  PRMT R36, R36, 0x7773, RZ ;  /* 0x0000777324247816 */ /* 0x000fc600000000ff */
[----:B------:R0:W-:Y:S04]  /*7aea0*/  @P4 STG.E.U8 desc[UR56][R226.64], R7 ;  /* 0x00000007e2004986 */ /* 0x0001e8000c101138 */
[----:B------:R-:W-:Y:S01]  /*7aeb0*/  @P3 STG.E.U8 desc[UR56][R58.64], R36 ;  /* 0x000000243a003986 */ /* 0x000fe2000c101138 */
        /* <DEDUP_REMOVED lines=8> */
[----:B------:R-:W4:Y:S01]  /*7af40*/  LDL.LU.64 R226, [R1+0x1ac0] ;  /* 0x001ac00001e27983 */ /* 0x000f220000300a00 */
[----:B------:R-:W-:-:S02]  /*7af50*/  LOP3.LUT P3, RZ, R230, 0x100, RZ, 0xc0, !PT ;  /* 0x00000100e6ff7812 */ /* 0x000fc4000786c0ff */
[C---:B------:R-:W-:Y:S01]  /*7af60*/  LOP3.LUT P0, RZ, R230.reuse, 0x200, RZ, 0xc0, !PT ;  /* 0x00000200e6ff7812 */ /* 0x040fe2000780c0ff */
[----:B------:R-:W4:Y:S01]  /*7af70*/  LDL.LU.64 R58, [R1+0x1ab0] ;  /* 0x001ab000013a7983 */ /* 0x000f220000300a00 */
[C---:B------:R-:W-:Y:S02]  /*7af80*/  LOP3.LUT P2, RZ, R230.reuse, 0x400, RZ, 0xc0, !PT ;  /* 0x00000400e6ff7812 */ /* 0x040fe4000784c0ff */
[----:B------:R-:W-:Y:S01]  /*7af90*/  PRMT R33, R33, 0x7773, RZ ;  /* 0x0000777321217816 */ /* 0x000fe200000000ff */
[----:B------:R-:W4:Y:S01]  /*7afa0*/  LDL.LU.64 R54, [R1+0x1aa8] ;  /* 0x001aa80001367983 */ /* 0x000f220000300a00 */
[----:B------:R-:W-:Y:S02]  /*7afb0*/  PRMT R7, R37, 0x7770, RZ ;  /* 0x0000777025077816 */ /* 0x000fe400000000ff */
[C---:B------:R-:W-:Y:S01]  /*7afc0*/  LOP3.LUT P5, RZ, R230.reuse, 0x800, RZ, 0xc0, !PT ;  /* 0x00000800e6ff7812 */ /* 0x040fe200078ac0ff */
[----:B------:R-:W4:Y:S01]  /*7afd0*/  LDL.LU.64 R52, [R1+0x1aa0] ;  /* 0x001aa00001347983 */ /* 0x000f220000300a00 */
[----:B------:R-:W-:-:S02]  /*7afe0*/  LOP3.LUT P6, RZ, R230, 0x100000, RZ, 0xc0, !PT ;  /* 0x00100000e6ff7812 */ /* 0x000fc400078cc0ff */
        /* <DEDUP_REMOVED lines=11> */
[----:B---3--:R1:W-:Y:S04]  /*7b0a0*/  @P0 STG.E.U8 desc[UR56][R224.64], R7 ;  /* 0x00000007e0000986 */ /* 0x0083e8000c101138 */
[----:B0-----:R-:W2:Y:S01]  /*7b0b0*/  LDL.LU.64 R38, [R1+0x1a98] ;  /* 0x001a980001267983 */ /* 0x001ea20000300a00 */
[----:B-1----:R-:W-:-:S03]  /*7b0c0*/  PRMT R7, R37, 0x7771, RZ ;  /* 0x0000777125077816 */ /* 0x002fc600000000ff */
[----:B------:R-:W3:Y:S04]  /*7b0d0*/  LDL.LU.64 R32, [R1+0x1a80] ;  /* 0x001a800001207983 */ /* 0x000ee80000300a00 */
[----:B----4-:R0:W-:Y:S04]  /*7b0e0*/  @P2 STG.E.U8 desc[UR56][R226.64], R7 ;  /* 0x00000007e2002986 */ /* 0x0101e8000c101138 */
[----:B------:R-:W4:Y:S01]  /*7b0f0*/  LDL.LU.64 R30, [R1+0x1a78] ;  /* 0x001a7800011e7983 */ /* 0x000f220000300a00 */
[----:B0-----:R-:W-:-:S05]  /*7b100*/  PRMT R7, R37, 0x7772, RZ ;  /* 0x0000777225077816 */ /* 0x001fca00000000ff */
[----:B------:R0:W-:Y:S04]  /*7b110*/  @P5 STG.E.U8 desc[UR56][R34.64], R7 ;  /* 0x0000000722005986 */ /* 0x0001e8000c101138 */
[----:B0-----:R-:W2:Y:S01]  /*7b120*/  LDL.LU.64 R34, [R1+0x2440] ;  /* 0x0024400001227983 */ /* 0x001ea20000300a00 */
[----:B------:R-:W-:Y:S02]  /*7b130*/  @P6 LOP3.LUT R8, R8, 0x80, RZ, 0xfc, !PT ;  /* 0x0000008008086812 */ /* 0x000fe400078efcff */
[----:B------:R-:W-:Y:S01]  /*7b140*/  LOP3.LUT P6, RZ, R230, 0x10000, RZ, 0xc0, !PT ;  /* 0x00010000e6ff7812 */ /* 0x000fe200078cc0ff */
[----:B------:R-:W4:Y:S01]  /*7b150*/  LDL.LU.64 R228, [R1+0x1a70] ;  /* 0x001a700001e47983 */ /* 0x000f220000300a00 */
[----:B------:R-:W-:Y:S02]  /*7b160*/  LOP3.LUT R8, R8, 0xfffffeff, RZ, 0xc0, !PT ;  /* 0xfffffeff08087812 */ /* 0x000fe400078ec0ff */
[----:B------:R-:W-:Y:S01]  /*7b170*/  PRMT R37, R37, 0x7773, RZ ;  /* 0x0000777325257816 */ /* 0x000fe200000000ff */
[----:B------:R-:W4:Y:S08]  /*7b180*/  LDL.LU.64 R28, [R1+0x1a68] ;  /* 0x001a6800011c7983 */ /* 0x000f300000300a00 */
        /* <DEDUP_REMOVED lines=10> */
[----:B------:R-:W-:-:S13]  /*7b230*/  LOP3.LUT P6, RZ, R230, 0x1000, RZ, 0xc0, !PT ;  /* 0x00001000e6ff7812 */ /* 0x000fda00078cc0ff */
[----:B------:R0:W-:Y:S01]  /*7b240*/  @P6 STG.E.U8 desc[UR56][R58.64], R37 ;  /* 0x000000253a006986 */ /* 0x0001e2000c101138 */
[----:B------:R-:W-:-:S03]  /*7b250*/  LOP3.LUT P6, RZ, R8, 0x800, RZ, 0xc0, !PT ;  /* 0x0000080008ff7812 */ /* 0x000fc600078cc0ff */
[----:B0-----:R-:W3:Y:S04]  /*7b260*/  LDL.LU.64 R36, [R1+0x1a88] ;  /* 0x001a880001247983 */ /* 0x001ee80000300a00 */
[----:B------:R-:W4:Y:S04]  /*7b270*/  LDL.LU.64 R224, [R1+0x1a60] ;  /* 0x001a600001e07983 */ /* 0x000f280000300a00 */
[----:B------:R-:W4:Y:S04]  /*7b280*/  LDL.LU.64 R226, [R1+0x1a58] ;  /* 0x001a580001e27983 */ /* 0x000f280000300a00 */
[----:B------:R-:W4:Y:S01]  /*7b290*/  LDL.LU.64 R58, [R1+0x1a50] ;  /* 0x001a5000013a7983 */ /* 0x000f220000300a00 */
[----:B--2---:R-:W-:-:S05]  /*7b2a0*/  PRMT R7, R34, 0x7770, RZ ;  /* 0x0000777022077816 */ /* 0x004fca00000000ff */
[----:B------:R0:W-:Y:S01]  /*7b2b0*/  @P6 STG.E.U8 desc[UR56][R54.64], R7 ;  /* 0x0000000736006986 */ /* 0x0001e2000c101138 */
[----:B------:R-:W-:Y:S02]  /*7b2c0*/  LOP3.LUT P6, RZ, R8, 0x400, RZ, 0xc0, !PT ;  /* 0x0000040008ff7812 */ /* 0x000fe400078cc0ff */
[----:B0-----:R-:W-:Y:S01]  /*7b2d0*/  PRMT R7, R34, 0x7771, RZ ;  /* 0x0000777122077816 */ /* 0x001fe200000000ff */
[----:B------:R-:W2:Y:S10]  /*7b2e0*/  LDL.LU.64 R54, [R1+0x1a48] ;  /* 0x001a480001367983 */ /* 0x000eb40000300a00 */
[----:B------:R0:W-:Y:S01]  /*7b2f0*/  @P6 STG.E.U8 desc[UR56][R52.64], R7 ;  /* 0x0000000734006986 */ /* 0x0001e2000c101138 */
[----:B------:R-:W-:-:S02]  /*7b300*/  LOP3.LUT P6, RZ, R8, 0x200, RZ, 0xc0, !PT ;  /* 0x0000020008ff7812 */ /* 0x000fc400078cc0ff */
[----:B0-----:R-:W-:Y:S01]  /*7b310*/  PRMT R7, R34, 0x7772, RZ ;  /* 0x0000777222077816 */ /* 0x001fe200000000ff */
[----:B------:R-:W2:Y:S10]  /*7b320*/  LDL.LU.64 R52, [R1+0x2438] ;  /* 0x0024380001347983 */ /* 0x000eb40000300a00 */
[----:B------:R0:W-:Y:S04]  /*7b330*/  @P6 STG.E.U8 desc[UR56][R38.64], R7 ;  /* 0x0000000726006986 */ /* 0x0001e8000c101138 */
[----:B0-----:R-:W3:Y:S01]  /*7b340*/  LDL.LU.64 R38, [R1+0x2430] ;  /* 0x0024300001267983 */ /* 0x001ee20000300a00 */
[----:B------:R-:W-:-:S02]  /*7b350*/  LOP3.LUT P6, RZ, R8, 0x100, RZ, 0xc0, !PT ;  /* 0x0000010008ff7812 */ /* 0x000fc400078cc0ff */
[----:B------:R-:W-:-:S11]  /*7b360*/  PRMT R34, R34, 0x7773, RZ ;  /* 0x0000777322227816 */ /* 0x000fd600000000ff */
[----:B---3--:R0:W-:Y:S04]  /*7b370*/  @P6 STG.E.U8 desc[UR56][R38.64], R34 ;  /* 0x0000002226006986 */ /* 0x0081e8000c101138 */
[----:B0-----:R-:W3:Y:S01]  /*7b380*/  LDL.LU.64 R38, [R1+0x2428] ;  /* 0x0024280001267983 */ /* 0x001ee20000300a00 */
[----:B------:R-:W-:Y:S02]  /*7b390*/  LOP3.LUT P6, RZ, R8, 0x80, RZ, 0xc0, !PT ;  /* 0x0000008008ff7812 */ /* 0x000fe400078cc0ff */
[C---:B------:R-:W-:Y:S02]  /*7b3a0*/  LOP3.LUT P1, RZ, R230.reuse, 0x200000, RZ, 0xc0, !PT ;  /* 0x00200000e6ff7812 */ /* 0x040fe4000782c0ff */
[C---:B------:R-:W-:Y:S02]  /*7b3b0*/  LOP3.LUT P4, RZ, R230.reuse, 0x400000, RZ, 0xc0, !PT ;  /* 0x00400000e6ff7812 */ /* 0x040fe4000788c0ff */
[----:B------:R-:W-:-:S02]  /*7b3c0*/  LOP3.LUT P3, RZ, R230, 0x800000, RZ, 0xc0, !PT ;  /* 0x00800000e6ff7812 */ /* 0x000fc4000786c0ff */
[C---:B------:R-:W-:Y:S02]  /*7b3d0*/  LOP3.LUT P0, RZ, R230.reuse, 0x1000000, RZ, 0xc0, !PT ;  /* 0x01000000e6ff7812 */ /* 0x040fe4000780c0ff */
[C---:B------:R-:W-:Y:S02]  /*7b3e0*/  LOP3.LUT P2, RZ, R230.reuse, 0x2000000, RZ, 0xc0, !PT ;  /* 0x02000000e6ff7812 */ /* 0x040fe4000784c0ff */
[----:B------:R-:W-:Y:S02]  /*7b3f0*/  LOP3.LUT P5, RZ, R230, 0x4000000, RZ, 0xc0, !PT ;  /* 0x04000000e6ff7812 */ /* 0x000fe400078ac0ff */
[----:B---3--:R-:W-:-:S05]  /*7b400*/  PRMT R7, R38, 0x7770, RZ ;  /* 0x0000777026077816 */ /* 0x008fca00000000ff */
[----:B------:R0:W-:Y:S01]  /*7b410*/  @P6 STG.E.U8 desc[UR56][R36.64], R7 ;  /* 0x0000000724006986 */ /* 0x0001e2000c101138 */
[----:B------:R-:W-:Y:S02]  /*7b420*/  LOP3.LUT P6, RZ, R8, 0x40, RZ, 0xc0, !PT ;  /* 0x0000004008ff7812 */ /* 0x000fe400078cc0ff */
[----:B0-----:R-:W-:-:S11]  /*7b430*/  PRMT R7, R38, 0x7771, RZ ;  /* 0x0000777126077816 */ /* 0x001fd600000000ff */
[----:B------:R0:W-:Y:S01]  /*7b440*/  @P6 STG.E.U8 desc[UR56][R32.64], R7 ;  /* 0x0000000720006986 */ /* 0x0001e2000c101138 */
[----:B------:R-:W-:Y:S02]  /*7b450*/  LOP3.LUT P6, RZ, R8, 0x20, RZ, 0xc0, !PT ;  /* 0x0000002008ff7812 */ /* 0x000fe400078cc0ff */
[----:B0-----:R-:W-:-:S11]  /*7b460*/  PRMT R7, R38, 0x7772, RZ ;  /* 0x0000777226077816 */ /* 0x001fd600000000ff */
[----:B----4-:R0:W-:Y:S01]  /*7b470*/  @P6 STG.E.U8 desc[UR56][R30.64], R7 ;  /* 0x000000071e006986 */ /* 0x0101e2000c101138 */
[----:B------:R-:W-:Y:S02]  /*7b480*/  LOP3.LUT P6, RZ, R8, 0x10, RZ, 0xc0, !PT ;  /* 0x0000001008ff7812 */ /* 0x000fe400078cc0ff */
[----:B------:R-:W-:Y:S02]  /*7b490*/  PRMT R38, R38, 0x7773, RZ ;  /* 0x0000777326267816 */ /* 0x000fe400000000ff */
[----:B0-----:R-:W-:-:S09]  /*7b4a0*/  PRMT R7, R35, 0x7770, RZ ;  /* 0x0000777023077816 */ /* 0x001fd200000000ff */
[----:B------:R-:W-:Y:S04]  /*7b4b0*/  @P6 STG.E.U8 desc[UR56][R228.64], R38 ;  /* 0x00000026e4006986 */ /* 0x000fe8000c101138 */
[----:B------:R0:W-:Y:S02]  /*7b4c0*/  @P1 STG.E.U8 desc[UR56][R28.64], R7 ;  /* 0x000000071c001986 */ /* 0x0001e4000c101138 */
[----:B0-----:R-:W-:-:S05]  /*7b4d0*/  PRMT R7, R35, 0x7771, RZ ;  /* 0x0000777123077816 */ /* 0x001fca00000000ff */
[----:B------:R0:W-:Y:S02]  /*7b4e0*/  @P4 STG.E.U8 desc[UR56][R224.64], R7 ;  /* 0x00000007e0004986 */ /* 0x0001e4000c101138 */
[C---:B0-----:R-:W-:Y:S02]  /*7b4f0*/  PRMT R7, R35.reuse, 0x7772, RZ ;  /* 0x0000777223077816 */ /* 0x041fe400000000ff */
[----:B------:R-:W-:-:S03]  /*7b500*/  PRMT R35, R35, 0x7773, RZ ;  /* 0x0000777323237816 */ /* 0x000fc600000000ff */
[----:B------:R0:W-:Y:S04]  /*7b510*/  @P3 STG.E.U8 desc[UR56][R226.64], R7 ;  /* 0x00000007e2003986 */ /* 0x0001e8000c101138 */
[----:B------:R-:W-:Y:S01]  /*7b520*/  @P0 STG.E.U8 desc[UR56][R58.64], R35 ;  /* 0x000000233a000986 */ /* 0x000fe2000c101138 */
[----:B0-----:R-:W-:-:S05]  /*7b530*/  PRMT R7, R39, 0x7770, RZ ;  /* 0x0000777027077816 */ /* 0x001fca00000000ff */
[----:B--2---:R0:W-:Y:S02]  /*7b540*/  @P2 STG.E.U8 desc[UR56][R54.64], R7 ;  /* 0x0000000736002986 */ /* 0x0041e4000c101138 */
[----:B0-----:R-:W-:-:S05]  /*7b550*/  PRMT R7, R39, 0x7771, RZ ;  /* 0x0000777127077816 */ /* 0x001fca00000000ff */
[----:B------:R0:W-:Y:S04]  /*7b560*/  @P5 STG.E.U8 desc[UR56][R52.64], R7 ;  /* 0x0000000734005986 */ /* 0x0001e8000c101138 */
[----:B0-----:R-:W2:Y:S04]  /*7b570*/  LDL.LU.64 R52, [R1+0x2420] ;  /* 0x0024200001347983 */ /* 0x001ea80000300a00 */
[----:B------:R-:W3:Y:S04]  /*7b580*/  LDL.LU.64 R58, [R1+0x1a38] ;  /* 0x001a3800013a7983 */ /* 0x000ee80000300a00 */
[----:B------:R-:W4:Y:S04]  /*7b590*/  LDL.LU.64 R54, [R1+0x1a30] ;  /* 0x001a300001367983 */ /* 0x000f280000300a00 */
[----:B------:R-:W2:Y:S01]  /*7b5a0*/  LDL.LU.64 R228, [R1+0x1a28] ;  /* 0x001a280001e47983 */ /* 0x000ea20000300a00 */
[----:B------:R-:W-:-:S03]  /*7b5b0*/  LOP3.LUT P3, RZ, R230, 0x8000000, RZ, 0xc0, !PT ;  /* 0x08000000e6ff7812 */ /* 0x000fc6000786c0ff */
[----:B------:R-:W2:Y:S01]  /*7b5c0*/  LDL.LU.64 R28, [R1+0x1a18] ;  /* 0x001a1800011c7983 */ /* 0x000ea20000300a00 */
[C---:B------:R-:W-:Y:S02]  /*7b5d0*/  LOP3.LUT P0, RZ, R230.reuse, 0x10000000, RZ, 0xc0, !PT ;  /* 0x10000000e6ff7812 */ /* 0x040fe4000780c0ff */
[C---:B------:R-:W-:Y:S01]  /*7b5e0*/  LOP3.LUT P2, RZ, R230.reuse, 0x20000000, RZ, 0xc0, !PT ;  /* 0x20000000e6ff7812 */ /* 0x040fe2000784c0ff */
[----:B------:R-:W2:Y:S01]  /*7b5f0*/  LDL.LU.64 R224, [R1+0x1a10] ;  /* 0x001a100001e07983 */ /* 0x000ea20000300a00 */
[C---:B------:R-:W-:Y:S02]  /*7b600*/  PRMT R7, R39.reuse, 0x7772, RZ ;  /* 0x0000777227077816 */ /* 0x040fe400000000ff */
[----:B------:R-:W-:Y:S01]  /*7b610*/  LOP3.LUT P5, RZ, R230, 0x40000000, RZ, 0xc0, !PT ;  /* 0x40000000e6ff7812 */ /* 0x000fe200078ac0ff */
[----:B------:R-:W2:Y:S01]  /*7b620*/  LDL.LU.64 R226, [R1+0x1a08] ;  /* 0x001a080001e27983 */ /* 0x000ea20000300a00 */
[----:B------:R-:W-:Y:S02]  /*7b630*/  PRMT R39, R39, 0x7773, RZ ;  /* 0x0000777327277816 */ /* 0x000fe400000000ff */
        /* <DEDUP_REMOVED lines=12> */
[----:B----4-:R0:W-:Y:S01]  /*7b700*/  @P0 STG.E.U8 desc[UR56][R54.64], R39 ;  /* 0x0000002736000986 */ /* 0x0101e2000c101138 */
[----:B--2---:R-:W-:-:S03]  /*7b710*/  PRMT R7, R52, 0x7770, RZ ;  /* 0x0000777034077816 */ /* 0x004fc600000000ff */
[----:B------:R-:W2:Y:S04]  /*7b720*/  LDL.LU.64 R58, [R1+0x1a00] ;  /* 0x001a0000013a7983 */ /* 0x000ea80000300a00 */
[----:B------:R1:W-:Y:S04]  /*7b730*/  @P2 STG.E.U8 desc[UR56][R228.64], R7 ;  /* 0x00000007e4002986 */ /* 0x0003e8000c101138 */
[----:B0-----:R-:W3:Y:S04]  /*7b740*/  LDL.LU.64 R54, [R1+0x19f8] ;  /* 0x0019f80001367983 */ /* 0x001ee80000300a00 */
[----:B------:R-:W4:Y:S01]  /*7b750*/  LDL.LU.64 R38, [R1+0x19f0] ;  /* 0x0019f00001267983 */ /* 0x000f220000300a00 */
[----:B-1----:R-:W-:-:S03]  /*7b760*/  PRMT R7, R52, 0x7771, RZ ;  /* 0x0000777134077816 */ /* 0x002fc600000000ff */
[----:B------:R-:W4:Y:S04]  /*7b770*/  LDL.LU.64 R34, [R1+0x19e8] ;  /* 0x0019e80001227983 */ /* 0x000f280000300a00 */
[----:B------:R-:W4:Y:S04]  /*7b780*/  LDL.LU.64 R36, [R1+0x19e0] ;  /* 0x0019e00001247983 */ /* 0x000f280000300a00 */
[----:B------:R0:W-:Y:S04]  /*7b790*/  @P5 STG.E.U8 desc[UR56][R56.64], R7 ;  /* 0x0000000738005986 */ /* 0x0001e8000c101138 */
[----:B0-----:R-:W2:Y:S01]  /*7b7a0*/  LDL.LU.64 R56, [R1+0x2418] ;  /* 0x0024180001387983 */ /* 0x001ea20000300a00 */
[----:B------:R-:W-:-:S02]  /*7b7b0*/  @P6 LOP3.LUT R9, R9, 0x80000000, RZ, 0xfc, !PT ;  /* 0x8000000009096812 */ /* 0x000fc400078efcff */
[C---:B------:R-:W-:Y:S01]  /*7b7c0*/  LOP3.LUT P6, RZ, R231.reuse, 0x8, RZ, 0xc0, !PT ;  /* 0x00000008e7ff7812 */ /* 0x040fe200078cc0ff */
[----:B------:R-:W4:Y:S01]  /*7b7d0*/  LDL.LU.64 R32, [R1+0x19d0] ;  /* 0x0019d00001207983 */ /* 0x000f220000300a00 */
[----:B------:R-:W-:Y:S02]  /*7b7e0*/  LOP3.LUT R8, R8, 0xfffffffe, RZ, 0xc0, !PT ;  /* 0xfffffffe08087812 */ /* 0x000fe400078ec0ff */
[----:B------:R-:W-:Y:S01]  /*7b7f0*/  PRMT R7, R52, 0x7772, RZ ;  /* 0x0000777234077816 */ /* 0x000fe200000000ff */
[----:B------:R-:W4:Y:S08]  /*7b800*/  LDL.LU.64 R30, [R1+0x19c8] ;  /* 0x0019c800011e7983 */ /* 0x000f300000300a00 */
[----:B------:R-:W-:Y:S01]  /*7b810*/  @P6 LOP3.LUT R8, R8, 0x1, RZ, 0xfc, !PT ;  /* 0x0000000108086812 */ /* 0x000fe200078efcff */
        /* <DEDUP_REMOVED lines=11> */
[----:B------:R-:W-:-:S11]  /*7b8d0*/  PRMT R52, R52, 0x7773, RZ ;  /* 0x0000777334347816 */ /* 0x000fd600000000ff */
[----:B------:R0:W-:Y:S01]  /*7b8e0*/  @P6 STG.E.U8 desc[UR56][R28.64], R7 ;  /* 0x000000071c006986 */ /* 0x0001e2000c101138 */
[----:B------:R-:W-:-:S03]  /*7b8f0*/  LOP3.LUT P6, RZ, R8, 0x8, RZ, 0xc0, !PT ;  /* 0x0000000808ff7812 */ /* 0x000fc600078cc0ff */
[----:B0-----:R-:W4:Y:S10]  /*7b900*/  LDL.LU.64 R28, [R1+0x19b8] ;  /* 0x0019b800011c7983 */ /* 0x001f340000300a00 */
[----:B------:R0:W-:Y:S01]  /*7b910*/  @P6 STG.E.U8 desc[UR56][R224.64], R52 ;  /* 0x00000034e0006986 */ /* 0x0001e2000c101138 */
[----:B------:R-:W-:-:S03]  /*7b920*/  LOP3.LUT P6, RZ, R8, 0x4, RZ, 0xc0, !PT ;  /* 0x0000000408ff7812 */ /* 0x000fc600078cc0ff */
[----:B0-----:R-:W4:Y:S01]  /*7b930*/  LDL.LU.64 R224, [R1+0x19b0] ;  /* 0x0019b00001e07983 */ /* 0x001f220000300a00 */
[----:B--2---:R-:W-:-:S09]  /*7b940*/  PRMT R7, R56, 0x7770, RZ ;  /* 0x0000777038077816 */ /* 0x004fd200000000ff */
        /* <DEDUP_REMOVED lines=8> */
[----:B---3--:R0:W-:Y:S04]  /*7b9d0*/  @P6 STG.E.U8 desc[UR56][R54.64], R7 ;  /* 0x0000000736006986 */ /* 0x0081e8000c101138 */
[----:B0-----:R-:W3:Y:S01]  /*7b9e0*/  LDL.LU.64 R54, [R1+0x2408] ;  /* 0x0024080001367983 */ /* 0x001ee20000300a00 */
[----:B------:R-:W-:-:S02]  /*7b9f0*/  LOP3.LUT P6, RZ, R9, 0x80000000, RZ, 0xc0, !PT ;  /* 0x8000000009ff7812 */ /* 0x000fc400078cc0ff */
[----:B------:R-:W-:Y:S02]  /*7ba00*/  PRMT R56, R56, 0x7773, RZ ;  /* 0x0000777338387816 */ /* 0x000fe400000000ff */
[----:B------:R-:W-:-:S09]  /*7ba10*/  PRMT R7, R53, 0x7770, RZ ;  /* 0x0000777035077816 */ /* 0x000fd200000000ff */
[----:B----4-:R-:W-:Y:S01]  /*7ba20*/  @P6 STG.E.U8 desc[UR56][R38.64], R56 ;  /* 0x0000003826006986 */ /* 0x010fe2000c101138 */
[----:B------:R-:W-:-:S13]  /*7ba30*/  LOP3.LUT P6, RZ, R9, 0x40000000, RZ, 0xc0, !PT ;  /* 0x4000000009ff7812 */ /* 0x000fda00078cc0ff */
[----:B------:R0:W-:Y:S01]  /*7ba40*/  @P6 STG.E.U8 desc[UR56][R34.64], R7 ;  /* 0x0000000722006986 */ /* 0x0001e2000c101138 */
[----:B------:R-:W-:Y:S02]  /*7ba50*/  LOP3.LUT P6, RZ, R9, 0x20000000, RZ, 0xc0, !PT ;  /* 0x2000000009ff7812 */ /* 0x000fe400078cc0ff */
[----:B0-----:R-:W-:-:S11]  /*7ba60*/  PRMT R7, R53, 0x7771, RZ ;  /* 0x0000777135077816 */ /* 0x001fd600000000ff */
[----:B------:R0:W-:Y:S01]  /*7ba70*/  @P6 STG.E.U8 desc[UR56][R36.64], R7 ;  /* 0x0000000724006986 */ /* 0x0001e2000c101138 */
[----:B------:R-:W-:Y:S02]  /*7ba80*/  LOP3.LUT P6, RZ, R9, 0x10000000, RZ, 0xc0, !PT ;  /* 0x1000000009ff7812 */ /* 0x000fe400078cc0ff */
[----:B0-----:R-:W-:-:S11]  /*7ba90*/  PRMT R7, R53, 0x7772, RZ ;  /* 0x0000777235077816 */ /* 0x001fd600000000ff */
[----:B---3--:R0:W-:Y:S04]  /*7baa0*/  @P6 STG.E.U8 desc[UR56][R54.64], R7 ;  /* 0x0000000736006986 */ /* 0x0081e8000c101138 */
[----:B0-----:R-:W3:Y:S01]  /*7bab0*/  LDL.LU.64 R54, [R1+0x2400] ;  /* 0x0024000001367983 */ /* 0x001ee20000300a00 */
[C---:B------:R-:W-:Y:S02]  /*7bac0*/  LOP3.LUT P1, RZ, R231.reuse, 0x100, RZ, 0xc0, !PT ;  /* 0x00000100e7ff7812 */ /* 0x040fe4000782c0ff */
[C---:B------:R-:W-:Y:S02]  /*7bad0*/  LOP3.LUT P4, RZ, R231.reuse, 0x200, RZ, 0xc0, !PT ;  /* 0x00000200e7ff7812 */ /* 0x040fe4000788c0ff */
[----:B------:R-:W-:Y:S02]  /*7bae0*/  LOP3.LUT P3, RZ, R231, 0x400, RZ, 0xc0, !PT ;  /* 0x00000400e7ff7812 */ /* 0x000fe4000786c0ff */
[----:B------:R-:W-:-:S02]  /*7baf0*/  PRMT R53, R53, 0x7773, RZ ;  /* 0x0000777335357816 */ /* 0x000fc400000000ff */
[----:B------:R-:W-:Y:S02]  /*7bb00*/  PRMT R7, R57, 0x7770, RZ ;  /* 0x0000777039077816 */ /* 0x000fe400000000ff */
[----:B------:R-:W-:-:S03]  /*7bb10*/  LOP3.LUT P0, RZ, R231, 0x800, RZ, 0xc0, !PT ;  /* 0x00000800e7ff7812 */ /* 0x000fc6000780c0ff */
[----:B------:R-:W-:Y:S04]  /*7bb20*/  @P1 STG.E.U8 desc[UR56][R32.64], R53 ;  /* 0x0000003520001986 */ /* 0x000fe8000c101138 */
[----:B------:R0:W-:Y:S01]  /*7bb30*/  @P4 STG.E.U8 desc[UR56][R30.64], R7 ;  /* 0x000000071e004986 */ /* 0x0001e2000c101138 */
[C---:B------:R-:W-:Y:S02]  /*7bb40*/  LOP3.LUT P2, RZ, R231.reuse, 0x1000, RZ, 0xc0, !PT ;  /* 0x00001000e7ff7812 */ /* 0x040fe4000784c0ff */
[----:B------:R-:W-:Y:S02]  /*7bb50*/  LOP3.LUT P5, RZ, R231, 0x2000, RZ, 0xc0, !PT ;  /* 0x00002000e7ff7812 */ /* 0x000fe400078ac0ff */
[----:B0-----:R-:W-:-:S05]  /*7bb60*/  PRMT R7, R57, 0x7771, RZ ;  /* 0x0000777139077816 */ /* 0x001fca00000000ff */
[----:B------:R0:W-:Y:S01]  /*7bb70*/  @P3 STG.E.U8 desc[UR56][R228.64], R7 ;  /* 0x00000007e4003986 */ /* 0x0001e2000c101138 */
[----:B------:R-:W-:Y:S02]  /*7bb80*/  LOP3.LUT P3, RZ, R231, 0x4000, RZ, 0xc0, !PT ;  /* 0x00004000e7ff7812 */ /* 0x000fe4000786c0ff */
[C---:B0-----:R-:W-:Y:S01]  /*7bb90*/  PRMT R7, R57.reuse, 0x7772, RZ ;  /* 0x0000777239077816 */ /* 0x041fe200000000ff */
[----:B------:R-:W4:Y:S01]  /*7bba0*/  LDL.LU.64 R228, [R1+0x1990] ;  /* 0x0019900001e47983 */ /* 0x000f220000300a00 */
[----:B------:R-:W-:-:S03]  /*7bbb0*/  PRMT R57, R57, 0x7773, RZ ;  /* 0x0000777339397816 */ /* 0x000fc600000000ff */
[----:B------:R0:W-:Y:S04]  /*7bbc0*/  @P0 STG.E.U8 desc[UR56][R28.64], R7 ;  /* 0x000000071c000986 */ /* 0x0001e8000c101138 */
[----:B------:R1:W-:Y:S04]  /*7bbd0*/  @P2 STG.E.U8 desc[UR56][R224.64], R57 ;  /* 0x00000039e0002986 */ /* 0x0003e8000c101138 */
[----:B0-----:R-:W4:Y:S04]  /*7bbe0*/  LDL.LU.64 R28, [R1+0x1988] ;  /* 0x00198800011c7983 */ /* 0x001f280000300a00 */
[----:B-1----:R-:W4:Y:S01]  /*7bbf0*/  LDL.LU.64 R224, [R1+0x1980] ;  /* 0x0019800001e07983 */ /* 0x002f220000300a00 */
[----:B------:R-:W-:-:S02]  /*7bc00*/  LOP3.LUT P0, RZ, R231, 0x8000, RZ, 0xc0, !PT ;  /* 0x00008000e7ff7812 */ /* 0x000fc4000780c0ff */
[----:B------:R-:W-:Y:S02]  /*7bc10*/  LOP3.LUT P6, RZ, R231, 0x4000000, RZ, 0xc0, !PT ;  /* 0x04000000e7ff7812 */ /* 0x000fe400078cc0ff */
[----:B------:R-:W-:-:S11]  /*7bc20*/  LOP3.LUT R9, R9, 0xffefffff, RZ, 0xc0, !PT ;  /* 0xffefffff09097812 */ /* 0x000fd600078ec0ff */
[----:B------:R-:W-:Y:S02]  /*7bc30*/  @P6 LOP3.LUT R9, R9, 0x100000, RZ, 0xfc, !PT ;  /* 0x0010000009096812 */ /* 0x000fe400078efcff */
[----:B------:R-:W-:Y:S02]  /*7bc40*/  LOP3.LUT P6, RZ, R231, 0x2000000, RZ, 0xc0, !PT ;  /* 0x02000000e7ff7812 */ /* 0x000fe400078cc0ff */
[----:B---3--:R-:W-:-:S05]  /*7bc50*/  PRMT R7, R54, 0x7770, RZ ;  /* 0x0000777036077816 */ /* 0x008fca00000000ff */
[----:B--2---:R0:W-:Y:S02]  /*7bc60*/  @P5 STG.E.U8 desc[UR56][R226.64], R7 ;  /* 0x00000007e2005986 */ /* 0x0041e4000c101138 */
[C---:B0-----:R-:W-:Y:S02]  /*7bc70*/  PRMT R7, R54.reuse, 0x7771, RZ ;  /* 0x0000777136077816 */ /* 0x041fe400000000ff */
[----:B------:R-:W2:Y:S04]  /*7bc80*/  LDL.LU.64 R226, [R1+0x1978] ;  /* 0x0019780001e27983 */ /* 0x000ea80000300a00 */
[----:B------:R-:W3:Y:S04]  /*7bc90*/  LDL.LU.64 R56, [R1+0x1970] ;  /* 0x0019700001387983 */ /* 0x000ee80000300a00 */
[----:B------:R0:W-:Y:S04]  /*7bca0*/  @P3 STG.E.U8 desc[UR56][R58.64], R7 ;  /* 0x000000073a003986 */ /* 0x0001e8000c101138 */
[----:B0-----:R-:W2:Y:S04]  /*7bcb0*/  LDL.LU.64 R58, [R1+0x23f8] ;  /* 0x0023f800013a7983 */ /* 0x001ea80000300a00 */
[----:B------:R-:W3:Y:S04]  /*7bcc0*/  LDL.LU.64 R52, [R1+0x1968] ;  /* 0x0019680001347983 */ /* 0x000ee80000300a00 */
[----:B------:R-:W3:Y:S01]  /*7bcd0*/  LDL.LU.64 R38, [R1+0x1960] ;  /* 0x0019600001267983 */ /* 0x000ee20000300a00 */
[----:B------:R-:W-:-:S05]  /*7bce0*/  PRMT R7, R54, 0x7772, RZ ;  /* 0x0000777236077816 */ /* 0x000fca00000000ff */
[----:B------:R0:W-:Y:S04]  /*7bcf0*/  @P0 STG.E.U8 desc[UR56][R220.64], R7 ;  /* 0x00000007dc000986 */ /* 0x0001e8000c101138 */
[----:B0-----:R-:W3:Y:S04]  /*7bd00*/  LDL.LU.64 R220, [R1+0x23f0] ;  /* 0x0023f00001dc7983 */ /* 0x001ee80000300a00 */
[----:B------:R-:W3:Y:S01]  /*7bd10*/  LDL.LU.64 R34, [R1+0x1958] ;  /* 0x0019580001227983 */ /* 0x000ee20000300a00 */
[----:B------:R-:W-:Y:S02]  /*7bd20*/  LOP3.LUT R9, R9, 0xffdfffff, RZ, 0xc0, !PT ;  /* 0xffdfffff09097812 */ /* 0x000fe400078ec0ff */
[----:B------:R-:W-:Y:S01]  /*7bd30*/  LOP3.LUT P2, RZ, R231, 0x10000, RZ, 0xc0, !PT ;  /* 0x00010000e7ff7812 */ /* 0x000fe2000784c0ff */
[----:B------:R-:W3:Y:S01]  /*7bd40*/  LDL.LU.64 R36, [R1+0x1948] ;  /* 0x0019480001247983 */ /* 0x000ee20000300a00 */
[----:B------:R-:W-:-:S02]  /*7bd50*/  @P6 LOP3.LUT R9, R9, 0x200000, RZ, 0xfc, !PT ;  /* 0x0020000009096812 */ /* 0x000fc400078efcff */
[----:B------:R-:W-:Y:S01]  /*7bd60*/  LOP3.LUT P6, RZ, R231, 0x1000000, RZ, 0xc0, !PT ;  /* 0x01000000e7ff7812 */ /* 0x000fe200078cc0ff */
[----:B------:R-:W3:Y:S01]  /*7bd70*/  LDL.LU.64 R32, [R1+0x1940] ;  /* 0x0019400001207983 */ /* 0x000ee20000300a00 */
[----:B------:R-:W-:Y:S02]  /*7bd80*/  LOP3.LUT R9, R9, 0xffbfffff, RZ, 0xc0, !PT ;  /* 0xffbfffff09097812 */ /* 0x000fe400078ec0ff */
[----:B------:R-:W-:Y:S01]  /*7bd90*/  LOP3.LUT P5, RZ, R231, 0x20000, RZ, 0xc0, !PT ;  /* 0x00020000e7ff7812 */ /* 0x000fe200078ac0ff */
[----:B------:R-:W3:Y:S08]  /*7bda0*/  LDL.LU.64 R30, [R1+0x1938] ;  /* 0x00193800011e7983 */ /* 0x000ef00000300a00 */
        /* <DEDUP_REMOVED lines=15> */
[----:B------:R-:W-:-:S09]  /*7bea0*/  PRMT R54, R54, 0x7773, RZ ;  /* 0x0000777336367816 */ /* 0x000fd200000000ff */
[----:B------:R-:W-:Y:S02]  /*7beb0*/  @P6 LOP3.LUT R9, R9, 0x8000000, RZ, 0xfc, !PT ;  /* 0x0800000009096812 */ /* 0x000fe400078efcff */
[----:B------:R-:W-:Y:S01]  /*7bec0*/  LOP3.LUT P6, RZ, R231, 0x40000, RZ, 0xc0, !PT ;  /* 0x00040000e7ff7812 */ /* 0x000fe200078cc0ff */
[----:B----4-:R0:W-:Y:S04]  /*7bed0*/  @P2 STG.E.U8 desc[UR56][R228.64], R54 ;  /* 0x00000036e4002986 */ /* 0x0101e8000c101138 */
[----:B0-----:R-:W4:Y:S01]  /*7bee0*/  LDL.LU.64 R228, [R1+0x1930] ;  /* 0x0019300001e47983 */ /* 0x001f220000300a00 */
[----:B--2---:R-:W-:-:S05]  /*7bef0*/  PRMT R7, R58, 0x7770, RZ ;  /* 0x000077703a077816 */ /* 0x004fca00000000ff */
[----:B------:R0:W-:Y:S02]  /*7bf00*/  @P5 STG.E.U8 desc[UR56][R28.64], R7 ;  /* 0x000000071c005986 */ /* 0x0001e4000c101138 */
[C---:B0-----:R-:W-:Y:S02]  /*7bf10*/  PRMT R7, R58.reuse, 0x7771, RZ ;  /* 0x000077713a077816 */ /* 0x041fe400000000ff */
[----:B------:R-:W2:Y:S04]  /*7bf20*/  LDL.LU.64 R28, [R1+0x1928] ;  /* 0x00192800011c7983 */ /* 0x000ea80000300a00 */
[----:B------:R0:W-:Y:S01]  /*7bf30*/  @P6 STG.E.U8 desc[UR56][R224.64], R7 ;  /* 0x00000007e0006986 */ /* 0x0001e2000c101138 */
[C---:B------:R-:W-:Y:S02]  /*7bf40*/  LOP3.LUT P6, RZ, R9.reuse, 0x8000000, RZ, 0xc0, !PT ;  /* 0x0800000009ff7812 */ /* 0x040fe400078cc0ff */
[----:B0-----:R-:W-:Y:S01]  /*7bf50*/  PRMT R7, R58, 0x7772, RZ ;  /* 0x000077723a077816 */ /* 0x001fe200000000ff */
[----:B------:R-:W2:Y:S10]  /*7bf60*/  LDL.LU.64 R224, [R1+0x1920] ;  /* 0x0019200001e07983 */ /* 0x000eb40000300a00 */
[----:B------:R0:W-:Y:S01]  /*7bf70*/  @P6 STG.E.U8 desc[UR56][R226.64], R7 ;  /* 0x00000007e2006986 */ /* 0x0001e2000c101138 */
[----:B------:R-:W-:-:S02]  /*7bf80*/  LOP3.LUT P6, RZ, R9, 0x4000000, RZ, 0xc0, !PT ;  /* 0x0400000009ff7812 */ /* 0x000fc400078cc0ff */
[----:B------:R-:W-:Y:S02]  /*7bf90*/  PRMT R58, R58, 0x7773, RZ ;  /* 0x000077733a3a7816 */ /* 0x000fe400000000ff */
[----:B0-----:R-:W-:Y:S01]  /*7bfa0*/  PRMT R7, R55, 0x7770, RZ ;  /* 0x0000777037077816 */ /* 0x001fe200000000ff */
[----:B------:R-:W2:Y:S08]  /*7bfb0*/  LDL.LU.64 R226, [R1+0x1918] ;  /* 0x0019180001e27983 */ /* 0x000eb00000300a00 */
[----:B---3--:R-:W-:Y:S01]  /*7bfc0*/  @P6 STG.E.U8 desc[UR56][R56.64], R58 ;  /* 0x0000003a38006986 */ /* 0x008fe2000c101138 */
[----:B------:R-:W-:-:S13]  /*7bfd0*/  LOP3.LUT P6, RZ, R9, 0x2000000, RZ, 0xc0, !PT ;  /* 0x0200000009ff7812 */ /* 0x000fda00078cc0ff */
[----:B------:R0:W-:Y:S01]  /*7bfe0*/  @P6 STG.E.U8 desc[UR56][R52.64], R7 ;  /* 0x0000000734006986 */ /* 0x0001e2000c101138 */
[----:B------:R-:W-:Y:S02]  /*7bff0*/  LOP3.LUT P6, RZ, R9, 0x1000000, RZ, 0xc0, !PT ;  /* 0x0100000009ff7812 */ /* 0x000fe400078cc0ff */
[----:B0-----:R-:W-:-:S11]  /*7c000*/  PRMT R7, R55, 0x7771, RZ ;  /* 0x0000777137077816 */ /* 0x001fd600000000ff */
[----:B------:R0:W-:Y:S01]  /*7c010*/  @P6 STG.E.U8 desc[UR56][R38.64], R7 ;  /* 0x0000000726006986 */ /* 0x0001e2000c101138 */
[----:B------:R-:W-:Y:S02]  /*7c020*/  LOP3.LUT P6, RZ, R9, 0x800000, RZ, 0xc0, !PT ;  /* 0x0080000009ff7812 */ /* 0x000fe400078cc0ff */
[----:B0-----:R-:W-:-:S11]  /*7c030*/  PRMT R7, R55, 0x7772, RZ ;  /* 0x0000777237077816 */ /* 0x001fd600000000ff */
[----:B------:R-:W-:Y:S01]  /*7c040*/  @P6 STG.E.U8 desc[UR56][R34.64], R7 ;  /* 0x0000000722006986 */ /* 0x000fe2000c101138 */
[----:B------:R-:W-:Y:S02]  /*7c050*/  LOP3.LUT P6, RZ, R9, 0x400000, RZ, 0xc0, !PT ;  /* 0x0040000009ff7812 */ /* 0x000fe400078cc0ff */
[----:B------:R-:W-:-:S11]  /*7c060*/  PRMT R55, R55, 0x7773, RZ ;  /* 0x0000777337377816 */ /* 0x000fd600000000ff */
[----:B------:R0:W-:Y:S04]  /*7c070*/  @P6 STG.E.U8 desc[UR56][R60.64], R55 ;  /* 0x000000373c006986 */ /* 0x0001e8000c101138 */
[----:B0-----:R-:W3:Y:S01]  /*7c080*/  LDL.LU.64 R60, [R1+0x23e8] ;  /* 0x0023e800013c7983 */ /* 0x001ee20000300a00 */
[----:B------:R-:W-:Y:S02]  /*7c090*/  LOP3.LUT P6, RZ, R9, 0x200000, RZ, 0xc0, !PT ;  /* 0x0020000009ff7812 */ /* 0x000fe400078cc0ff */
[----:B------:R-:W-:Y:S02]  /*7c0a0*/  PRMT R7, R59, 0x7770, RZ ;  /* 0x000077703b077816 */ /* 0x000fe400000000ff */
[----:B------:R-:W-:-:S09]  /*7c0b0*/  LOP3.LUT P1, RZ, R231, 0x8000000, RZ, 0xc0, !PT ;  /* 0x08000000e7ff7812 */ /* 0x000fd2000782c0ff */
[----:B------:R0:W-:Y:S01]  /*7c0c0*/  @P6 STG.E.U8 desc[UR56][R36.64], R7 ;  /* 0x0000000724006986 */ /* 0x0001e2000c101138 */
[----:B------:R-:W-:Y:S02]  /*7c0d0*/  LOP3.LUT P6, RZ, R9, 0x100000, RZ, 0xc0, !PT ;  /* 0x0010000009ff7812 */ /* 0x000fe400078cc0ff */
[C---:B------:R-:W-:Y:S02]  /*7c0e0*/  LOP3.LUT P4, RZ, R231.reuse, 0x10000000, RZ, 0xc0, !PT ;  /* 0x10000000e7ff7812 */ /* 0x040fe4000788c0ff */
[----:B------:R-:W-:Y:S02]  /*7c0f0*/  LOP3.LUT P3, RZ, R231, 0x20000000, RZ, 0xc0, !PT ;  /* 0x20000000e7ff7812 */ /* 0x000fe4000786c0ff */
[----:B0-----:R-:W-:-:S07]  /*7c100*/  PRMT R7, R59, 0x7771, RZ ;  /* 0x000077713b077816 */ /* 0x001fce00000000ff */
[----:B------:R0:W-:Y:S01]  /*7c110*/  @P6 STG.E.U8 desc[UR56][R32.64], R7 ;  /* 0x0000000720006986 */ /* 0x0001e2000c101138 */
[----:B------:R-:W-:Y:S02]  /*7c120*/  LOP3.LUT P0, RZ, R231, 0x40000000, RZ, 0xc0, !PT ;  /* 0x40000000e7ff7812 */ /* 0x000fe4000780c0ff */
[C---:B0-----:R-:W-:Y:S02]  /*7c130*/  PRMT R7, R59.reuse, 0x7772, RZ ;  /* 0x000077723b077816 */ /* 0x041fe400000000ff */
[----:B------:R-:W-:-:S03]  /*7c140*/  PRMT R59, R59, 0x7773, RZ ;  /* 0x000077733b3b7816 */ /* 0x000fc600000000ff */
[----:B------:R3:W-:Y:S01]  /*7c150*/  @P1 STG.E.U8 desc[UR56][R30.64], R7 ;  /* 0x000000071e001986 */ /* 0x0007e2000c101138 */
[----:B------:R-:W-:Y:S02]  /*7c160*/  LOP3.LUT P2, RZ, R231, 0x80000000, RZ, 0xc0, !PT ;  /* 0x80000000e7ff7812 */ /* 0x000fe4000784c0ff */
[----:B------:R-:W-:Y:S01]  /*7c170*/  LOP3.LUT P5, RZ, R220, 0x1, RZ, 0xc0, !PT ;  /* 0x00000001dcff7812 */ /* 0x000fe200078ac0ff */
[----:B----4-:R-:W-:Y:S01]  /*7c180*/  @P4 STG.E.U8 desc[UR56][R228.64], R59 ;  /* 0x0000003be4004986 */ /* 0x010fe2000c101138 */
[----:B---3--:R-:W-:-:S05]  /*7c190*/  PRMT R7, R60, 0x7770, RZ ;  /* 0x000077703c077816 */ /* 0x008fca00000000ff */
[----:B--2---:R0:W-:Y:S02]  /*7c1a0*/  @P3 STG.E.U8 desc[UR56][R28.64], R7 ;  /* 0x000000071c003986 */ /* 0x0041e4000c101138 */
[----:B0-----:R-:W-:-:S05]  /*7c1b0*/  PRMT R7, R60, 0x7771, RZ ;  /* 0x000077713c077816 */ /* 0x001fca00000000ff */
[----:B------:R0:W-:Y:S02]  /*7c1c0*/  @P0 STG.E.U8 desc[UR56][R224.64], R7 ;  /* 0x00000007e0000986 */ /* 0x0001e4000c101138 */
[C---:B0-----:R-:W-:Y:S02]  /*7c1d0*/  PRMT R7, R60.reuse, 0x7772, RZ ;  /* 0x000077723c077816 */ /* 0x041fe400000000ff */
[----:B------:R-:W-:-:S03]  /*7c1e0*/  PRMT R60, R60, 0x7773, RZ ;  /* 0x000077733c3c7816 */ /* 0x000fc600000000ff */
[----:B------:R-:W-:Y:S04]  /*7c1f0*/  @P2 STG.E.U8 desc[UR56][R226.64], R7 ;  /* 0x00000007e2002986 */ /* 0x000fe8000c101138 */
[----:B------:R0:W-:Y:S04]  /*7c200*/  @P5 STG.E.U8 desc[UR56][R16.64], R60 ;  /* 0x0000003c10005986 */ /* 0x0001e8000c101138 */
        /* <DEDUP_REMOVED lines=8> */
[----:B------:R-:W4:Y:S01]  /*7c290*/  LDL.LU.64 R38, [R1+0x18d0] ;  /* 0x0018d00001267983 */ /* 0x000f220000300a00 */
        /* <DEDUP_REMOVED lines=23> */
[----:B------:R-:W-:-:S07]  /*7c410*/  LOP3.LUT P2, RZ, R220, 0x8, RZ, 0xc0, !PT ;  /* 0x00000008dcff7812 */ /* 0x000fce000784c0ff */
[----:B------:R-:W-:Y:S02]  /*7c420*/  @P6 LOP3.LUT R9, R9, 0x40000, RZ, 0xfc, !PT ;  /* 0x0004000009096812 */ /* 0x000fe400078efcff */
[C---:B------:R-:W-:Y:S02]  /*7c430*/  LOP3.LUT P6, RZ, R220.reuse, 0x40, RZ, 0xc0, !PT ;  /* 0x00000040dcff7812 */ /* 0x040fe400078cc0ff */
[----:B------:R-:W-:Y:S02]  /*7c440*/  LOP3.LUT P5, RZ, R220, 0x10, RZ, 0xc0, !PT ;  /* 0x00000010dcff7812 */ /* 0x000fe400078ac0ff */
[----:B------:R-:W-:-:S09]  /*7c450*/  LOP3.LUT R9, R9, 0xfff7ffff, RZ, 0xc0, !PT ;  /* 0xfff7ffff09097812 */ /* 0x000fd200078ec0ff */
[----:B------:R-:W-:Y:S02]  /*7c460*/  @P6 LOP3.LUT R9, R9, 0x80000, RZ, 0xfc, !PT ;  /* 0x0008000009096812 */ /* 0x000fe400078efcff */
[----:B------:R-:W-:Y:S02]  /*7c470*/  LOP3.LUT P6, RZ, R220, 0x20, RZ, 0xc0, !PT ;  /* 0x00000020dcff7812 */ /* 0x000fe400078cc0ff */
[----:B--2---:R-:W-:-:S05]  /*7c480*/  PRMT R7, R16, 0x7770, RZ ;  /* 0x0000777010077816 */ /* 0x004fca00000000ff */
[----:B---3--:R0:W-:Y:S04]  /*7c490*/  @P3 STG.E.U8 desc[UR56][R36.64], R7 ;  /* 0x0000000724003986 */ /* 0x0081e8000c101138 */
[----:B0-----:R-:W2:Y:S01]  /*7c4a0*/  LDL.LU.64 R36, [R1+0x18b8] ;  /* 0x0018b80001247983 */ /* 0x001ea20000300a00 */
[----:B------:R-:W-:-:S05]  /*7c4b0*/  PRMT R7, R16, 0x7771, RZ ;  /* 0x0000777110077816 */ /* 0x000fca00000000ff */
[----:B----4-:R0:W-:Y:S02]  /*7c4c0*/  @P0 STG.E.U8 desc[UR56][R32.64], R7 ;  /* 0x0000000720000986 */ /* 0x0101e4000c101138 */
[C---:B0-----:R-:W-:Y:S02]  /*7c4d0*/  PRMT R7, R16.reuse, 0x7772, RZ ;  /* 0x0000777210077816 */ /* 0x041fe400000000ff */
[----:B------:R-:W3:Y:S04]  /*7c4e0*/  LDL.LU.64 R32, [R1+0x18a0] ;  /* 0x0018a00001207983 */ /* 0x000ee80000300a00 */
[----:B------:R0:W-:Y:S02]  /*7c4f0*/  @P2 STG.E.U8 desc[UR56][R30.64], R7 ;  /* 0x000000071e002986 */ /* 0x0001e4000c101138 */
[----:B0-----:R-:W-:-:S02]  /*7c500*/  PRMT R7, R16, 0x7773, RZ ;  /* 0x0000777310077816 */ /* 0x001fc400000000ff */
        /* <DEDUP_REMOVED lines=14> */
[----:B------:R-:W-:Y:S02]  /*7c5f0*/  PRMT R61, R61, 0x7773, RZ ;  /* 0x000077733d3d7816 */ /* 0x000fe400000000ff */
[----:B0-----:R-:W-:Y:S01]  /*7c600*/  PRMT R7, R17, 0x7770, RZ ;  /* 0x0000777011077816 */ /* 0x001fe200000000ff */
[----:B------:R-:W4:Y:S08]  /*7c610*/  LDL.LU.64 R226, [R1+0x1878] ;  /* 0x0018780001e27983 */ /* 0x000f300000300a00 */
[----:B------:R-:W-:Y:S01]  /*7c620*/  @P6 STG.E.U8 desc[UR56][R38.64], R61 ;  /* 0x0000003d26006986 */ /* 0x000fe2000c101138 */
[----:B------:R-:W-:-:S13]  /*7c630*/  LOP3.LUT P6, RZ, R9, 0x10000, RZ, 0xc0, !PT ;  /* 0x0001000009ff7812 */ /* 0x000fda00078cc0ff */
[----:B------:R0:W-:Y:S04]  /*7c640*/  @P6 STG.E.U8 desc[UR56][R62.64], R7 ;  /* 0x000000073e006986 */ /* 0x0001e8000c101138 */
[----:B0-----:R-:W3:Y:S01]  /*7c650*/  LDL.LU.64 R62, [R1+0x23d8] ;  /* 0x0023d800013e7983 */ /* 0x001ee20000300a00 */
[----:B------:R-:W-:Y:S02]  /*7c660*/  LOP3.LUT P6, RZ, R9, 0x8000, RZ, 0xc0, !PT ;  /* 0x0000800009ff7812 */ /* 0x000fe400078cc0ff */
[----:B------:R-:W-:-:S11]  /*7c670*/  PRMT R7, R17, 0x7771, RZ ;  /* 0x0000777111077816 */ /* 0x000fd600000000ff */
[----:B------:R0:W-:Y:S01]  /*7c680*/  @P6 STG.E.U8 desc[UR56][R34.64], R7 ;  /* 0x0000000722006986 */ /* 0x0001e2000c101138 */
[----:B------:R-:W-:Y:S02]  /*7c690*/  LOP3.LUT P6, RZ, R9, 0x4000, RZ, 0xc0, !PT ;  /* 0x0000400009ff7812 */ /* 0x000fe400078cc0ff */
[C---:B0-----:R-:W-:Y:S02]  /*7c6a0*/  PRMT R7, R17.reuse, 0x7772, RZ ;  /* 0x0000777211077816 */ /* 0x041fe400000000ff */
[----:B------:R-:W-:-:S09]  /*7c6b0*/  PRMT R17, R17, 0x7773, RZ ;  /* 0x0000777311117816 */ /* 0x000fd200000000ff */
[----:B--2---:R-:W-:Y:S01]  /*7c6c0*/  @P6 STG.E.U8 desc[UR56][R36.64], R7 ;  /* 0x0000000724006986 */ /* 0x004fe2000c101138 */
[----:B------:R-:W-:-:S13]  /*7c6d0*/  LOP3.LUT P6, RZ, R9, 0x2000, RZ, 0xc0, !PT ;  /* 0x0000200009ff7812 */ /* 0x000fda00078cc0ff */
[----:B------:R0:W-:Y:S04]  /*7c6e0*/  @P6 STG.E.U8 desc[UR56][R18.64], R17 ;  /* 0x0000001112006986 */ /* 0x0001e8000c101138 */
[----:B0-----:R-:W2:Y:S01]  /*7c6f0*/  LDL.LU.64 R18, [R1+0x23d0] ;  /* 0x0023d00001127983 */ /* 0x001ea20000300a00 */
[----:B------:R-:W-:Y:S02]  /*7c700*/  LOP3.LUT P6, RZ, R9, 0x1000, RZ, 0xc0, !PT ;  /* 0x0000100009ff7812 */ /* 0x000fe400078cc0ff */
[----:B------:R-:W-:Y:S02]  /*7c710*/  LOP3.LUT P1, RZ, R220, 0x1000000, RZ, 0xc0, !PT ;  /* 0x01000000dcff7812 */ /* 0x000fe4000782c0ff */
[----:B---3--:R-:W-:-:S09]  /*7c720*/  PRMT R7, R62, 0x7770, RZ ;  /* 0x000077703e077816 */ /* 0x008fd200000000ff */
[----:B------:R0:W-:Y:S04]  /*7c730*/  @P6 STG.E.U8 desc[UR56][R232.64], R7 ;  /* 0x00000007e8006986 */ /* 0x0001e8000c101138 */
[----:B0-----:R-:W3:Y:S01]  /*7c740*/  LDL.LU.64 R232, [R1+0x23c8] ;  /* 0x0023c80001e87983 */ /* 0x001ee20000300a00 */
[----:B------:R-:W-:Y:S02]  /*7c750*/  LOP3.LUT P4, RZ, R220, 0x2000000, RZ, 0xc0, !PT ;  /* 0x02000000dcff7812 */ /* 0x000fe4000788c0ff */
[----:B------:R-:W-:Y:S02]  /*7c760*/  PRMT R7, R62, 0x7771, RZ ;  /* 0x000077713e077816 */ /* 0x000fe400000000ff */
[C---:B------:R-:W-:Y:S02]  /*7c770*/  LOP3.LUT P3, RZ, R220.reuse, 0x4000000, RZ, 0xc0, !PT ;  /* 0x04000000dcff7812 */ /* 0x040fe4000786c0ff */
[C---:B------:R-:W-:Y:S01]  /*7c780*/  LOP3.LUT P0, RZ, R220.reuse, 0x8000000, RZ, 0xc0, !PT ;  /* 0x08000000dcff7812 */ /* 0x040fe2000780c0ff */
[----:B------:R0:W-:Y:S01]  /*7c790*/  @P1 STG.E.U8 desc[UR56][R32.64], R7 ;  /* 0x0000000720001986 */ /* 0x0001e2000c101138 */
[----:B------:R-:W-:-:S02]  /*7c7a0*/  LOP3.LUT P2, RZ, R220, 0x10000000, RZ, 0xc0, !PT ;  /* 0x10000000dcff7812 */ /* 0x000fc4000784c0ff */
[C---:B0-----:R-:W-:Y:S01]  /*7c7b0*/  PRMT R7, R62.reuse, 0x7772, RZ ;  /* 0x000077723e077816 */ /* 0x041fe200000000ff */
[----:B------:R-:W3:Y:S01]  /*7c7c0*/  LDL.LU.64 R32, [R1+0x1870] ;  /* 0x0018700001207983 */ /* 0x000ee20000300a00 */
[----:B------:R-:W-:-:S03]  /*7c7d0*/  PRMT R62, R62, 0x7773, RZ ;  /* 0x000077733e3e7816 */ /* 0x000fc600000000ff */
[----:B----4-:R0:W-:Y:S04]  /*7c7e0*/  @P4 STG.E.U8 desc[UR56][R30.64], R7 ;  /* 0x000000071e004986 */ /* 0x0101e8000c101138 */
[----:B------:R1:W-:Y:S04]  /*7c7f0*/  @P3 STG.E.U8 desc[UR56][R228.64], R62 ;  /* 0x0000003ee4003986 */ /* 0x0003e8000c101138 */
[----:B0-----:R-:W4:Y:S04]  /*7c800*/  LDL.LU.64 R30, [R1+0x1868] ;  /* 0x00186800011e7983 */ /* 0x001f280000300a00 */
[----:B-1----:R-:W4:Y:S01]  /*7c810*/  LDL.LU.64 R228, [R1+0x1860] ;  /* 0x0018600001e47983 */ /* 0x002f220000300a00 */
[----:B------:R-:W-:-:S02]  /*7c820*/  LOP3.LUT P5, RZ, R220, 0x20000000, RZ, 0xc0, !PT ;  /* 0x20000000dcff7812 */ /* 0x000fc400078ac0ff */
[----:B--2---:R-:W-:-:S05]  /*7c830*/  PRMT R7, R18, 0x7770, RZ ;  /* 0x0000777012077816 */ /* 0x004fca00000000ff */
[----:B------:R0:W-:Y:S02]  /*7c840*/  @P0 STG.E.U8 desc[UR56][R28.64], R7 ;  /* 0x000000071c000986 */ /* 0x0001e4000c101138 */
[C---:B0-----:R-:W-:Y:S02]  /*7c850*/  PRMT R7, R18.reuse, 0x7771, RZ ;  /* 0x0000777112077816 */ /* 0x041fe400000000ff */
[----:B------:R-:W2:Y:S04]  /*7c860*/  LDL.LU.64 R28, [R1+0x1858] ;  /* 0x00185800011c7983 */ /* 0x000ea80000300a00 */
[----:B------:R0:W-:Y:S04]  /*7c870*/  @P2 STG.E.U8 desc[UR56][R224.64], R7 ;  /* 0x00000007e0002986 */ /* 0x0001e8000c101138 */
[----:B0-----:R-:W2:Y:S01]  /*7c880*/  LDL.LU.64 R224, [R1+0x1850] ;  /* 0x0018500001e07983 */ /* 0x001ea20000300a00 */
[----:B------:R-:W-:-:S05]  /*7c890*/  PRMT R7, R18, 0x7772, RZ ;  /* 0x0000777212077816 */ /* 0x000fca00000000ff */
[----:B------:R0:W-:Y:S04]  /*7c8a0*/  @P5 STG.E.U8 desc[UR56][R226.64], R7 ;  /* 0x00000007e2005986 */ /* 0x0001e8000c101138 */
[----:B0-----:R-:W2:Y:S04]  /*7c8b0*/  LDL.LU.64 R226, [R1+0x1840] ;  /* 0x0018400001e27983 */ /* 0x001ea80000300a00 */
[----:B------:R-:W2:Y:S01]  /*7c8c0*/  LDL.LU.64 R56, [R1+0x1838] ;  /* 0x0018380001387983 */ /* 0x000ea20000300a00 */
[----:B------:R-:W-:Y:S02]  /*7c8d0*/  LOP3.LUT R9, R9, 0xffffffef, RZ, 0xc0, !PT ;  /* 0xffffffef09097812 */ /* 0x000fe400078ec0ff */
[----:B---3--:R-:W-:-:S02]  /*7c8e0*/  LOP3.LUT P6, RZ, R232, 0x1000, RZ, 0xc0, !PT ;  /* 0x00001000e8ff7812 */ /* 0x008fc400078cc0ff */
[C---:B------:R-:W-:Y:S02]  /*7c8f0*/  LOP3.LUT P3, RZ, R232.reuse, 0x1, RZ, 0xc0, !PT ;  /* 0x00000001e8ff7812 */ /* 0x040fe4000786c0ff */
[C---:B------:R-:W-:Y:S02]  /*7c900*/  LOP3.LUT P0, RZ, R232.reuse, 0x2, RZ, 0xc0, !PT ;  /* 0x00000002e8ff7812 */ /* 0x040fe4000780c0ff */
[----:B------:R-:W-:Y:S02]  /*7c910*/  LOP3.LUT P2, RZ, R232, 0x4, RZ, 0xc0, !PT ;  /* 0x00000004e8ff7812 */ /* 0x000fe4000784c0ff */
[----:B------:R-:W-:Y:S02]  /*7c920*/  PRMT R18, R18, 0x7773, RZ ;  /* 0x0000777312127816 */ /* 0x000fe400000000ff */
[----:B------:R-:W-:Y:S02]  /*7c930*/  PRMT R7, R63, 0x7770, RZ ;  /* 0x000077703f077816 */ /* 0x000fe400000000ff */
[----:B------:R-:W-:Y:S01]  /*7c940*/  LOP3.LUT P5, RZ, R232, 0x8, RZ, 0xc0, !PT ;  /* 0x00000008e8ff7812 */ /* 0x000fe200078ac0ff */
[----:B------:R-:W3:Y:S04]  /*7c950*/  LDL.LU.64 R52, [R1+0x1828] ;  /* 0x0018280001347983 */ /* 0x000ee80000300a00 */
[----:B------:R-:W3:Y:S04]  /*7c960*/  LDL.LU.64 R38, [R1+0x1820] ;  /* 0x0018200001267983 */ /* 0x000ee80000300a00 */
[----:B------:R-:W3:Y:S04]  /*7c970*/  LDL.LU.64 R34, [R1+0x1818] ;  /* 0x0018180001227983 */ /* 0x000ee80000300a00 */
[----:B------:R-:W3:Y:S01]  /*7c980*/  LDL.LU.64 R36, [R1+0x1810] ;  /* 0x0018100001247983 */ /* 0x000ee20000300a00 */
        /* <DEDUP_REMOVED lines=21> */
[----:B------:R0:W-:Y:S04]  /*7cae0*/  @P3 STG.E.U8 desc[UR56][R32.64], R18 ;  /* 0x0000001220003986 */ /* 0x0001e8000c101138 */
[----:B----4-:R1:W-:Y:S06]  /*7caf0*/  @P0 STG.E.U8 desc[UR56][R30.64], R7 ;  /* 0x000000071e000986 */ /* 0x0103ec000c101138 */
[----:B------:R-:W-:-:S02]  /*7cb00*/  @P6 LOP3.LUT R9, R9, 0x800, RZ, 0xfc, !PT ;  /* 0x0000080009096812 */ /* 0x000fc400078efcff */
[----:B------:R-:W-:Y:S01]  /*7cb10*/  LOP3.LUT P6, RZ, R232, 0x10, RZ, 0xc0, !PT ;  /* 0x00000010e8ff7812 */ /* 0x000fe200078cc0ff */
[----:B0-----:R-:W4:Y:S01]  /*7cb20*/  LDL.LU.64 R32, [R1+0x1808] ;  /* 0x0018080001207983 */ /* 0x001f220000300a00 */
[----:B-1----:R-:W-:-:S03]  /*7cb30*/  PRMT R7, R63, 0x7771, RZ ;  /* 0x000077713f077816 */ /* 0x002fc600000000ff */
[----:B------:R-:W4:Y:S04]  /*7cb40*/  LDL.LU.64 R30, [R1+0x1800] ;  /* 0x00180000011e7983 */ /* 0x000f280000300a00 */
[----:B------:R0:W-:Y:S02]  /*7cb50*/  @P2 STG.E.U8 desc[UR56][R228.64], R7 ;  /* 0x00000007e4002986 */ /* 0x0001e4000c101138 */
[C---:B0-----:R-:W-:Y:S02]  /*7cb60*/  PRMT R7, R63.reuse, 0x7772, RZ ;  /* 0x000077723f077816 */ /* 0x041fe400000000ff */
[----:B------:R-:W-:Y:S01]  /*7cb70*/  PRMT R63, R63, 0x7773, RZ ;  /* 0x000077733f3f7816 */ /* 0x000fe200000000ff */
[----:B------:R-:W4:Y:S04]  /*7cb80*/  LDL.LU.64 R228, [R1+0x17f8] ;  /* 0x0017f80001e47983 */ /* 0x000f280000300a00 */
[----:B--2---:R0:W-:Y:S04]  /*7cb90*/  @P5 STG.E.U8 desc[UR56][R28.64], R7 ;  /* 0x000000071c005986 */ /* 0x0041e8000c101138 */
[----:B------:R-:W-:Y:S01]  /*7cba0*/  @P6 STG.E.U8 desc[UR56][R224.64], R63 ;  /* 0x0000003fe0006986 */ /* 0x000fe2000c101138 */
[----:B------:R-:W-:-:S02]  /*7cbb0*/  LOP3.LUT P6, RZ, R9, 0x800, RZ, 0xc0, !PT ;  /* 0x0000080009ff7812 */ /* 0x000fc400078cc0ff */
[----:B0-----:R-:W-:-:S11]  /*7cbc0*/  PRMT R7, R19, 0x7770, RZ ;  /* 0x0000777013077816 */ /* 0x001fd600000000ff */
[----:B------:R0:W-:Y:S01]  /*7cbd0*/  @P6 STG.E.U8 desc[UR56][R24.64], R7 ;  /* 0x0000000718006986 */ /* 0x0001e2000c101138 */
[----:B------:R-:W-:-:S03]  /*7cbe0*/  LOP3.LUT P6, RZ, R9, 0x400, RZ, 0xc0, !PT ;  /* 0x0000040009ff7812 */ /* 0x000fc600078cc0ff */
[----:B0-----:R-:W2:Y:S01]  /*7cbf0*/  LDL.LU.64 R24, [R1+0x23c0] ;  /* 0x0023c00001187983 */ /* 0x001ea20000300a00 */
[----:B------:R-:W-:-:S03]  /*7cc00*/  PRMT R7, R19, 0x7771, RZ ;  /* 0x0000777113077816 */ /* 0x000fc600000000ff */
[----:B------:R-:W4:Y:S04]  /*7cc10*/  LDL.LU.64 R28, [R1+0x17f0] ;  /* 0x0017f000011c7983 */ /* 0x000f280000300a00 */
[----:B------:R-:W4:Y:S04]  /*7cc20*/  LDL.LU.64 R224, [R1+0x17e8] ;  /* 0x0017e80001e07983 */ /* 0x000f280000300a00 */
[----:B------:R0:W-:Y:S01]  /*7cc30*/  @P6 STG.E.U8 desc[UR56][R226.64], R7 ;  /* 0x00000007e2006986 */ /* 0x0001e2000c101138 */
[----:B------:R-:W-:Y:S02]  /*7cc40*/  LOP3.LUT P6, RZ, R9, 0x200, RZ, 0xc0, !PT ;  /* 0x0000020009ff7812 */ /* 0x000fe400078cc0ff */
[----:B0-----:R-:W-:Y:S01]  /*7cc50*/  PRMT R7, R19, 0x7772, RZ ;  /* 0x0000777213077816 */ /* 0x001fe200000000ff */
[----:B------:R-:W4:Y:S10]  /*7cc60*/  LDL.LU.64 R226, [R1+0x17e0] ;  /* 0x0017e00001e27983 */ /* 0x000f340000300a00 */
[----:B------:R-:W-:Y:S01]  /*7cc70*/  @P6 STG.E.U8 desc[UR56][R56.64], R7 ;  /* 0x0000000738006986 */ /* 0x000fe2000c101138 */
[----:B------:R-:W-:-:S02]  /*7cc80*/  LOP3.LUT P6, RZ, R9, 0x100, RZ, 0xc0, !PT ;  /* 0x0000010009ff7812 */ /* 0x000fc400078cc0ff */
[----:B------:R-:W-:-:S11]  /*7cc90*/  PRMT R19, R19, 0x7773, RZ ;  /* 0x0000777313137816 */ /* 0x000fd600000000ff */
[----:B------:R0:W-:Y:S04]  /*7cca0*/  @P6 STG.E.U8 desc[UR56][R20.64], R19 ;  /* 0x0000001314006986 */ /* 0x0001e8000c101138 */
[----:B0-----:R-:W4:Y:S01]  /*7ccb0*/  LDL.LU.64 R20, [R1+0x23b8] ;  /* 0x0023b80001147983 */ /* 0x001f220000300a00 */
[----:B------:R-:W-:Y:S02]  /*7ccc0*/  LOP3.LUT P6, RZ, R9, 0x80, RZ, 0xc0, !PT ;  /* 0x0000008009ff7812 */ /* 0x000fe400078cc0ff */
[C---:B------:R-:W-:Y:S02]  /*7ccd0*/  LOP3.LUT P1, RZ, R232.reuse, 0x2000, RZ, 0xc0, !PT ;  /* 0x00002000e8ff7812 */ /* 0x040fe4000782c0ff */
[C---:B------:R-:W-:Y:S02]  /*7cce0*/  LOP3.LUT P4, RZ, R232.reuse, 0x4000, RZ, 0xc0, !PT ;  /* 0x00004000e8ff7812 */ /* 0x040fe4000788c0ff */
[----:B------:R-:W-:-:S02]  /*7ccf0*/  LOP3.LUT P3, RZ, R232, 0x8000, RZ, 0xc0, !PT ;  /* 0x00008000e8ff7812 */ /* 0x000fc4000786c0ff */
[----:B------:R-:W-:Y:S02]  /*7cd00*/  LOP3.LUT P0, RZ, R232, 0x10000, RZ, 0xc0, !PT ;  /* 0x00010000e8ff7812 */ /* 0x000fe4000780c0ff */
[----:B--2---:R-:W-:-:S05]  /*7cd10*/  PRMT R7, R24, 0x7770, RZ ;  /* 0x0000777018077816 */ /* 0x004fca00000000ff */
[----:B---3--:R0:W-:Y:S01]  /*7cd20*/  @P6 STG.E.U8 desc[UR56][R52.64], R7 ;  /* 0x0000000734006986 */ /* 0x0081e2000c101138 */
[----:B------:R-:W-:Y:S02]  /*7cd30*/  LOP3.LUT P6, RZ, R9, 0x40, RZ, 0xc0, !PT ;  /* 0x0000004009ff7812 */ /* 0x000fe400078cc0ff */
[----:B0-----:R-:W-:-:S11]  /*7cd40*/  PRMT R7, R24, 0x7771, RZ ;  /* 0x0000777118077816 */ /* 0x001fd600000000ff */
[----:B------:R0:W-:Y:S01]  /*7cd50*/  @P6 STG.E.U8 desc[UR56][R38.64], R7 ;  /* 0x0000000726006986 */ /* 0x0001e2000c101138 */
[----:B------:R-:W-:Y:S02]  /*7cd60*/  LOP3.LUT P6, RZ, R9, 0x20, RZ, 0xc0, !PT ;  /* 0x0000002009ff7812 */ /* 0x000fe400078cc0ff */
[----:B0-----:R-:W-:-:S11]  /*7cd70*/  PRMT R7, R24, 0x7772, RZ ;  /* 0x0000777218077816 */ /* 0x001fd600000000ff */
[----:B------:R4:W-:Y:S01]  /*7cd80*/  @P6 STG.E.U8 desc[UR56][R34.64], R7 ;  /* 0x0000000722006986 */ /* 0x0009e2000c101138 */
[----:B------:R-:W-:Y:S02]  /*7cd90*/  LOP3.LUT P6, RZ, R9, 0x10, RZ, 0xc0, !PT ;  /* 0x0000001009ff7812 */ /* 0x000fe400078cc0ff */
[----:B------:R-:W-:Y:S02]  /*7cda0*/  PRMT R24, R24, 0x7773, RZ ;  /* 0x0000777318187816 */ /* 0x000fe400000000ff */
[----:B----4-:R-:W-:-:S09]  /*7cdb0*/  PRMT R7, R20, 0x7770, RZ ;  /* 0x0000777014077816 */ /* 0x010fd200000000ff */
[----:B------:R-:W-:Y:S04]  /*7cdc0*/  @P6 STG.E.U8 desc[UR56][R36.64], R24 ;  /* 0x0000001824006986 */ /* 0x000fe8000c101138 */
[----:B------:R0:W-:Y:S02]  /*7cdd0*/  @P1 STG.E.U8 desc[UR56][R32.64], R7 ;  /* 0x0000000720001986 */ /* 0x0001e4000c101138 */
[----:B0-----:R-:W-:-:S05]  /*7cde0*/  PRMT R7, R20, 0x7771, RZ ;  /* 0x0000777114077816 */ /* 0x001fca00000000ff */
[----:B------:R0:W-:Y:S02]  /*7cdf0*/  @P4 STG.E.U8 desc[UR56][R30.64], R7 ;  /* 0x000000071e004986 */ /* 0x0001e4000c101138 */
[C---:B0-----:R-:W-:Y:S02]  /*7ce00*/  PRMT R7, R20.reuse, 0x7772, RZ ;  /* 0x0000777214077816 */ /* 0x041fe400000000ff */
[----:B------:R-:W-:Y:S01]  /*7ce10*/  PRMT R20, R20, 0x7773, RZ ;  /* 0x0000777314147816 */ /* 0x000fe200000000ff */
[----:B------:R-:W2:Y:S04]  /*7ce20*/  LDL.LU.64 R30, [R1+0x17d8] ;  /* 0x0017d800011e7983 */ /* 0x000ea80000300a00 */
[----:B------:R0:W-:Y:S04]  /*7ce30*/  @P3 STG.E.U8 desc[UR56][R228.64], R7 ;  /* 0x00000007e4003986 */ /* 0x0001e8000c101138 */
[----:B------:R1:W-:Y:S04]  /*7ce40*/  @P0 STG.E.U8 desc[UR56][R28.64], R20 ;  /* 0x000000141c000986 */ /* 0x0003e8000c101138 */
[----:B0-----:R-:W3:Y:S04]  /*7ce50*/  LDL.LU.64 R228, [R1+0x17d0] ;  /* 0x0017d00001e47983 */ /* 0x001ee80000300a00 */
[----:B-1----:R-:W4:Y:S01]  /*7ce60*/  LDL.LU.64 R28, [R1+0x17c8] ;  /* 0x0017c800011c7983 */ /* 0x002f220000300a00 */
[----:B------:R-:W-:-:S02]  /*7ce70*/  LOP3.LUT P2, RZ, R232, 0x20000, RZ, 0xc0, !PT ;  /* 0x00020000e8ff7812 */ /* 0x000fc4000784c0ff */
[C---:B------:R-:W-:Y:S02]  /*7ce80*/  LOP3.LUT P5, RZ, R232.reuse, 0x40000, RZ, 0xc0, !PT ;  /* 0x00040000e8ff7812 */ /* 0x040fe400078ac0ff */
[----:B------:R-:W-:Y:S02]  /*7ce90*/  PRMT R7, R25, 0x7770, RZ ;  /* 0x0000777019077816 */ /* 0x000fe400000000ff */
[C---:B------:R-:W-:Y:S02]  /*7cea0*/  LOP3.LUT P3, RZ, R232.reuse, 0x80000, RZ, 0xc0, !PT ;  /* 0x00080000e8ff7812 */ /* 0x040fe4000786c0ff */
[----:B------:R-:W-:-:S05]  /*7ceb0*/  LOP3.LUT P0, RZ, R232, 0x100000, RZ, 0xc0, !PT ;  /* 0x00100000e8ff7812 */ /* 0x000fca000780c0ff */
[----:B------:R0:W-:Y:S01]  /*7cec0*/  @P2 STG.E.U8 desc[UR56][R224.64], R7 ;  /* 0x00000007e0002986 */ /* 0x0001e2000c101138 */
[C---:B------:R-:W-:Y:S02]  /*7ced0*/  LOP3.LUT P2, RZ, R232.reuse, 0x200000, RZ, 0xc0, !PT ;  /* 0x00200000e8ff7812 */ /* 0x040fe4000784c0ff */
[C---:B0-----:R-:W-:Y:S01]  /*7cee0*/  PRMT R7, R25.reuse, 0x7771, RZ ;  /* 0x0000777119077816 */ /* 0x041fe200000000ff */
[----:B------:R-:W4:Y:S04]  /*7cef0*/  LDL.LU.64 R224, [R1+0x17b8] ;  /* 0x0017b80001e07983 */ /* 0x000f280000300a00 */
[----:B------:R0:W-:Y:S01]  /*7cf00*/  @P5 STG.E.U8 desc[UR56][R226.64], R7 ;  /* 0x00000007e2005986 */ /* 0x0001e2000c101138 */
[----:B------:R-:W-:Y:S02]  /*7cf10*/  LOP3.LUT P5, RZ, R232, 0x400000, RZ, 0xc0, !PT ;  /* 0x00400000e8ff7812 */ /* 0x000fe400078ac0ff */
[----:B0-----:R-:W-:-:S02]  /*7cf20*/  PRMT R7, R25, 0x7772, RZ ;  /* 0x0000777219077816 */ /* 0x001fc400000000ff */
[----:B------:R-:W-:Y:S01]  /*7cf30*/  PRMT R25, R25, 0x7773, RZ ;  /* 0x0000777319197816 */ /* 0x000fe200000000ff */
[----:B------:R-:W4:Y:S04]  /*7cf40*/  LDL.LU.64 R226, [R1+0x17b0] ;  /* 0x0017b00001e27983 */ /* 0x000f280000300a00 */
[----:B------:R-:W4:Y:S04]  /*7cf50*/  LDL.LU.64 R230, [R1+0x17a0] ;  /* 0x0017a00001e67983 */ /* 0x000f280000300a00 */
[----:B------:R-:W4:Y:S04]  /*7cf60*/  LDL.LU.64 R56, [R1+0x1798] ;  /* 0x0017980001387983 */ /* 0x000f280000300a00 */
[----:B------:R-:W4:Y:S04]  /*7cf70*/  LDL.LU.64 R52, [R1+0x1790] ;  /* 0x0017900001347983 */ /* 0x000f280000300a00 */
        /* <DEDUP_REMOVED lines=8> */
[----:B------:R-:W-:Y:S01]  /*7d000*/  LOP3.LUT R10, R10, 0xbfffffff, RZ, 0xc0, !PT ;  /* 0xbfffffff0a0a7812 */ /* 0x000fe200078ec0ff */
[----:B--2---:R0:W-:Y:S02]  /*7d010*/  @P3 STG.E.U8 desc[UR56][R30.64], R7 ;  /* 0x000000071e003986 */ /* 0x0041e4000c101138 */
[C---:B0-----:R-:W-:Y:S02]  /*7d020*/  PRMT R7, R21.reuse, 0x7770, RZ ;  /* 0x0000777015077816 */ /* 0x041fe400000000ff */
[----:B---3--:R-:W-:Y:S04]  /*7d030*/  @P0 STG.E.U8 desc[UR56][R228.64], R25 ;  /* 0x00000019e4000986 */ /* 0x008fe8000c101138 */
[----:B----4-:R0:W-:Y:S02]  /*7d040*/  @P2 STG.E.U8 desc[UR56][R28.64], R7 ;  /* 0x000000071c002986 */ /* 0x0101e4000c101138 */
[----:B0-----:R-:W-:-:S05]  /*7d050*/  PRMT R7, R21, 0x7771, RZ ;  /* 0x0000777115077816 */ /* 0x001fca00000000ff */
[----:B------:R0:W-:Y:S04]  /*7d060*/  @P5 STG.E.U8 desc[UR56][R26.64], R7 ;  /* 0x000000071a005986 */ /* 0x0001e8000c101138 */
[----:B0-----:R-:W2:Y:S01]  /*7d070*/  LDL.LU.64 R26, [R1+0x23b0] ;  /* 0x0023b000011a7983 */ /* 0x001ea20000300a00 */
[----:B------:R-:W-:Y:S02]  /*7d080*/  @P6 LOP3.LUT R10, R10, 0x40000000, RZ, 0xfc, !PT ;  /* 0x400000000a0a6812 */ /* 0x000fe400078efcff */
[----:B------:R-:W-:Y:S02]  /*7d090*/  LOP3.LUT P6, RZ, R232, 0x10000000, RZ, 0xc0, !PT ;  /* 0x10000000e8ff7812 */ /* 0x000fe400078cc0ff */
[----:B------:R-:W-:Y:S02]  /*7d0a0*/  LOP3.LUT R9, R9, 0xfffffffe, RZ, 0xc0, !PT ;  /* 0xfffffffe09097812 */ /* 0x000fe400078ec0ff */
[----:B------:R-:W-:-:S02]  /*7d0b0*/  PRMT R7, R21, 0x7772, RZ ;  /* 0x0000777215077816 */ /* 0x000fc400000000ff */
[----:B------:R-:W-:Y:S01]  /*7d0c0*/  LOP3.LUT R10, R10, 0x7fffffff, RZ, 0xc0, !PT ;  /* 0x7fffffff0a0a7812 */ /* 0x000fe200078ec0ff */
[----:B------:R-:W3:Y:S01]  /*7d0d0*/  LDL.LU.64 R34, [R1+0x1780] ;  /* 0x0017800001227983 */ /* 0x000ee20000300a00 */
[----:B------:R-:W-:-:S03]  /*7d0e0*/  PRMT R21, R21, 0x7773, RZ ;  /* 0x0000777315157816 */ /* 0x000fc600000000ff */
[----:B------:R-:W4:Y:S04]  /*7d0f0*/  LDL.LU.64 R36, [R1+0x1778] ;  /* 0x0017780001247983 */ /* 0x000f280000300a00 */
[----:B------:R-:W4:Y:S04]  /*7d100*/  LDL.LU.64 R32, [R1+0x1770] ;  /* 0x0017700001207983 */ /* 0x000f280000300a00 */
[----:B------:R-:W4:Y:S04]  /*7d110*/  LDL.LU.64 R30, [R1+0x1768] ;  /* 0x00176800011e7983 */ /* 0x000f280000300a00 */
[----:B------:R-:W4:Y:S04]  /*7d120*/  LDL.LU.64 R228, [R1+0x1760] ;  /* 0x0017600001e47983 */ /* 0x000f280000300a00 */
[----:B------:R-:W4:Y:S01]  /*7d130*/  LDL.LU.64 R28, [R1+0x1758] ;  /* 0x00175800011c7983 */ /* 0x000f220000300a00 */
[----:B------:R-:W-:-:S02]  /*7d140*/  @P6 LOP3.LUT R10, R10, 0x80000000, RZ, 0xfc, !PT ;  /* 0x800000000a0a6812 */ /* 0x000fc400078efcff */
[----:B------:R-:W-:-:S13]  /*7d150*/  LOP3.LUT P6, RZ, R232, 0x8000000, RZ, 0xc0, !PT ;  /* 0x08000000e8ff7812 */ /* 0x000fda00078cc0ff */
        /* <DEDUP_REMOVED lines=13> */
[----:B0-----:R-:W4:Y:S10]  /*7d230*/  LDL.LU.64 R224, [R1+0x1750] ;  /* 0x0017500001e07983 */ /* 0x001f340000300a00 */
[----:B------:R-:W-:Y:S01]  /*7d240*/  @P6 STG.E.U8 desc[UR56][R226.64], R21 ;  /* 0x00000015e2006986 */ /* 0x000fe2000c101138 */
[----:B------:R-:W-:-:S02]  /*7d250*/  LOP3.LUT P6, RZ, R9, 0x4, RZ, 0xc0, !PT ;  /* 0x0000000409ff7812 */ /* 0x000fc400078cc0ff */
[----:B--2---:R-:W-:-:S11]  /*7d260*/  PRMT R7, R26, 0x7770, RZ ;  /* 0x000077701a077816 */ /* 0x004fd600000000ff */
[----:B------:R0:W-:Y:S04]  /*7d270*/  @P6 STG.E.U8 desc[UR56][R22.64], R7 ;  /* 0x0000000716006986 */ /* 0x0001e8000c101138 */
[----:B0-----:R-:W2:Y:S04]  /*7d280*/  LDL.LU.64 R22, [R1+0x23a8] ;  /* 0x0023a80001167983 */ /* 0x001ea80000300a00 */
[----:B------:R-:W4:Y:S01]  /*7d290*/  LDL.LU.64 R226, [R1+0x1748] ;  /* 0x0017480001e27983 */ /* 0x000f220000300a00 */
[----:B------:R-:W-:Y:S02]  /*7d2a0*/  LOP3.LUT P6, RZ, R9, 0x2, RZ, 0xc0, !PT ;  /* 0x0000000209ff7812 */ /* 0x000fe400078cc0ff */
[----:B------:R-:W-:-:S11]  /*7d2b0*/  PRMT R7, R26, 0x7771, RZ ;  /* 0x000077711a077816 */ /* 0x000fd600000000ff */
[----:B------:R0:W-:Y:S01]  /*7d2c0*/  @P6 STG.E.U8 desc[UR56][R230.64], R7 ;  /* 0x00000007e6006986 */ /* 0x0001e2000c101138 */
[----:B------:R-:W-:Y:S02]  /*7d2d0*/  LOP3.LUT P6, RZ, R9, 0x1, RZ, 0xc0, !PT ;  /* 0x0000000109ff7812 */ /* 0x000fe400078cc0ff */
[----:B0-----:R-:W-:-:S11]  /*7d2e0*/  PRMT R7, R26, 0x7772, RZ ;  /* 0x000077721a077816 */ /* 0x001fd600000000ff */
[----:B------:R2:W-:Y:S01]  /*7d2f0*/  @P6 STG.E.U8 desc[UR56][R56.64], R7 ;  /* 0x0000000738006986 */ /* 0x0005e2000c101138 */
[----:B------:R-:W-:Y:S02]  /*7d300*/  LOP3.LUT P6, RZ, R10, 0x80000000, RZ, 0xc0, !PT ;  /* 0x800000000aff7812 */ /* 0x000fe400078cc0ff */
[----:B------:R-:W-:-:S11]  /*7d310*/  PRMT R26, R26, 0x7773, RZ ;  /* 0x000077731a1a7816 */ /* 0x000fd600000000ff */
[----:B------:R-:W-:Y:S01]  /*7d320*/  @P6 STG.E.U8 desc[UR56][R52.64], R26 ;  /* 0x0000001a34006986 */ /* 0x000fe2000c101138 */
[----:B------:R-:W-:Y:S02]  /*7d330*/  LOP3.LUT P6, RZ, R10, 0x40000000, RZ, 0xc0, !PT ;  /* 0x400000000aff7812 */ /* 0x000fe400078cc0ff */
[C---:B------:R-:W-:Y:S02]  /*7d340*/  LOP3.LUT P1, RZ, R233.reuse, 0x1, RZ, 0xc0, !PT ;  /* 0x00000001e9ff7812 */ /* 0x040fe4000782c0ff */
[C---:B------:R-:W-:Y:S02]  /*7d350*/  LOP3.LUT P4, RZ, R233.reuse, 0x2, RZ, 0xc0, !PT ;  /* 0x00000002e9ff7812 */ /* 0x040fe4000788c0ff */
[C---:B------:R-:W-:Y:S02]  /*7d360*/  LOP3.LUT P3, RZ, R233.reuse, 0x4, RZ, 0xc0, !PT ;  /* 0x00000004e9ff7812 */ /* 0x040fe4000786c0ff */
[C---:B------:R-:W-:Y:S02]  /*7d370*/  LOP3.LUT P0, RZ, R233.reuse, 0x8, RZ, 0xc0, !PT ;  /* 0x00000008e9ff7812 */ /* 0x040fe4000780c0ff */
[----:B------:R-:W-:-:S02]  /*7d380*/  LOP3.LUT P2, RZ, R233, 0x10, RZ, 0xc0, !PT ;  /* 0x00000010e9ff7812 */ /* 0x000fc4000784c0ff */
[----:B------:R-:W-:Y:S02]  /*7d390*/  LOP3.LUT P5, RZ, R233, 0x20, RZ, 0xc0, !PT ;  /* 0x00000020e9ff7812 */ /* 0x000fe400078ac0ff */
[----:B--2---:R-:W-:-:S05]  /*7d3a0*/  PRMT R7, R22, 0x7770, RZ ;  /* 0x0000777016077816 */ /* 0x004fca00000000ff */
[----:B------:R0:W-:Y:S01]  /*7d3b0*/  @P6 STG.E.U8 desc[UR56][R38.64], R7 ;  /* 0x0000000726006986 */ /* 0x0001e2000c101138 */
[----:B------:R-:W-:Y:S02]  /*7d3c0*/  LOP3.LUT P6, RZ, R10, 0x20000000, RZ, 0xc0, !PT ;  /* 0x200000000aff7812 */ /* 0x000fe400078cc0ff */
[----:B0-----:R-:W-:-:S11]  /*7d3d0*/  PRMT R7, R22, 0x7771, RZ ;  /* 0x0000777116077816 */ /* 0x001fd600000000ff */
[----:B---3--:R0:W-:Y:S01]  /*7d3e0*/  @P6 STG.E.U8 desc[UR56][R34.64], R7 ;  /* 0x0000000722006986 */ /* 0x0081e2000c101138 */
[----:B------:R-:W-:Y:S02]  /*7d3f0*/  LOP3.LUT P6, RZ, R10, 0x10000000, RZ, 0xc0, !PT ;  /* 0x100000000aff7812 */ /* 0x000fe400078cc0ff */
[C---:B0-----:R-:W-:Y:S02]  /*7d400*/  PRMT R7, R22.reuse, 0x7772, RZ ;  /* 0x0000777216077816 */ /* 0x041fe400000000ff */
[----:B------:R-:W-:-:S09]  /*7d410*/  PRMT R22, R22, 0x7773, RZ ;  /* 0x0000777316167816 */ /* 0x000fd200000000ff */
[----:B----4-:R0:W-:Y:S04]  /*7d420*/  @P6 STG.E.U8 desc[UR56][R36.64], R7 ;  /* 0x0000000724006986 */ /* 0x0101e8000c101138 */
[----:B------:R-:W-:Y:S01]  /*7d430*/  @P1 STG.E.U8 desc[UR56][R32.64], R22 ;  /* 0x0000001620001986 */ /* 0x000fe2000c101138 */
[----:B0-----:R-:W-:-:S05]  /*7d440*/  PRMT R7, R27, 0x7770, RZ ;  /* 0x000077701b077816 */ /* 0x001fca00000000ff */
[----:B------:R0:W-:Y:S02]  /*7d450*/  @P4 STG.E.U8 desc[UR56][R30.64], R7 ;  /* 0x000000071e004986 */ /* 0x0001e4000c101138 */
[----:B0-----:R-:W-:-:S05]  /*7d460*/  PRMT R7, R27, 0x7771, RZ ;  /* 0x000077711b077816 */ /* 0x001fca00000000ff */
[----:B------:R0:W-:Y:S01]  /*7d470*/  @P3 STG.E.U8 desc[UR56][R228.64], R7 ;  /* 0x00000007e4003986 */ /* 0x0001e2000c101138 */
[----:B------:R-:W-:Y:S02]  /*7d480*/  LOP3.LUT P3, RZ, R233, 0x40, RZ, 0xc0, !PT ;  /* 0x00000040e9ff7812 */ /* 0x000fe4000786c0ff */
[C---:B0-----:R-:W-:Y:S02]  /*7d490*/  PRMT R7, R27.reuse, 0x7772, RZ ;  /* 0x000077721b077816 */ /* 0x041fe400000000ff */
[----:B------:R-:W-:-:S03]  /*7d4a0*/  PRMT R27, R27, 0x7773, RZ ;  /* 0x000077731b1b7816 */ /* 0x000fc600000000ff */
[----:B------:R0:W-:Y:S04]  /*7d4b0*/  @P0 STG.E.U8 desc[UR56][R28.64], R7 ;  /* 0x000000071c000986 */ /* 0x0001e8000c101138 */
[----:B------:R1:W-:Y:S01]  /*7d4c0*/  @P2 STG.E.U8 desc[UR56][R224.64], R27 ;  /* 0x0000001be0002986 */ /* 0x0003e2000c101138 */
[----:B0-----:R-:W-:-:S03]  /*7d4d0*/  PRMT R7, R23, 0x7770, RZ ;  /* 0x0000777017077816 */ /* 0x001fc600000000ff */
[----:B------:R-:W2:Y:S04]  /*7d4e0*/  LDL.LU.64 R28, [R1+0x1738] ;  /* 0x00173800011c7983 */ /* 0x000ea80000300a00 */
[----:B-1----:R-:W3:Y:S04]  /*7d4f0*/  LDL.LU.64 R224, [R1+0x1730] ;  /* 0x0017300001e07983 */ /* 0x002ee80000300a00 */
[----:B------:R0:W-:Y:S02]  /*7d500*/  @P5 STG.E.U8 desc[UR56][R226.64], R7 ;  /* 0x00000007e2005986 */ /* 0x0001e4000c101138 */
[----:B0-----:R-:W-:-:S02]  /*7d510*/  PRMT R7, R23, 0x7771, RZ ;  /* 0x0000777117077816 */ /* 0x001fc400000000ff */
[----:B------:R-:W4:Y:S04]  /*7d520*/  LDL.LU.64 R226, [R1+0x1720] ;  /* 0x0017200001e27983 */ /* 0x000f280000300a00 */
[----:B------:R-:W4:Y:S04]  /*7d530*/  LDL.LU.64 R230, [R1+0x1718] ;  /* 0x0017180001e67983 */ /* 0x000f280000300a00 */
[----:B------:R-:W4:Y:S04]  /*7d540*/  LDL.LU.64 R56, [R1+0x1710] ;  /* 0x0017100001387983 */ /* 0x000f280000300a00 */
[----:B------:R0:W-:Y:S04]  /*7d550*/  @P3 STG.E.U8 desc[UR56][R40.64], R7 ;  /* 0x0000000728003986 */ /* 0x0001e8000c101138 */
[----:B0-----:R-:W4:Y:S01]  /*7d560*/  LDL.LU.64 R40, [R1+0x23a0] ;  /* 0x0023a00001287983 */ /* 0x001f220000300a00 */
[----:B------:R-:W-:-:S02]  /*7d570*/  LOP3.LUT P6, RZ, R233, 0x40000, RZ, 0xc0, !PT ;  /* 0x00040000e9ff7812 */ /* 0x000fc400078cc0ff */
[----:B------:R-:W-:Y:S02]  /*7d580*/  LOP3.LUT R10, R10, 0xffefffff, RZ, 0xc0, !PT ;  /* 0xffefffff0a0a7812 */ /* 0x000fe400078ec0ff */
[C---:B------:R-:W-:Y:S02]  /*7d590*/  LOP3.LUT P0, RZ, R233.reuse, 0x80, RZ, 0xc0, !PT ;  /* 0x00000080e9ff7812 */ /* 0x040fe4000780c0ff */
[C---:B------:R-:W-:Y:S02]  /*7d5a0*/  LOP3.LUT P2, RZ, R233.reuse, 0x100, RZ, 0xc0, !PT ;  /* 0x00000100e9ff7812 */ /* 0x040fe4000784c0ff */
[----:B------:R-:W-:Y:S02]  /*7d5b0*/  LOP3.LUT P5, RZ, R233, 0x200, RZ, 0xc0, !PT ;  /* 0x00000200e9ff7812 */ /* 0x000fe400078ac0ff */
[----:B------:R-:W-:Y:S01]  /*7d5c0*/  PRMT R7, R23, 0x7772, RZ ;  /* 0x0000777217077816 */ /* 0x000fe200000000ff */
[----:B------:R-:W4:Y:S02]  /*7d5d0*/  LDL.LU.64 R52, [R1+0x1708] ;  /* 0x0017080001347983 */ /* 0x000f240000300a00 */
[----:B------:R-:W-:-:S02]  /*7d5e0*/  @P6 LOP3.LUT R10, R10, 0x100000, RZ, 0xfc, !PT ;  /* 0x001000000a0a6812 */ /* 0x000fc400078efcff */
[----:B------:R-:W-:Y:S02]  /*7d5f0*/  LOP3.LUT P6, RZ, R233, 0x20000, RZ, 0xc0, !PT ;  /* 0x00020000e9ff7812 */ /* 0x000fe400078cc0ff */
[----:B------:R-:W-:Y:S01]  /*7d600*/  PRMT R23, R23, 0x7773, RZ ;  /* 0x0000777317177816 */ /* 0x000fe200000000ff */
[----:B------:R-:W4:Y:S01]  /*7d610*/  LDL.LU.64 R38, [R1+0x1700] ;  /* 0x0017000001267983 */ /* 0x000f220000300a00 */
[----:B------:R-:W-:-:S03]  /*7d620*/  LOP3.LUT R10, R10, 0xffdfffff, RZ, 0xc0, !PT ;  /* 0xffdfffff0a0a7812 */ /* 0x000fc600078ec0ff */
[----:B------:R-:W4:Y:S04]  /*7d630*/  LDL.LU.64 R34, [R1+0x16f8] ;  /* 0x0016f80001227983 */ /* 0x000f280000300a00 */
[----:B------:R-:W4:Y:S04]  /*7d640*/  LDL.LU.64 R36, [R1+0x16f0] ;  /* 0x0016f00001247983 */ /* 0x000f280000300a00 */
[----:B------:R-:W4:Y:S01]  /*7d650*/  LDL.LU.64 R32, [R1+0x16e8] ;  /* 0x0016e80001207983 */ /* 0x000f220000300a00 */
[----:B------:R-:W-:Y:S02]  /*7d660*/  @P6 LOP3.LUT R10, R10, 0x200000, RZ, 0xfc, !PT ;  /* 0x002000000a0a6812 */ /* 0x000fe400078efcff */
        /* <DEDUP_REMOVED lines=19> */
[----:B--2---:R4:W-:Y:S04]  /*7d7a0*/  @P0 STG.E.U8 desc[UR56][R28.64], R7 ;  /* 0x000000071c000986 */ /* 0x0049e8000c101138 */
[----:B---3--:R-:W-:Y:S01]  /*7d7b0*/  @P2 STG.E.U8 desc[UR56][R224.64], R23 ;  /* 0x00000017e0002986 */ /* 0x008fe2000c101138 */
[----:B----4-:R-:W-:-:S05]  /*7d7c0*/  PRMT R7, R40, 0x7770, RZ ;  /* 0x0000777028077816 */ /* 0x010fca00000000ff */
[----:B------:R0:W-:Y:S04]  /*7d7d0*/  @P5 STG.E.U8 desc[UR56][R48.64], R7 ;  /* 0x0000000730005986 */ /* 0x0001e8000c101138 */
[----:B0-----:R-:W2:Y:S04]  /*7d7e0*/  LDL.LU.64 R48, [R1+0x2398] ;  /* 0x0023980001307983 */ /* 0x001ea80000300a00 */
[----:B------:R-:W3:Y:S04]  /*7d7f0*/  LDL.LU.64 R30, [R1+0x16e0] ;  /* 0x0016e000011e7983 */ /* 0x000ee80000300a00 */
[----:B------:R-:W4:Y:S04]  /*7d800*/  LDL.LU.64 R228, [R1+0x16d8] ;  /* 0x0016d80001e47983 */ /* 0x000f280000300a00 */
[----:B------:R-:W4:Y:S01]  /*7d810*/  LDL.LU.64 R28, [R1+0x16d0] ;  /* 0x0016d000011c7983 */ /* 0x000f220000300a00 */
[----:B------:R-:W-:-:S03]  /*7d820*/  PRMT R7, R40, 0x7771, RZ ;  /* 0x0000777128077816 */ /* 0x000fc600000000ff */
[----:B------:R-:W4:Y:S04]  /*7d830*/  LDL.LU.64 R224, [R1+0x16c8] ;  /* 0x0016c80001e07983 */ /* 0x000f280000300a00 */
[----:B------:R0:W-:Y:S04]  /*7d840*/  @P6 STG.E.U8 desc[UR56][R226.64], R7 ;  /* 0x00000007e2006986 */ /* 0x0001e8000c101138 */
[----:B0-----:R-:W4:Y:S01]  /*7d850*/  LDL.LU.64 R226, [R1+0x16c0] ;  /* 0x0016c00001e27983 */ /* 0x001f220000300a00 */
[----:B------:R-:W-:Y:S02]  /*7d860*/  LOP3.LUT P6, RZ, R10, 0x8000000, RZ, 0xc0, !PT ;  /* 0x080000000aff7812 */ /* 0x000fe400078cc0ff */
[----:B------:R-:W-:-:S02]  /*7d870*/  PRMT R7, R40, 0x7772, RZ ;  /* 0x0000777228077816 */ /* 0x000fc400000000ff */
[----:B------:R-:W-:-:S09]  /*7d880*/  PRMT R40, R40, 0x7773, RZ ;  /* 0x0000777328287816 */ /* 0x000fd200000000ff */
[----:B------:R2:W-:Y:S01]  /*7d890*/  @P6 STG.E.U8 desc[UR56][R230.64], R7 ;  /* 0x00000007e6006986 */ /* 0x0005e2000c101138 */
[----:B------:R-:W-:-:S13]  /*7d8a0*/  LOP3.LUT P6, RZ, R10, 0x4000000, RZ, 0xc0, !PT ;  /* 0x040000000aff7812 */ /* 0x000fda00078cc0ff */
        /* <DEDUP_REMOVED lines=20> */
[----:B0-----:R-:W-:-:S11]  /*7d9f0*/  PRMT R7, R41, 0x7770, RZ ;  /* 0x0000777029077816 */ /* 0x001fd600000000ff */
[----:B------:R0:W-:Y:S01]  /*7da00*/  @P6 STG.E.U8 desc[UR56][R32.64], R7 ;  /* 0x0000000720006986 */ /* 0x0001e2000c101138 */
[----:B------:R-:W-:Y:S02]  /*7da10*/  LOP3.LUT P6, RZ, R10, 0x100000, RZ, 0xc0, !PT ;  /* 0x001000000aff7812 */ /* 0x000fe400078cc0ff */
[----:B0-----:R-:W-:-:S11]  /*7da20*/  PRMT R7, R41, 0x7771, RZ ;  /* 0x0000777129077816 */ /* 0x001fd600000000ff */
[----:B---3--:R0:W-:Y:S02]  /*7da30*/  @P6 STG.E.U8 desc[UR56][R30.64], R7 ;  /* 0x000000071e006986 */ /* 0x0081e4000c101138 */
[C---:B0-----:R-:W-:Y:S02]  /*7da40*/  PRMT R7, R41.reuse, 0x7772, RZ ;  /* 0x0000777229077816 */ /* 0x041fe400000000ff */
[----:B------:R-:W-:-:S03]  /*7da50*/  PRMT R41, R41, 0x7773, RZ ;  /* 0x0000777329297816 */ /* 0x000fc600000000ff */
[----:B----4-:R0:W-:Y:S04]  /*7da60*/  @P1 STG.E.U8 desc[UR56][R228.64], R7 ;  /* 0x00000007e4001986 */ /* 0x0101e8000c101138 */
[----:B------:R-:W-:Y:S01]  /*7da70*/  @P4 STG.E.U8 desc[UR56][R28.64], R41 ;  /* 0x000000291c004986 */ /* 0x000fe2000c101138 */
[----:B0-----:R-:W-:-:S05]  /*7da80*/  PRMT R7, R49, 0x7770, RZ ;  /* 0x0000777031077816 */ /* 0x001fca00000000ff */
[----:B------:R0:W-:Y:S02]  /*7da90*/  @P3 STG.E.U8 desc[UR56][R224.64], R7 ;  /* 0x00000007e0003986 */ /* 0x0001e4000c101138 */
[----:B0-----:R-:W-:-:S05]  /*7daa0*/  PRMT R7, R49, 0x7771, RZ ;  /* 0x0000777131077816 */ /* 0x001fca00000000ff */
[----:B------:R0:W-:Y:S02]  /*7dab0*/  @P0 STG.E.U8 desc[UR56][R226.64], R7 ;  /* 0x00000007e2000986 */ /* 0x0001e4000c101138 */
[C---:B0-----:R-:W-:Y:S02]  /*7dac0*/  PRMT R7, R49.reuse, 0x7772, RZ ;  /* 0x0000777231077816 */ /* 0x041fe400000000ff */
[----:B------:R-:W-:-:S03]  /*7dad0*/  PRMT R49, R49, 0x7773, RZ ;  /* 0x0000777331317816 */ /* 0x000fc600000000ff */
[----:B------:R0:W-:Y:S04]  /*7dae0*/  @P2 STG.E.U8 desc[UR56][R234.64], R7 ;  /* 0x00000007ea002986 */ /* 0x0001e8000c101138 */
[----:B------:R1:W-:Y:S04]  /*7daf0*/  @P5 STG.E.U8 desc[UR56][R42.64], R49 ;  /* 0x000000312a005986 */ /* 0x0003e8000c101138 */
[----:B0-----:R-:W2:Y:S04]  /*7db00*/  LDL.LU.64 R234, [R1+0x2390] ;  /* 0x0023900001ea7983 */ /* 0x001ea80000300a00 */
[----:B-1----:R-:W3:Y:S04]  /*7db10*/  LDL.LU.64 R42, [R1+0x2388] ;  /* 0x00238800012a7983 */ /* 0x002ee80000300a00 */
[----:B------:R-:W4:Y:S01]  /*7db20*/  LDL.LU.64 R30, [R1+0x16a8] ;  /* 0x0016a800011e7983 */ /* 0x000f220000300a00 */
[----:B------:R-:W-:-:S02]  /*7db30*/  LOP3.LUT P3, RZ, R233, 0x2000000, RZ, 0xc0, !PT ;  /* 0x02000000e9ff7812 */ /* 0x000fc4000786c0ff */
[----:B------:R-:W-:Y:S01]  /*7db40*/  LOP3.LUT P0, RZ, R233, 0x4000000, RZ, 0xc0, !PT ;  /* 0x04000000e9ff7812 */ /* 0x000fe2000780c0ff */
[----:B------:R-:W2:Y:S04]  /*7db50*/  LDL.LU.64 R228, [R1+0x1698] ;  /* 0x0016980001e47983 */ /* 0x000ea80000300a00 */
[----:B------:R-:W2:Y:S04]  /*7db60*/  LDL.LU.64 R28, [R1+0x1690] ;  /* 0x00169000011c7983 */ /* 0x000ea80000300a00 */
[----:B------:R-:W2:Y:S04]  /*7db70*/  LDL.LU.64 R224, [R1+0x1688] ;  /* 0x0016880001e07983 */ /* 0x000ea80000300a00 */
[----:B------:R-:W2:Y:S04]  /*7db80*/  LDL.LU.64 R226, [R1+0x1680] ;  /* 0x0016800001e27983 */ /* 0x000ea80000300a00 */
[----:B------:R-:W2:Y:S04]  /*7db90*/  LDL.LU.64 R56, [R1+0x1678] ;  /* 0x0016780001387983 */ /* 0x000ea80000300a00 */
[----:B------:R-:W2:Y:S04]  /*7dba0*/  LDL.LU.64 R52, [R1+0x1670] ;  /* 0x0016700001347983 */ /* 0x000ea80000300a00 */
[----:B------:R-:W2:Y:S01]  /*7dbb0*/  LDL.LU.64 R38, [R1+0x1668] ;  /* 0x0016680001267983 */ /* 0x000ea20000300a00 */
[----:B------:R-:W-:-:S02]  /*7dbc0*/  LOP3.LUT R10, R10, 0xffffefff, RZ, 0xc0, !PT ;  /* 0xffffefff0a0a7812 */ /* 0x000fc400078ec0ff */
[----:B---3--:R-:W-:-:S05]  /*7dbd0*/  PRMT R7, R42, 0x7770, RZ ;  /* 0x000077702a077816 */ /* 0x008fca00000000ff */
[----:B----4-:R0:W-:Y:S02]  /*7dbe0*/  @P3 STG.E.U8 desc[UR56][R30.64], R7 ;  /* 0x000000071e003986 */ /* 0x0101e4000c101138 */
[----:B0-----:R-:W-:-:S05]  /*7dbf0*/  PRMT R7, R42, 0x7771, RZ ;  /* 0x000077712a077816 */ /* 0x001fca00000000ff */
[----:B------:R0:W-:Y:S04]  /*7dc00*/  @P0 STG.E.U8 desc[UR56][R50.64], R7 ;  /* 0x0000000732000986 */ /* 0x0001e8000c101138 */
[----:B0-----:R-:W3:Y:S04]  /*7dc10*/  LDL.LU.64 R50, [R1+0x2380] ;  /* 0x0023800001327983 */ /* 0x001ee80000300a00 */
[----:B------:R-:W4:Y:S01]  /*7dc20*/  LDL.LU.64 R34, [R1+0x1660] ;  /* 0x0016600001227983 */ /* 0x000f220000300a00 */
[----:B--2---:R-:W-:Y:S02]  /*7dc30*/  LOP3.LUT P6, RZ, R234, 0x20, RZ, 0xc0, !PT ;  /* 0x00000020eaff7812 */ /* 0x004fe400078cc0ff */
[----:B------:R-:W-:-:S02]  /*7dc40*/  LOP3.LUT P2, RZ, R233, 0x8000000, RZ, 0xc0, !PT ;  /* 0x08000000e9ff7812 */ /* 0x000fc4000784c0ff */
[----:B------:R-:W-:Y:S02]  /*7dc50*/  LOP3.LUT P5, RZ, R233, 0x10000000, RZ, 0xc0, !PT ;  /* 0x10000000e9ff7812 */ /* 0x000fe400078ac0ff */
[----:B------:R-:W-:Y:S01]  /*7dc60*/  PRMT R7, R42, 0x7772, RZ ;  /* 0x000077722a077816 */ /* 0x000fe200000000ff */
[----:B------:R-:W2:Y:S06]  /*7dc70*/  LDL.LU.64 R36, [R1+0x1650] ;  /* 0x0016500001247983 */ /* 0x000eac0000300a00 */
[----:B------:R-:W-:Y:S02]  /*7dc80*/  @P6 LOP3.LUT R10, R10, 0x1000, RZ, 0xfc, !PT ;  /* 0x000010000a0a6812 */ /* 0x000fe400078efcff */
[----:B------:R-:W-:Y:S01]  /*7dc90*/  LOP3.LUT P6, RZ, R234, 0x10, RZ, 0xc0, !PT ;  /* 0x00000010eaff7812 */ /* 0x000fe200078cc0ff */
[----:B------:R0:W-:Y:S01]  /*7dca0*/  @P2 STG.E.U8 desc[UR56][R228.64], R7 ;  /* 0x00000007e4002986 */ /* 0x0001e2000c101138 */
[----:B------:R-:W-:-:S02]  /*7dcb0*/  PRMT R42, R42, 0x7773, RZ ;  /* 0x000077732a2a7816 */ /* 0x000fc400000000ff */
[----:B------:R-:W-:Y:S01]  /*7dcc0*/  LOP3.LUT R10, R10, 0xffffdfff, RZ, 0xc0, !PT ;  /* 0xffffdfff0a0a7812 */ /* 0x000fe200078ec0ff */
[----:B------:R-:W2:Y:S04]  /*7dcd0*/  LDL.LU.64 R32, [R1+0x1648] ;  /* 0x0016480001207983 */ /* 0x000ea80000300a00 */
[----:B------:R1:W-:Y:S04]  /*7dce0*/  @P5 STG.E.U8 desc[UR56][R28.64], R42 ;  /* 0x0000002a1c005986 */ /* 0x0003e8000c101138 */
[----:B------:R-:W2:Y:S01]  /*7dcf0*/  LDL.LU.64 R30, [R1+0x1640] ;  /* 0x00164000011e7983 */ /* 0x000ea20000300a00 */
[----:B------:R-:W-:-:S02]  /*7dd00*/  @P6 LOP3.LUT R10, R10, 0x2000, RZ, 0xfc, !PT ;  /* 0x000020000a0a6812 */ /* 0x000fc400078efcff */
[----:B------:R-:W-:Y:S01]  /*7dd10*/  LOP3.LUT P6, RZ, R234, 0x8, RZ, 0xc0, !PT ;  /* 0x00000008eaff7812 */ /* 0x000fe200078cc0ff */
[----:B0-----:R-:W2:Y:S04]  /*7dd20*/  LDL.LU.64 R228, [R1+0x1638] ;  /* 0x0016380001e47983 */ /* 0x001ea80000300a00 */
[----:B-1----:R-:W2:Y:S01]  /*7dd30*/  LDL.LU.64 R28, [R1+0x1630] ;  /* 0x00163000011c7983 */ /* 0x002ea20000300a00 */
[----:B------:R-:W-:-:S07]  /*7dd40*/  LOP3.LUT R10, R10, 0xffffbfff, RZ, 0xc0, !PT ;  /* 0xffffbfff0a0a7812 */ /* 0x000fce00078ec0ff */
        /* <DEDUP_REMOVED lines=17> */
[----:B---3--:R-:W-:-:S11]  /*7de60*/  PRMT R7, R50, 0x7770, RZ ;  /* 0x0000777032077816 */ /* 0x008fd600000000ff */
[----:B------:R0:W-:Y:S01]  /*7de70*/  @P6 STG.E.U8 desc[UR56][R224.64], R7 ;  /* 0x00000007e0006986 */ /* 0x0001e2000c101138 */
[----:B------:R-:W-:Y:S02]  /*7de80*/  LOP3.LUT P6, RZ, R10, 0x80000, RZ, 0xc0, !PT ;  /* 0x000800000aff7812 */ /* 0x000fe400078cc0ff */
[----:B0-----:R-:W-:Y:S01]  /*7de90*/  PRMT R7, R50, 0x7771, RZ ;  /* 0x0000777132077816 */ /* 0x001fe200000000ff */
[----:B------:R-:W3:Y:S10]  /*7dea0*/  LDL.LU.64 R224, [R1+0x1628] ;  /* 0x0016280001e07983 */ /* 0x000ef40000300a00 */
[----:B------:R0:W-:Y:S01]  /*7deb0*/  @P6 STG.E.U8 desc[UR56][R226.64], R7 ;  /* 0x00000007e2006986 */ /* 0x0001e2000c101138 */
[----:B------:R-:W-:-:S02]  /*7dec0*/  LOP3.LUT P6, RZ, R10, 0x40000, RZ, 0xc0, !PT ;  /* 0x000400000aff7812 */ /* 0x000fc400078cc0ff */
[----:B0-----:R-:W-:Y:S01]  /*7ded0*/  PRMT R7, R50, 0x7772, RZ ;  /* 0x0000777232077816 */ /* 0x001fe200000000ff */
[----:B------:R-:W3:Y:S10]  /*7dee0*/  LDL.LU.64 R226, [R1+0x1620] ;  /* 0x0016200001e27983 */ /* 0x000ef40000300a00 */
[----:B------:R0:W-:Y:S01]  /*7def0*/  @P6 STG.E.U8 desc[UR56][R56.64], R7 ;  /* 0x0000000738006986 */ /* 0x0001e2000c101138 */
[----:B------:R-:W-:-:S02]  /*7df00*/  LOP3.LUT P6, RZ, R10, 0x20000, RZ, 0xc0, !PT ;  /* 0x000200000aff7812 */ /* 0x000fc400078cc0ff */
[----:B------:R-:W-:-:S11]  /*7df10*/  PRMT R50, R50, 0x7773, RZ ;  /* 0x0000777332327816 */ /* 0x000fd600000000ff */
[----:B------:R-:W-:Y:S01]  /*7df20*/  @P6 STG.E.U8 desc[UR56][R52.64], R50 ;  /* 0x0000003234006986 */ /* 0x000fe2000c101138 */
[----:B------:R-:W-:Y:S02]  /*7df30*/  LOP3.LUT P6, RZ, R10, 0x10000, RZ, 0xc0, !PT ;  /* 0x000100000aff7812 */ /* 0x000fe400078cc0ff */
[----:B0-----:R-:W-:-:S11]  /*7df40*/  PRMT R7, R43, 0x7770, RZ ;  /* 0x000077702b077816 */ /* 0x001fd600000000ff */
[----:B------:R0:W-:Y:S01]  /*7df50*/  @P6 STG.E.U8 desc[UR56][R38.64], R7 ;  /* 0x0000000726006986 */ /* 0x0001e2000c101138 */
[----:B------:R-:W-:Y:S02]  /*7df60*/  LOP3.LUT P6, RZ, R10, 0x8000, RZ, 0xc0, !PT ;  /* 0x000080000aff7812 */ /* 0x000fe400078cc0ff */
[----:B0-----:R-:W-:-:S11]  /*7df70*/  PRMT R7, R43, 0x7771, RZ ;  /* 0x000077712b077816 */ /* 0x001fd600000000ff */
[----:B----4-:R0:W-:Y:S01]  /*7df80*/  @P6 STG.E.U8 desc[UR56][R34.64], R7 ;  /* 0x0000000722006986 */ /* 0x0101e2000c101138 */
[----:B------:R-:W-:Y:S02]  /*7df90*/  LOP3.LUT P6, RZ, R10, 0x4000, RZ, 0xc0, !PT ;  /* 0x000040000aff7812 */ /* 0x000fe400078cc0ff */
[----:B0-----:R-:W-:-:S11]  /*7dfa0*/  PRMT R7, R43, 0x7772, RZ ;  /* 0x000077722b077816 */ /* 0x001fd600000000ff */
[----:B------:R0:W-:Y:S04]  /*7dfb0*/  @P6 STG.E.U8 desc[UR56][R44.64], R7 ;  /* 0x000000072c006986 */ /* 0x0001e8000c101138 */
[----:B0-----:R-:W4:Y:S01]  /*7dfc0*/  LDL.LU.64 R44, [R1+0x2378] ;  /* 0x00237800012c7983 */ /* 0x001f220000300a00 */
[----:B------:R-:W-:Y:S02]  /*7dfd0*/  LOP3.LUT P6, RZ, R10, 0x2000, RZ, 0xc0, !PT ;  /* 0x000020000aff7812 */ /* 0x000fe400078cc0ff */
[----:B------:R-:W-:Y:S02]  /*7dfe0*/  PRMT R43, R43, 0x7773, RZ ;  /* 0x000077732b2b7816 */ /* 0x000fe400000000ff */
[----:B------:R-:W-:Y:S02]  /*7dff0*/  LOP3.LUT P1, RZ, R234, 0x40, RZ, 0xc0, !PT ;  /* 0x00000040eaff7812 */ /* 0x000fe4000782c0ff */
[----:B------:R-:W-:-:S07]  /*7e000*/  PRMT R7, R51, 0x7770, RZ ;  /* 0x0000777033077816 */ /* 0x000fce00000000ff */
[----:B--2---:R-:W-:Y:S01]  /*7e010*/  @P6 STG.E.U8 desc[UR56][R36.64], R43 ;  /* 0x0000002b24006986 */ /* 0x004fe2000c101138 */
[----:B------:R-:W-:Y:S02]  /*7e020*/  LOP3.LUT P6, RZ, R10, 0x1000, RZ, 0xc0, !PT ;  /* 0x000010000aff7812 */ /* 0x000fe400078cc0ff */
[C---:B------:R-:W-:Y:S02]  /*7e030*/  LOP3.LUT P4, RZ, R234.reuse, 0x80, RZ, 0xc0, !PT ;  /* 0x00000080eaff7812 */ /* 0x040fe4000788c0ff */
[C---:B------:R-:W-:Y:S02]  /*7e040*/  LOP3.LUT P3, RZ, R234.reuse, 0x100, RZ, 0xc0, !PT ;  /* 0x00000100eaff7812 */ /* 0x040fe4000786c0ff */
[----:B------:R-:W-:-:S07]  /*7e050*/  LOP3.LUT P0, RZ, R234, 0x200, RZ, 0xc0, !PT ;  /* 0x00000200eaff7812 */ /* 0x000fce000780c0ff */
[----:B------:R0:W-:Y:S01]  /*7e060*/  @P6 STG.E.U8 desc[UR56][R32.64], R7 ;  /* 0x0000000720006986 */ /* 0x0001e2000c101138 */
[----:B------:R-:W-:Y:S02]  /*7e070*/  LOP3.LUT P2, RZ, R234, 0x400, RZ, 0xc0, !PT ;  /* 0x00000400eaff7812 */ /* 0x000fe4000784c0ff */
[----:B0-----:R-:W-:-:S05]  /*7e080*/  PRMT R7, R51, 0x7771, RZ ;  /* 0x0000777133077816 */ /* 0x001fca00000000ff */
[----:B------:R0:W-:Y:S01]  /*7e090*/  @P1 STG.E.U8 desc[UR56][R30.64], R7 ;  /* 0x000000071e001986 */ /* 0x0001e2000c101138 */
[----:B------:R-:W-:Y:S02]  /*7e0a0*/  LOP3.LUT P5, RZ, R234, 0x800, RZ, 0xc0, !PT ;  /* 0x00000800eaff7812 */ /* 0x000fe400078ac0ff */
[C---:B0-----:R-:W-:Y:S02]  /*7e0b0*/  PRMT R7, R51.reuse, 0x7772, RZ ;  /* 0x0000777233077816 */ /* 0x041fe400000000ff */
[----:B------:R-:W-:-:S03]  /*7e0c0*/  PRMT R51, R51, 0x7773, RZ ;  /* 0x0000777333337816 */ /* 0x000fc600000000ff */
[----:B------:R4:W-:Y:S04]  /*7e0d0*/  @P4 STG.E.U8 desc[UR56][R228.64], R7 ;  /* 0x00000007e4004986 */ /* 0x0009e8000c101138 */
[----:B------:R-:W-:Y:S01]  /*7e0e0*/  @P3 STG.E.U8 desc[UR56][R28.64], R51 ;  /* 0x000000331c003986 */ /* 0x000fe2000c101138 */
[----:B------:R-:W-:Y:S02]  /*7e0f0*/  LOP3.LUT P6, RZ, R234, 0x1000000, RZ, 0xc0, !PT ;  /* 0x01000000eaff7812 */ /* 0x000fe400078cc0ff */
[----:B------:R-:W-:Y:S02]  /*7e100*/  LOP3.LUT R10, R10, 0xffffffef, RZ, 0xc0, !PT ;  /* 0xffffffef0a0a7812 */ /* 0x000fe400078ec0ff */
[----:B----4-:R-:W-:-:S05]  /*7e110*/  PRMT R7, R44, 0x7770, RZ ;  /* 0x000077702c077816 */ /* 0x010fca00000000ff */
[----:B---3--:R0:W-:Y:S02]  /*7e120*/  @P0 STG.E.U8 desc[UR56][R224.64], R7 ;  /* 0x00000007e0000986 */ /* 0x0081e4000c101138 */
        /* <DEDUP_REMOVED lines=14> */
[----:B------:R-:W4:Y:S01]  /*7e210*/  LDL.LU.64 R34, [R1+0x15c0] ;  /* 0x0015c00001227983 */ /* 0x000f220000300a00 */
        /* <DEDUP_REMOVED lines=18> */
[C---:B------:R-:W-:Y:S02]  /*7e340*/  LOP3.LUT P3, RZ, R234.reuse, 0x1000, RZ, 0xc0, !PT ;  /* 0x00001000eaff7812 */ /* 0x040fe4000786c0ff */
[----:B------:R-:W-:-:S07]  /*7e350*/  LOP3.LUT P0, RZ, R234, 0x2000, RZ, 0xc0, !PT ;  /* 0x00002000eaff7812 */ /* 0x000fce000780c0ff */
[----:B------:R-:W-:Y:S02]  /*7e360*/  @P6 LOP3.LUT R10, R10, 0x400, RZ, 0xfc, !PT ;  /* 0x000004000a0a6812 */ /* 0x000fe400078efcff */
[C---:B------:R-:W-:Y:S02]  /*7e370*/  LOP3.LUT P6, RZ, R234.reuse, 0x20000, RZ, 0xc0, !PT ;  /* 0x00020000eaff7812 */ /* 0x040fe400078cc0ff */
[----:B------:R-:W-:Y:S02]  /*7e380*/  LOP3.LUT P2, RZ, R234, 0x4000, RZ, 0xc0, !PT ;  /* 0x00004000eaff7812 */ /* 0x000fe4000784c0ff */
[----:B------:R-:W-:Y:S02]  /*7e390*/  PRMT R44, R44, 0x7773, RZ ;  /* 0x000077732c2c7816 */ /* 0x000fe400000000ff */
[----:B------:R-:W-:Y:S02]  /*7e3a0*/  LOP3.LUT R10, R10, 0xfffff7ff, RZ, 0xc0, !PT ;  /* 0xfffff7ff0a0a7812 */ /* 0x000fe400078ec0ff */
[----:B------:R-:W-:-:S05]  /*7e3b0*/  LOP3.LUT P5, RZ, R234, 0x8000, RZ, 0xc0, !PT ;  /* 0x00008000eaff7812 */ /* 0x000fca00078ac0ff */
[----:B------:R-:W-:Y:S02]  /*7e3c0*/  @P6 LOP3.LUT R10, R10, 0x800, RZ, 0xfc, !PT ;  /* 0x000008000a0a6812 */ /* 0x000fe400078efcff */
[----:B------:R-:W-:Y:S02]  /*7e3d0*/  LOP3.LUT P6, RZ, R234, 0x10000, RZ, 0xc0, !PT ;  /* 0x00010000eaff7812 */ /* 0x000fe400078cc0ff */
[C---:B--2---:R-:W-:Y:S01]  /*7e3e0*/  PRMT R7, R64.reuse, 0x7770, RZ ;  /* 0x0000777040077816 */ /* 0x044fe200000000ff */
[----:B---3--:R0:W-:Y:S04]  /*7e3f0*/  @P3 STG.E.U8 desc[UR56][R36.64], R44 ;  /* 0x0000002c24003986 */ /* 0x0081e8000c101138 */
[----:B----4-:R1:W-:Y:S04]  /*7e400*/  @P0 STG.E.U8 desc[UR56][R32.64], R7 ;  /* 0x0000000720000986 */ /* 0x0103e8000c101138 */
[----:B0-----:R-:W2:Y:S01]  /*7e410*/  LDL.LU.64 R36, [R1+0x15b0] ;  /* 0x0015b00001247983 */ /* 0x001ea20000300a00 */
[----:B-1----:R-:W-:-:S03]  /*7e420*/  PRMT R7, R64, 0x7771, RZ ;  /* 0x0000777140077816 */ /* 0x002fc600000000ff */
[----:B------:R-:W3:Y:S04]  /*7e430*/  LDL.LU.64 R32, [R1+0x15a8] ;  /* 0x0015a80001207983 */ /* 0x000ee80000300a00 */
[----:B------:R0:W-:Y:S02]  /*7e440*/  @P2 STG.E.U8 desc[UR56][R30.64], R7 ;  /* 0x000000071e002986 */ /* 0x0001e4000c101138 */
[C---:B0-----:R-:W-:Y:S02]  /*7e450*/  PRMT R7, R64.reuse, 0x7772, RZ ;  /* 0x0000777240077816 */ /* 0x041fe400000000ff */
[----:B------:R-:W-:Y:S01]  /*7e460*/  PRMT R64, R64, 0x7773, RZ ;  /* 0x0000777340407816 */ /* 0x000fe200000000ff */
[----:B------:R-:W4:Y:S04]  /*7e470*/  LDL.LU.64 R30, [R1+0x15a0] ;  /* 0x0015a000011e7983 */ /* 0x000f280000300a00 */
[----:B------:R0:W-:Y:S04]  /*7e480*/  @P5 STG.E.U8 desc[UR56][R228.64], R7 ;  /* 0x00000007e4005986 */ /* 0x0001e8000c101138 */
[----:B------:R1:W-:Y:S01]  /*7e490*/  @P6 STG.E.U8 desc[UR56][R28.64], R64 ;  /* 0x000000401c006986 */ /* 0x0003e2000c101138 */
[----:B------:R-:W-:-:S02]  /*7e4a0*/  LOP3.LUT P6, RZ, R10, 0x800, RZ, 0xc0, !PT ;  /* 0x000008000aff7812 */ /* 0x000fc400078cc0ff */
[----:B0-----:R-:W-:Y:S01]  /*7e4b0*/  PRMT R7, R45, 0x7770, RZ ;  /* 0x000077702d077816 */ /* 0x001fe200000000ff */
[----:B------:R-:W4:Y:S04]  /*7e4c0*/  LDL.LU.64 R228, [R1+0x1598] ;  /* 0x0015980001e47983 */ /* 0x000f280000300a00 */
[----:B-1----:R-:W4:Y:S06]  /*7e4d0*/  LDL.LU.64 R28, [R1+0x1590] ;  /* 0x00159000011c7983 */ /* 0x002f2c0000300a00 */
        /* <DEDUP_REMOVED lines=10> */
[----:B------:R-:W-:-:S11]  /*7e580*/  PRMT R45, R45, 0x7773, RZ ;  /* 0x000077732d2d7816 */ /* 0x000fd600000000ff */
[----:B------:R-:W-:Y:S01]  /*7e590*/  @P6 STG.E.U8 desc[UR56][R38.64], R45 ;  /* 0x0000002d26006986 */ /* 0x000fe2000c101138 */
[----:B------:R-:W-:Y:S02]  /*7e5a0*/  LOP3.LUT P6, RZ, R10, 0x80, RZ, 0xc0, !PT ;  /* 0x000000800aff7812 */ /* 0x000fe400078cc0ff */
[----:B0-----:R-:W-:-:S11]  /*7e5b0*/  PRMT R7, R65, 0x7770, RZ ;  /* 0x0000777041077816 */ /* 0x001fd600000000ff */
[----:B------:R0:W-:Y:S01]  /*7e5c0*/  @P6 STG.E.U8 desc[UR56][R46.64], R7 ;  /* 0x000000072e006986 */ /* 0x0001e2000c101138 */
[----:B------:R-:W-:-:S03]  /*7e5d0*/  LOP3.LUT P6, RZ, R10, 0x40, RZ, 0xc0, !PT ;  /* 0x000000400aff7812 */ /* 0x000fc600078cc0ff */
[----:B0-----:R-:W3:Y:S01]  /*7e5e0*/  LDL.LU.64 R46, [R1+0x2368] ;  /* 0x00236800012e7983 */ /* 0x001ee20000300a00 */
[----:B------:R-:W-:-:S09]  /*7e5f0*/  PRMT R7, R65, 0x7771, RZ ;  /* 0x0000777141077816 */ /* 0x000fd200000000ff */
[----:B------:R0:W-:Y:S01]  /*7e600*/  @P6 STG.E.U8 desc[UR56][R34.64], R7 ;  /* 0x0000000722006986 */ /* 0x0001e2000c101138 */
[----:B------:R-:W-:Y:S02]  /*7e610*/  LOP3.LUT P6, RZ, R10, 0x20, RZ, 0xc0, !PT ;  /* 0x000000200aff7812 */ /* 0x000fe400078cc0ff */
[----:B0-----:R-:W-:-:S11]  /*7e620*/  PRMT R7, R65, 0x7772, RZ ;  /* 0x0000777241077816 */ /* 0x001fd600000000ff */
[----:B------:R0:W-:Y:S04]  /*7e630*/  @P6 STG.E.U8 desc[UR56][R66.64], R7 ;  /* 0x0000000742006986 */ /* 0x0001e8000c101138 */
[----:B0-----:R-:W4:Y:S01]  /*7e640*/  LDL.LU.64 R66, [R1+0x2360] ;  /* 0x0023600001427983 */ /* 0x001f220000300a00 */
[----:B------:R-:W-:Y:S02]  /*7e650*/  LOP3.LUT P6, RZ, R10, 0x10, RZ, 0xc0, !PT ;  /* 0x000000100aff7812 */ /* 0x000fe400078cc0ff */
[C---:B------:R-:W-:Y:S02]  /*7e660*/  LOP3.LUT P1, RZ, R234.reuse, 0x2000000, RZ, 0xc0, !PT ;  /* 0x02000000eaff7812 */ /* 0x040fe4000782c0ff */
[----:B------:R-:W-:Y:S02]  /*7e670*/  LOP3.LUT P4, RZ, R234, 0x4000000, RZ, 0xc0, !PT ;  /* 0x04000000eaff7812 */ /* 0x000fe4000788c0ff */
[----:B------:R-:W-:-:S02]  /*7e680*/  PRMT R65, R65, 0x7773, RZ ;  /* 0x0000777341417816 */ /* 0x000fc400000000ff */
[C---:B------:R-:W-:Y:S02]  /*7e690*/  LOP3.LUT P3, RZ, R234.reuse, 0x8000000, RZ, 0xc0, !PT ;  /* 0x08000000eaff7812 */ /* 0x040fe4000786c0ff */
[C---:B------:R-:W-:Y:S02]  /*7e6a0*/  LOP3.LUT P0, RZ, R234.reuse, 0x10000000, RZ, 0xc0, !PT ;  /* 0x10000000eaff7812 */ /* 0x040fe4000780c0ff */
[C---:B------:R-:W-:Y:S02]  /*7e6b0*/  LOP3.LUT P2, RZ, R234.reuse, 0x20000000, RZ, 0xc0, !PT ;  /* 0x20000000eaff7812 */ /* 0x040fe4000784c0ff */
[----:B------:R-:W-:Y:S01]  /*7e6c0*/  LOP3.LUT P5, RZ, R234, 0x40000000, RZ, 0xc0, !PT ;  /* 0x40000000eaff7812 */ /* 0x000fe200078ac0ff */
[----:B--2---:R-:W-:Y:S01]  /*7e6d0*/  @P6 STG.E.U8 desc[UR56][R36.64], R65 ;  /* 0x0000004124006986 */ /* 0x004fe2000c101138 */
[----:B---3--:R-:W-:-:S05]  /*7e6e0*/  PRMT R7, R46, 0x7770, RZ ;  /* 0x000077702e077816 */ /* 0x008fca00000000ff */
[----:B------:R0:W-:Y:S02]  /*7e6f0*/  @P1 STG.E.U8 desc[UR56][R32.64], R7 ;  /* 0x0000000720001986 */ /* 0x0001e4000c101138 */
[C---:B0-----:R-:W-:Y:S02]  /*7e700*/  PRMT R7, R46.reuse, 0x7771, RZ ;  /* 0x000077712e077816 */ /* 0x041fe400000000ff */
[----:B------:R-:W2:Y:S04]  /*7e710*/  LDL.LU.64 R32, [R1+0x1578] ;  /* 0x0015780001207983 */ /* 0x000ea80000300a00 */
[----:B----4-:R0:W-:Y:S02]  /*7e720*/  @P4 STG.E.U8 desc[UR56][R30.64], R7 ;  /* 0x000000071e004986 */ /* 0x0101e4000c101138 */
[----:B0-----:R-:W-:-:S02]  /*7e730*/  PRMT R7, R46, 0x7772, RZ ;  /* 0x000077722e077816 */ /* 0x001fc400000000ff */
[----:B------:R-:W3:Y:S01]  /*7e740*/  LDL.LU.64 R30, [R1+0x1570] ;  /* 0x00157000011e7983 */ /* 0x000ee20000300a00 */
[----:B------:R-:W-:-:S03]  /*7e750*/  PRMT R46, R46, 0x7773, RZ ;  /* 0x000077732e2e7816 */ /* 0x000fc600000000ff */
[----:B------:R0:W-:Y:S04]  /*7e760*/  @P3 STG.E.U8 desc[UR56][R228.64], R7 ;  /* 0x00000007e4003986 */ /* 0x0001e8000c101138 */
[----:B------:R1:W-:Y:S04]  /*7e770*/  @P0 STG.E.U8 desc[UR56][R28.64], R46 ;  /* 0x0000002e1c000986 */ /* 0x0003e8000c101138 */
[----:B0-----:R-:W4:Y:S01]  /*7e780*/  LDL.LU.64 R228, [R1+0x1568] ;  /* 0x0015680001e47983 */ /* 0x001f220000300a00 */
[----:B------:R-:W-:-:S03]  /*7e790*/  PRMT R7, R66, 0x7770, RZ ;  /* 0x0000777042077816 */ /* 0x000fc600000000ff */
[----:B-1----:R-:W4:Y:S04]  /*7e7a0*/  LDL.LU.64 R28, [R1+0x1560] ;  /* 0x00156000011c7983 */ /* 0x002f280000300a00 */
[----:B------:R0:W-:Y:S04]  /*7e7b0*/  @P2 STG.E.U8 desc[UR56][R224.64], R7 ;  /* 0x00000007e0002986 */ /* 0x0001e8000c101138 */
[----:B0-----:R-:W4:Y:S01]  /*7e7c0*/  LDL.LU.64 R224, [R1+0x1558] ;  /* 0x0015580001e07983 */ /* 0x001f220000300a00 */
[----:B------:R-:W-:-:S05]  /*7e7d0*/  PRMT R7, R66, 0x7771, RZ ;  /* 0x0000777142077816 */ /* 0x000fca00000000ff */
[----:B------:R0:W-:Y:S04]  /*7e7e0*/  @P5 STG.E.U8 desc[UR56][R226.64], R7 ;  /* 0x00000007e2005986 */ /* 0x0001e8000c101138 */
[----:B0-----:R-:W4:Y:S04]  /*7e7f0*/  LDL.LU.64 R226, [R1+0x1550] ;  /* 0x0015500001e27983 */ /* 0x001f280000300a00 */
[----:B------:R-:W4:Y:S04]  /*7e800*/  LDL.LU.64 R52, [R1+0x1540] ;  /* 0x0015400001347983 */ /* 0x000f280000300a00 */
[----:B------:R-:W4:Y:S01]  /*7e810*/  LDL.LU.64 R38, [R1+0x1538] ;  /* 0x0015380001267983 */ /* 0x000f220000300a00 */
[----:B------:R-:W-:-:S02]  /*7e820*/  LOP3.LUT P6, RZ, R235, 0x800, RZ, 0xc0, !PT ;  /* 0x00000800ebff7812 */ /* 0x000fc400078cc0ff */
[----:B------:R-:W-:Y:S02]  /*7e830*/  LOP3.LUT R11, R11, 0xefffffff, RZ, 0xc0, !PT ;  /* 0xefffffff0b0b7812 */ /* 0x000fe400078ec0ff */
[----:B------:R-:W-:Y:S02]  /*7e840*/  LOP3.LUT R10, R10, 0xfffffffe, RZ, 0xc0, !PT ;  /* 0xfffffffe0a0a7812 */ /* 0x000fe400078ec0ff */
[----:B------:R-:W-:Y:S02]  /*7e850*/  LOP3.LUT P3, RZ, R234, 0x80000000, RZ, 0xc0, !PT ;  /* 0x80000000eaff7812 */ /* 0x000fe4000786c0ff */
[C---:B------:R-:W-:Y:S02]  /*7e860*/  LOP3.LUT P0, RZ, R235.reuse, 0x1, RZ, 0xc0, !PT ;  /* 0x00000001ebff7812 */ /* 0x040fe4000780c0ff */
[----:B------:R-:W-:Y:S02]  /*7e870*/  LOP3.LUT P2, RZ, R235, 0x2, RZ, 0xc0, !PT ;  /* 0x00000002ebff7812 */ /* 0x000fe4000784c0ff */
[----:B------:R-:W-:-:S02]  /*7e880*/  PRMT R7, R66, 0x7772, RZ ;  /* 0x0000777242077816 */ /* 0x000fc400000000ff */
[----:B------:R-:W-:Y:S01]  /*7e890*/  LOP3.LUT P5, RZ, R235, 0x4, RZ, 0xc0, !PT ;  /* 0x00000004ebff7812 */ /* 0x000fe200078ac0ff */
[----:B------:R-:W4:Y:S01]  /*7e8a0*/  LDL.LU.64 R34, [R1+0x1520] ;  /* 0x0015200001227983 */ /* 0x000f220000300a00 */
[----:B------:R-:W-:Y:S02]  /*7e8b0*/  @P6 LOP3.LUT R11, R11, 0x10000000, RZ, 0xfc, !PT ;  /* 0x100000000b0b6812 */ /* 0x000fe400078efcff */
[----:B------:R-:W-:Y:S02]  /*7e8c0*/  LOP3.LUT P6, RZ, R235, 0x400, RZ, 0xc0, !PT ;  /* 0x00000400ebff7812 */ /* 0x000fe400078cc0ff */
[----:B------:R-:W-:Y:S01]  /*7e8d0*/  PRMT R66, R66, 0x7773, RZ ;  /* 0x0000777342427816 */ /* 0x000fe200000000ff */
[----:B------:R-:W4:Y:S01]  /*7e8e0*/  LDL.LU.64 R36, [R1+0x1518] ;  /* 0x0015180001247983 */ /* 0x000f220000300a00 */
[----:B------:R-:W-:-:S09]  /*7e8f0*/  LOP3.LUT R11, R11, 0xdfffffff, RZ, 0xc0, !PT ;  /* 0xdfffffff0b0b7812 */ /* 0x000fd200078ec0ff */
        /* <DEDUP_REMOVED lines=19> */
[----:B--2---:R0:W-:Y:S02]  /*7ea30*/  @P3 STG.E.U8 desc[UR56][R32.64], R7 ;  /* 0x0000000720003986 */ /* 0x0041e4000c101138 */
[C---:B0-----:R-:W-:Y:S02]  /*7ea40*/  PRMT R7, R47.reuse, 0x7770, RZ ;  /* 0x000077702f077816 */ /* 0x041fe400000000ff */
[----:B------:R-:W2:Y:S04]  /*7ea50*/  LDL.LU.64 R32, [R1+0x1510] ;  /* 0x0015100001207983 */ /* 0x000ea80000300a00 */
[----:B---3--:R0:W-:Y:S04]  /*7ea60*/  @P0 STG.E.U8 desc[UR56][R30.64], R66 ;  /* 0x000000421e000986 */ /* 0x0081e8000c101138 */
[----:B0-----:R-:W3:Y:S04]  /*7ea70*/  LDL.LU.64 R30, [R1+0x1508] ;  /* 0x00150800011e7983 */ /* 0x001ee80000300a00 */
[----:B----4-:R0:W-:Y:S02]  /*7ea80*/  @P2 STG.E.U8 desc[UR56][R228.64], R7 ;  /* 0x00000007e4002986 */ /* 0x0101e4000c101138 */
[----:B0-----:R-:W-:-:S02]  /*7ea90*/  PRMT R7, R47, 0x7771, RZ ;  /* 0x000077712f077816 */ /* 0x001fc400000000ff */
[----:B------:R-:W4:Y:S04]  /*7eaa0*/  LDL.LU.64 R228, [R1+0x1500] ;  /* 0x0015000001e47983 */ /* 0x000f280000300a00 */
[----:B------:R0:W-:Y:S02]  /*7eab0*/  @P5 STG.E.U8 desc[UR56][R28.64], R7 ;  /* 0x000000071c005986 */ /* 0x0001e4000c101138 */
[----:B0-----:R-:W-:Y:S02]  /*7eac0*/  PRMT R7, R47, 0x7772, RZ ;  /* 0x000077722f077816 */ /* 0x001fe400000000ff */
[----:B------:R-:W4:Y:S04]  /*7ead0*/  LDL.LU.64 R28, [R1+0x14f8] ;  /* 0x0014f800011c7983 */ /* 0x000f280000300a00 */
[----:B------:R0:W-:Y:S01]  /*7eae0*/  @P6 STG.E.U8 desc[UR56][R224.64], R7 ;  /* 0x00000007e0006986 */ /* 0x0001e2000c101138 */
[----:B------:R-:W-:-:S02]  /*7eaf0*/  LOP3.LUT P6, RZ, R10, 0x8, RZ, 0xc0, !PT ;  /* 0x000000080aff7812 */ /* 0x000fc400078cc0ff */
[----:B------:R-:W-:Y:S02]  /*7eb00*/  PRMT R47, R47, 0x7773, RZ ;  /* 0x000077732f2f7816 */ /* 0x000fe400000000ff */
[----:B0-----:R-:W-:Y:S01]  /*7eb10*/  PRMT R7, R67, 0x7770, RZ ;  /* 0x0000777043077816 */ /* 0x001fe200000000ff */
[----:B------:R-:W4:Y:S08]  /*7eb20*/  LDL.LU.64 R224, [R1+0x14f0] ;  /* 0x0014f00001e07983 */ /* 0x000f300000300a00 */
[----:B------:R0:W-:Y:S01]  /*7eb30*/  @P6 STG.E.U8 desc[UR56][R226.64], R47 ;  /* 0x0000002fe2006986 */ /* 0x0001e2000c101138 */
[----:B------:R-:W-:-:S03]  /*7eb40*/  LOP3.LUT P6, RZ, R10, 0x4, RZ, 0xc0, !PT ;  /* 0x000000040aff7812 */ /* 0x000fc600078cc0ff */
[----:B0-----:R-:W4:Y:S10]  /*7eb50*/  LDL.LU.64 R226, [R1+0x14e8] ;  /* 0x0014e80001e27983 */ /* 0x001f340000300a00 */
[----:B------:R0:W-:Y:S01]  /*7eb60*/  @P6 STG.E.U8 desc[UR56][R68.64], R7 ;  /* 0x0000000744006986 */ /* 0x0001e2000c101138 */
[----:B------:R-:W-:-:S03]  /*7eb70*/  LOP3.LUT P6, RZ, R10, 0x2, RZ, 0xc0, !PT ;  /* 0x000000020aff7812 */ /* 0x000fc600078cc0ff */
[----:B0-----:R-:W2:Y:S01]  /*7eb80*/  LDL.LU.64 R68, [R1+0x2358] ;  /* 0x0023580001447983 */ /* 0x001ea20000300a00 */
[----:B------:R-:W-:-:S09]  /*7eb90*/  PRMT R7, R67, 0x7771, RZ ;  /* 0x0000777143077816 */ /* 0x000fd200000000ff */
[----:B------:R0:W-:Y:S01]  /*7eba0*/  @P6 STG.E.U8 desc[UR56][R52.64], R7 ;  /* 0x0000000734006986 */ /* 0x0001e2000c101138 */
[----:B------:R-:W-:Y:S02]  /*7ebb0*/  LOP3.LUT P6, RZ, R10, 0x1, RZ, 0xc0, !PT ;  /* 0x000000010aff7812 */ /* 0x000fe400078cc0ff */
[----:B0-----:R-:W-:-:S11]  /*7ebc0*/  PRMT R7, R67, 0x7772, RZ ;  /* 0x0000777243077816 */ /* 0x001fd600000000ff */
[----:B------:R-:W-:Y:S01]  /*7ebd0*/  @P6 STG.E.U8 desc[UR56][R38.64], R7 ;  /* 0x0000000726006986 */ /* 0x000fe2000c101138 */
[----:B------:R-:W-:Y:S02]  /*7ebe0*/  LOP3.LUT P6, RZ, R11, 0x80000000, RZ, 0xc0, !PT ;  /* 0x800000000bff7812 */ /* 0x000fe400078cc0ff */
[----:B------:R-:W-:-:S11]  /*7ebf0*/  PRMT R67, R67, 0x7773, RZ ;  /* 0x0000777343437816 */ /* 0x000fd600000000ff */
[----:B------:R0:W-:Y:S04]  /*7ec00*/  @P6 STG.E.U8 desc[UR56][R72.64], R67 ;  /* 0x0000004348006986 */ /* 0x0001e8000c101138 */
[----:B0-----:R-:W4:Y:S01]  /*7ec10*/  LDL.LU.64 R72, [R1+0x2350] ;  /* 0x0023500001487983 */ /* 0x001f220000300a00 */
[----:B------:R-:W-:Y:S02]  /*7ec20*/  LOP3.LUT P6, RZ, R11, 0x40000000, RZ, 0xc0, !PT ;  /* 0x400000000bff7812 */ /* 0x000fe400078cc0ff */
[C---:B------:R-:W-:Y:S02]  /*7ec30*/  LOP3.LUT P1, RZ, R235.reuse, 0x1000, RZ, 0xc0, !PT ;  /* 0x00001000ebff7812 */ /* 0x040fe4000782c0ff */
[C---:B------:R-:W-:Y:S02]  /*7ec40*/  LOP3.LUT P4, RZ, R235.reuse, 0x2000, RZ, 0xc0, !PT ;  /* 0x00002000ebff7812 */ /* 0x040fe4000788c0ff */
[----:B------:R-:W-:-:S02]  /*7ec50*/  LOP3.LUT P3, RZ, R235, 0x4000, RZ, 0xc0, !PT ;  /* 0x00004000ebff7812 */ /* 0x000fc4000786c0ff */
[C---:B------:R-:W-:Y:S02]  /*7ec60*/  LOP3.LUT P0, RZ, R235.reuse, 0x8000, RZ, 0xc0, !PT ;  /* 0x00008000ebff7812 */ /* 0x040fe4000780c0ff */
[C---:B------:R-:W-:Y:S02]  /*7ec70*/  LOP3.LUT P2, RZ, R235.reuse, 0x10000, RZ, 0xc0, !PT ;  /* 0x00010000ebff7812 */ /* 0x040fe4000784c0ff */
[----:B------:R-:W-:Y:S02]  /*7ec80*/  LOP3.LUT P5, RZ, R235, 0x20000, RZ, 0xc0, !PT ;  /* 0x00020000ebff7812 */ /* 0x000fe400078ac0ff */
[----:B--2---:R-:W-:-:S05]  /*7ec90*/  PRMT R7, R68, 0x7770, RZ ;  /* 0x0000777044077816 */ /* 0x004fca00000000ff */
[----:B------:R0:W-:Y:S01]  /*7eca0*/  @P6 STG.E.U8 desc[UR56][R34.64], R7 ;  /* 0x0000000722006986 */ /* 0x0001e2000c101138 */
[----:B------:R-:W-:Y:S02]  /*7ecb0*/  LOP3.LUT P6, RZ, R11, 0x20000000, RZ, 0xc0, !PT ;  /* 0x200000000bff7812 */ /* 0x000fe400078cc0ff */
[----:B0-----:R-:W-:-:S11]  /*7ecc0*/  PRMT R7, R68, 0x7771, RZ ;  /* 0x0000777144077816 */ /* 0x001fd600000000ff */
[----:B------:R0:W-:Y:S01]  /*7ecd0*/  @P6 STG.E.U8 desc[UR56][R36.64], R7 ;  /* 0x0000000724006986 */ /* 0x0001e2000c101138 */
[----:B------:R-:W-:Y:S02]  /*7ece0*/  LOP3.LUT P6, RZ, R11, 0x10000000, RZ, 0xc0, !PT ;  /* 0x100000000bff7812 */ /* 0x000fe400078cc0ff */
[C---:B0-----:R-:W-:Y:S02]  /*7ecf0*/  PRMT R7, R68.reuse, 0x7772, RZ ;  /* 0x0000777244077816 */ /* 0x041fe400000000ff */
[----:B------:R-:W-:-:S09]  /*7ed00*/  PRMT R68, R68, 0x7773, RZ ;  /* 0x0000777344447816 */ /* 0x000fd200000000ff */
[----:B------:R4:W-:Y:S04]  /*7ed10*/  @P6 STG.E.U8 desc[UR56][R32.64], R7 ;  /* 0x0000000720006986 */ /* 0x0009e8000c101138 */
[----:B---3--:R-:W-:Y:S01]  /*7ed20*/  @P1 STG.E.U8 desc[UR56][R30.64], R68 ;  /* 0x000000441e001986 */ /* 0x008fe2000c101138 */
[----:B----4-:R-:W-:-:S05]  /*7ed30*/  PRMT R7, R72, 0x7770, RZ ;  /* 0x0000777048077816 */ /* 0x010fca00000000ff */
        /* <DEDUP_REMOVED lines=8> */
[----:B------:R0:W-:Y:S04]  /*7edc0*/  @P5 STG.E.U8 desc[UR56][R236.64], R7 ;  /* 0x00000007ec005986 */ /* 0x0001e8000c101138 */
[----:B0-----:R-:W2:Y:S04]  /*7edd0*/  LDL.LU.64 R236, [R1+0x2348] ;  /* 0x0023480001ec7983 */ /* 0x001ea80000300a00 */
[----:B------:R-:W3:Y:S04]  /*7ede0*/  LDL.LU.64 R32, [R1+0x14d8] ;  /* 0x0014d80001207983 */ /* 0x000ee80000300a00 */
[----:B------:R-:W4:Y:S04]  /*7edf0*/  LDL.LU.64 R30, [R1+0x14d0] ;  /* 0x0014d000011e7983 */ /* 0x000f280000300a00 */
[----:B------:R-:W2:Y:S04]  /*7ee00*/  LDL.LU.64 R228, [R1+0x14c8] ;  /* 0x0014c80001e47983 */ /* 0x000ea80000300a00 */
[----:B------:R-:W2:Y:S01]  /*7ee10*/  LDL.LU.64 R28, [R1+0x14b8] ;  /* 0x0014b800011c7983 */ /* 0x000ea20000300a00 */
[----:B------:R-:W-:-:S02]  /*7ee20*/  LOP3.LUT P6, RZ, R235, 0x40000000, RZ, 0xc0, !PT ;  /* 0x40000000ebff7812 */ /* 0x000fc400078cc0ff */
[----:B------:R-:W-:Y:S02]  /*7ee30*/  LOP3.LUT R11, R11, 0xffefffff, RZ, 0xc0, !PT ;  /* 0xffefffff0b0b7812 */ /* 0x000fe400078ec0ff */
[C---:B------:R-:W-:Y:S02]  /*7ee40*/  LOP3.LUT P3, RZ, R235.reuse, 0x40000, RZ, 0xc0, !PT ;  /* 0x00040000ebff7812 */ /* 0x040fe4000786c0ff */
[----:B------:R-:W-:Y:S02]  /*7ee50*/  LOP3.LUT P0, RZ, R235, 0x80000, RZ, 0xc0, !PT ;  /* 0x00080000ebff7812 */ /* 0x000fe4000780c0ff */
[----:B------:R-:W-:Y:S01]  /*7ee60*/  PRMT R7, R69, 0x7771, RZ ;  /* 0x0000777145077816 */ /* 0x000fe200000000ff */
[----:B------:R-:W2:Y:S01]  /*7ee70*/  LDL.LU.64 R224, [R1+0x14a8] ;  /* 0x0014a80001e07983 */ /* 0x000ea20000300a00 */
[C---:B------:R-:W-:Y:S02]  /*7ee80*/  LOP3.LUT P2, RZ, R235.reuse, 0x100000, RZ, 0xc0, !PT ;  /* 0x00100000ebff7812 */ /* 0x040fe4000784c0ff */
[----:B------:R-:W-:Y:S01]  /*7ee90*/  LOP3.LUT P5, RZ, R235, 0x200000, RZ, 0xc0, !PT ;  /* 0x00200000ebff7812 */ /* 0x000fe200078ac0ff */
[----:B------:R-:W2:Y:S04]  /*7eea0*/  LDL.LU.64 R226, [R1+0x14a0] ;  /* 0x0014a00001e27983 */ /* 0x000ea80000300a00 */
[----:B------:R-:W2:Y:S04]  /*7eeb0*/  LDL.LU.64 R56, [R1+0x1490] ;  /* 0x0014900001387983 */ /* 0x000ea80000300a00 */
[----:B------:R-:W2:Y:S04]  /*7eec0*/  LDL.LU.64 R52, [R1+0x1488] ;  /* 0x0014880001347983 */ /* 0x000ea80000300a00 */
[----:B------:R-:W2:Y:S04]  /*7eed0*/  LDL.LU.64 R38, [R1+0x1480] ;  /* 0x0014800001267983 */ /* 0x000ea80000300a00 */
[----:B------:R-:W2:Y:S01]  /*7eee0*/  LDL.LU.64 R34, [R1+0x1478] ;  /* 0x0014780001227983 */ /* 0x000ea20000300a00 */
[----:B------:R-:W-:-:S02]  /*7eef0*/  @P6 LOP3.LUT R11, R11, 0x100000, RZ, 0xfc, !PT ;  /* 0x001000000b0b6812 */ /* 0x000fc400078efcff */
[----:B------:R-:W-:Y:S01]  /*7ef00*/  LOP3.LUT P6, RZ, R235, 0x20000000, RZ, 0xc0, !PT ;  /* 0x20000000ebff7812 */ /* 0x000fe200078cc0ff */
[----:B------:R-:W2:Y:S01]  /*7ef10*/  LDL.LU.64 R36, [R1+0x1470] ;  /* 0x0014700001247983 */ /* 0x000ea20000300a00 */
        /* <DEDUP_REMOVED lines=21> */
[----:B---3--:R0:W-:Y:S02]  /*7f070*/  @P3 STG.E.U8 desc[UR56][R32.64], R7 ;  /* 0x0000000720003986 */ /* 0x0081e4000c101138 */
[C---:B0-----:R-:W-:Y:S02]  /*7f080*/  PRMT R7, R69.reuse, 0x7772, RZ ;  /* 0x0000777245077816 */ /* 0x041fe400000000ff */
[----:B------:R-:W-:-:S03]  /*7f090*/  PRMT R69, R69, 0x7773, RZ ;  /* 0x0000777345457816 */ /* 0x000fc600000000ff */
[----:B----4-:R0:W-:Y:S04]  /*7f0a0*/  @P0 STG.E.U8 desc[UR56][R30.64], R7 ;  /* 0x000000071e000986 */ /* 0x0101e8000c101138 */
[----:B--2---:R-:W-:Y:S01]  /*7f0b0*/  @P2 STG.E.U8 desc[UR56][R228.64], R69 ;  /* 0x00000045e4002986 */ /* 0x004fe2000c101138 */
[----:B0-----:R-:W-:-:S05]  /*7f0c0*/  PRMT R7, R73, 0x7770, RZ ;  /* 0x0000777049077816 */ /* 0x001fca00000000ff */
[----:B------:R0:W-:Y:S02]  /*7f0d0*/  @P5 STG.E.U8 desc[UR56][R28.64], R7 ;  /* 0x000000071c005986 */ /* 0x0001e4000c101138 */
[----:B0-----:R-:W-:-:S05]  /*7f0e0*/  PRMT R7, R73, 0x7771, RZ ;  /* 0x0000777149077816 */ /* 0x001fca00000000ff */
[----:B------:R0:W-:Y:S04]  /*7f0f0*/  @P6 STG.E.U8 desc[UR56][R70.64], R7 ;  /* 0x0000000746006986 */ /* 0x0001e8000c101138 */
[----:B0-----:R-:W2:Y:S01]  /*7f100*/  LDL.LU.64 R70, [R1+0x2340] ;  /* 0x0023400001467983 */ /* 0x001ea20000300a00 */
[----:B------:R-:W-:Y:S02]  /*7f110*/  LOP3.LUT P6, RZ, R11, 0x8000000, RZ, 0xc0, !PT ;  /* 0x080000000bff7812 */ /* 0x000fe400078cc0ff */
[C---:B------:R-:W-:Y:S02]  /*7f120*/  PRMT R7, R73.reuse, 0x7772, RZ ;  /* 0x0000777249077816 */ /* 0x040fe400000000ff */
[----:B------:R-:W-:Y:S01]  /*7f130*/  PRMT R73, R73, 0x7773, RZ ;  /* 0x0000777349497816 */ /* 0x000fe200000000ff */
[----:B------:R-:W3:Y:S04]  /*7f140*/  LDL.LU.64 R32, [R1+0x1468] ;  /* 0x0014680001207983 */ /* 0x000ee80000300a00 */
[----:B------:R-:W4:Y:S04]  /*7f150*/  LDL.LU.64 R30, [R1+0x1458] ;  /* 0x00145800011e7983 */ /* 0x000f280000300a00 */
[----:B------:R-:W4:Y:S04]  /*7f160*/  LDL.LU.64 R228, [R1+0x1450] ;  /* 0x0014500001e47983 */ /* 0x000f280000300a00 */
[----:B------:R-:W4:Y:S04]  /*7f170*/  LDL.LU.64 R28, [R1+0x1448] ;  /* 0x00144800011c7983 */ /* 0x000f280000300a00 */
[----:B------:R0:W-:Y:S01]  /*7f180*/  @P6 STG.E.U8 desc[UR56][R224.64], R7 ;  /* 0x00000007e0006986 */ /* 0x0001e2000c101138 */
[----:B------:R-:W-:-:S03]  /*7f190*/  LOP3.LUT P6, RZ, R11, 0x4000000, RZ, 0xc0, !PT ;  /* 0x040000000bff7812 */ /* 0x000fc600078cc0ff */
[----:B0-----:R-:W4:Y:S10]  /*7f1a0*/  LDL.LU.64 R224, [R1+0x1440] ;  /* 0x0014400001e07983 */ /* 0x001f340000300a00 */
[----:B------:R0:W-:Y:S01]  /*7f1b0*/  @P6 STG.E.U8 desc[UR56][R226.64], R73 ;  /* 0x00000049e2006986 */ /* 0x0001e2000c101138 */
[----:B------:R-:W-:-:S03]  /*7f1c0*/  LOP3.LUT P6, RZ, R11, 0x2000000, RZ, 0xc0, !PT ;  /* 0x020000000bff7812 */ /* 0x000fc600078cc0ff */
[----:B0-----:R-:W4:Y:S01]  /*7f1d0*/  LDL.LU.64 R226, [R1+0x1438] ;  /* 0x0014380001e27983 */ /* 0x001f220000300a00 */
[----:B--2---:R-:W-:-:S09]  /*7f1e0*/  PRMT R7, R70, 0x7770, RZ ;  /* 0x0000777046077816 */ /* 0x004fd200000000ff */
[----:B------:R0:W-:Y:S04]  /*7f1f0*/  @P6 STG.E.U8 desc[UR56][R74.64], R7 ;  /* 0x000000074a006986 */ /* 0x0001e8000c101138 */
        /* <DEDUP_REMOVED lines=11> */
[----:B------:R-:W-:Y:S02]  /*7f2b0*/  LOP3.LUT P1, RZ, R235, 0x80000000, RZ, 0xc0, !PT ;  /* 0x80000000ebff7812 */ /* 0x000fe4000782c0ff */
[C---:B------:R-:W-:Y:S02]  /*7f2c0*/  LOP3.LUT P4, RZ, R236.reuse, 0x1, RZ, 0xc0, !PT ;  /* 0x00000001ecff7812 */ /* 0x040fe4000788c0ff */
[----:B------:R-:W-:Y:S02]  /*7f2d0*/  LOP3.LUT P3, RZ, R236, 0x2, RZ, 0xc0, !PT ;  /* 0x00000002ecff7812 */ /* 0x000fe4000786c0ff */
[----:B--2---:R-:W-:-:S05]  /*7f2e0*/  PRMT R7, R74, 0x7770, RZ ;  /* 0x000077704a077816 */ /* 0x004fca00000000ff */
[----:B------:R0:W-:Y:S01]  /*7f2f0*/  @P6 STG.E.U8 desc[UR56][R34.64], R7 ;  /* 0x0000000722006986 */ /* 0x0001e2000c101138 */
[----:B------:R-:W-:Y:S02]  /*7f300*/  LOP3.LUT P6, RZ, R11, 0x100000, RZ, 0xc0, !PT ;  /* 0x001000000bff7812 */ /* 0x000fe400078cc0ff */
[----:B0-----:R-:W-:-:S11]  /*7f310*/  PRMT R7, R74, 0x7771, RZ ;  /* 0x000077714a077816 */ /* 0x001fd600000000ff */
[----:B------:R0:W-:Y:S02]  /*7f320*/  @P6 STG.E.U8 desc[UR56][R36.64], R7 ;  /* 0x0000000724006986 */ /* 0x0001e4000c101138 */
[C---:B0-----:R-:W-:Y:S02]  /*7f330*/  PRMT R7, R74.reuse, 0x7772, RZ ;  /* 0x000077724a077816 */ /* 0x041fe400000000ff */
[----:B------:R-:W-:-:S03]  /*7f340*/  PRMT R74, R74, 0x7773, RZ ;  /* 0x000077734a4a7816 */ /* 0x000fc600000000ff */
[----:B---3--:R0:W-:Y:S04]  /*7f350*/  @P1 STG.E.U8 desc[UR56][R32.64], R7 ;  /* 0x0000000720001986 */ /* 0x0081e8000c101138 */
[----:B----4-:R-:W-:Y:S01]  /*7f360*/  @P4 STG.E.U8 desc[UR56][R30.64], R74 ;  /* 0x0000004a1e004986 */ /* 0x010fe2000c101138 */
[----:B0-----:R-:W-:-:S05]  /*7f370*/  PRMT R7, R71, 0x7770, RZ ;  /* 0x0000777047077816 */ /* 0x001fca00000000ff */
[----:B------:R0:W-:Y:S04]  /*7f380*/  @P3 STG.E.U8 desc[UR56][R228.64], R7 ;  /* 0x00000007e4003986 */ /* 0x0001e8000c101138 */
[----:B0-----:R-:W2:Y:S01]  /*7f390*/  LDL.LU.64 R228, [R1+0x1430] ;  /* 0x0014300001e47983 */ /* 0x001ea20000300a00 */
[C---:B------:R-:W-:Y:S02]  /*7f3a0*/  LOP3.LUT P0, RZ, R236.reuse, 0x4, RZ, 0xc0, !PT ;  /* 0x00000004ecff7812 */ /* 0x040fe4000780c0ff */
[C---:B------:R-:W-:Y:S02]  /*7f3b0*/  LOP3.LUT P2, RZ, R236.reuse, 0x8, RZ, 0xc0, !PT ;  /* 0x00000008ecff7812 */ /* 0x040fe4000784c0ff */
[----:B------:R-:W-:Y:S02]  /*7f3c0*/  PRMT R7, R71, 0x7771, RZ ;  /* 0x0000777147077816 */ /* 0x000fe400000000ff */
[----:B------:R-:W-:-:S02]  /*7f3d0*/  LOP3.LUT P5, RZ, R236, 0x10, RZ, 0xc0, !PT ;  /* 0x00000010ecff7812 */ /* 0x000fc400078ac0ff */
[----:B------:R-:W-:-:S05]  /*7f3e0*/  LOP3.LUT P3, RZ, R236, 0x20, RZ, 0xc0, !PT ;  /* 0x00000020ecff7812 */ /* 0x000fca000786c0ff */
[----:B------:R0:W-:Y:S01]  /*7f3f0*/  @P0 STG.E.U8 desc[UR56][R28.64], R7 ;  /* 0x000000071c000986 */ /* 0x0001e2000c101138 */
[----:B------:R-:W-:Y:S02]  /*7f400*/  LOP3.LUT P0, RZ, R236, 0x40, RZ, 0xc0, !PT ;  /* 0x00000040ecff7812 */ /* 0x000fe4000780c0ff */
[C---:B0-----:R-:W-:Y:S02]  /*7f410*/  PRMT R7, R71.reuse, 0x7772, RZ ;  /* 0x0000777247077816 */ /* 0x041fe400000000ff */
[----:B------:R-:W-:Y:S01]  /*7f420*/  PRMT R71, R71, 0x7773, RZ ;  /* 0x0000777347477816 */ /* 0x000fe200000000ff */
[----:B------:R-:W3:Y:S04]  /*7f430*/  LDL.LU.64 R28, [R1+0x1420] ;  /* 0x00142000011c7983 */ /* 0x000ee80000300a00 */
[----:B------:R0:W-:Y:S04]  /*7f440*/  @P2 STG.E.U8 desc[UR56][R224.64], R7 ;  /* 0x00000007e0002986 */ /* 0x0001e8000c101138 */
[----:B------:R1:W-:Y:S01]  /*7f450*/  @P5 STG.E.U8 desc[UR56][R226.64], R71 ;  /* 0x00000047e2005986 */ /* 0x0003e2000c101138 */
[----:B0-----:R-:W-:-:S03]  /*7f460*/  PRMT R7, R75, 0x7770, RZ ;  /* 0x000077704b077816 */ /* 0x001fc600000000ff */
[----:B------:R-:W4:Y:S04]  /*7f470*/  LDL.LU.64 R224, [R1+0x1418] ;  /* 0x0014180001e07983 */ /* 0x000f280000300a00 */
[----:B-1----:R-:W4:Y:S04]  /*7f480*/  LDL.LU.64 R226, [R1+0x1408] ;  /* 0x0014080001e27983 */ /* 0x002f280000300a00 */
        /* <DEDUP_REMOVED lines=8> */
[----:B------:R-:W-:Y:S01]  /*7f510*/  LOP3.LUT P6, RZ, R236, 0x8000, RZ, 0xc0, !PT ;  /* 0x00008000ecff7812 */ /* 0x000fe200078cc0ff */
[----:B--2---:R0:W-:Y:S02]  /*7f520*/  @P3 STG.E.U8 desc[UR56][R228.64], R7 ;  /* 0x00000007e4003986 */ /* 0x0041e4000c101138 */
[----:B0-----:R-:W-:-:S05]  /*7f530*/  PRMT R7, R75, 0x7771, RZ ;  /* 0x000077714b077816 */ /* 0x001fca00000000ff */
[----:B------:R0:W-:Y:S04]  /*7f540*/  @P0 STG.E.U8 desc[UR56][R76.64], R7 ;  /* 0x000000074c000986 */ /* 0x0001e8000c101138 */
[----:B0-----:R-:W2:Y:S01]  /*7f550*/  LDL.LU.64 R76, [R1+0x2330] ;  /* 0x00233000014c7983 */ /* 0x001ea20000300a00 */
[----:B------:R-:W-:Y:S02]  /*7f560*/  LOP3.LUT R11, R11, 0xffffbfff, RZ, 0xc0, !PT ;  /* 0xffffbfff0b0b7812 */ /* 0x000fe400078ec0ff */
[C---:B------:R-:W-:Y:S02]  /*7f570*/  LOP3.LUT P2, RZ, R236.reuse, 0x80, RZ, 0xc0, !PT ;  /* 0x00000080ecff7812 */ /* 0x040fe4000784c0ff */
[----:B------:R-:W-:Y:S02]  /*7f580*/  LOP3.LUT P5, RZ, R236, 0x100, RZ, 0xc0, !PT ;  /* 0x00000100ecff7812 */ /* 0x000fe400078ac0ff */
[----:B------:R-:W-:-:S02]  /*7f590*/  PRMT R7, R75, 0x7772, RZ ;  /* 0x000077724b077816 */ /* 0x000fc400000000ff */
[----:B------:R-:W-:Y:S02]  /*7f5a0*/  @P6 LOP3.LUT R11, R11, 0x4000, RZ, 0xfc, !PT ;  /* 0x000040000b0b6812 */ /* 0x000fe400078efcff */
[----:B------:R-:W-:Y:S01]  /*7f5b0*/  LOP3.LUT P6, RZ, R236, 0x4000, RZ, 0xc0, !PT ;  /* 0x00004000ecff7812 */ /* 0x000fe200078cc0ff */
[----:B------:R-:W2:Y:S01]  /*7f5c0*/  LDL.LU.64 R52, [R1+0x13e8] ;  /* 0x0013e80001347983 */ /* 0x000ea20000300a00 */
[----:B------:R-:W-:Y:S02]  /*7f5d0*/  PRMT R75, R75, 0x7773, RZ ;  /* 0x000077734b4b7816 */ /* 0x000fe400000000ff */
[----:B------:R-:W-:Y:S01]  /*7f5e0*/  LOP3.LUT R11, R11, 0xffff7fff, RZ, 0xc0, !PT ;  /* 0xffff7fff0b0b7812 */ /* 0x000fe200078ec0ff */
[----:B------:R-:W2:Y:S04]  /*7f5f0*/  LDL.LU.64 R38, [R1+0x13e0] ;  /* 0x0013e00001267983 */ /* 0x000ea80000300a00 */
[----:B------:R-:W2:Y:S04]  /*7f600*/  LDL.LU.64 R34, [R1+0x13d8] ;  /* 0x0013d80001227983 */ /* 0x000ea80000300a00 */
[----:B------:R-:W2:Y:S04]  /*7f610*/  LDL.LU.64 R36, [R1+0x13d0] ;  /* 0x0013d00001247983 */ /* 0x000ea80000300a00 */
[----:B------:R-:W2:Y:S04]  /*7f620*/  LDL.LU.64 R32, [R1+0x13c8] ;  /* 0x0013c80001207983 */ /* 0x000ea80000300a00 */
[----:B------:R-:W2:Y:S01]  /*7f630*/  LDL.LU.64 R30, [R1+0x13c0] ;  /* 0x0013c000011e7983 */ /* 0x000ea20000300a00 */
        /* <DEDUP_REMOVED lines=12> */
[----:B---3--:R2:W-:Y:S10]  /*7f700*/  @P2 STG.E.U8 desc[UR56][R28.64], R7 ;  /* 0x000000071c002986 */ /* 0x0085f4000c101138 */
[----:B------:R-:W-:-:S02]  /*7f710*/  @P6 LOP3.LUT R11, R11, 0x80000, RZ, 0xfc, !PT ;  /* 0x000800000b0b6812 */ /* 0x000fc400078efcff */
[----:B------:R-:W-:Y:S01]  /*7f720*/  LOP3.LUT P6, RZ, R236, 0x200, RZ, 0xc0, !PT ;  /* 0x00000200ecff7812 */ /* 0x000fe200078cc0ff */
[----:B----4-:R-:W-:Y:S01]  /*7f730*/  @P5 STG.E.U8 desc[UR56][R224.64], R75 ;  /* 0x0000004be0005986 */ /* 0x010fe2000c101138 */
[----:B--2---:R-:W-:-:S11]  /*7f740*/  PRMT R7, R76, 0x7770, RZ ;  /* 0x000077704c077816 */ /* 0x004fd600000000ff */
[----:B------:R0:W-:Y:S04]  /*7f750*/  @P6 STG.E.U8 desc[UR56][R80.64], R7 ;  /* 0x0000000750006986 */ /* 0x0001e8000c101138 */
[----:B0-----:R-:W2:Y:S01]  /*7f760*/  LDL.LU.64 R80, [R1+0x2328] ;  /* 0x0023280001507983 */ /* 0x001ea20000300a00 */
[----:B------:R-:W-:-:S03]  /*7f770*/  LOP3.LUT P6, RZ, R11, 0x80000, RZ, 0xc0, !PT ;  /* 0x000800000bff7812 */ /* 0x000fc600078cc0ff */
[----:B------:R-:W3:Y:S04]  /*7f780*/  LDL.LU.64 R228, [R1+0x13b8] ;  /* 0x0013b80001e47983 */ /* 0x000ee80000300a00 */
[----:B------:R-:W4:Y:S04]  /*7f790*/  LDL.LU.64 R28, [R1+0x13b0] ;  /* 0x0013b000011c7983 */ /* 0x000f280000300a00 */
[----:B------:R-:W4:Y:S01]  /*7f7a0*/  LDL.LU.64 R224, [R1+0x13a8] ;  /* 0x0013a80001e07983 */ /* 0x000f220000300a00 */
[----:B------:R-:W-:-:S05]  /*7f7b0*/  PRMT R7, R76, 0x7771, RZ ;  /* 0x000077714c077816 */ /* 0x000fca00000000ff */
[----:B------:R0:W-:Y:S04]  /*7f7c0*/  @P6 STG.E.U8 desc[UR56][R226.64], R7 ;  /* 0x00000007e2006986 */ /* 0x0001e8000c101138 */
[----:B0-----:R-:W4:Y:S01]  /*7f7d0*/  LDL.LU.64 R226, [R1+0x13a0] ;  /* 0x0013a00001e27983 */ /* 0x001f220000300a00 */
[----:B------:R-:W-:Y:S02]  /*7f7e0*/  LOP3.LUT P6, RZ, R11, 0x40000, RZ, 0xc0, !PT ;  /* 0x000400000bff7812 */ /* 0x000fe400078cc0ff */
[C---:B------:R-:W-:Y:S02]  /*7f7f0*/  PRMT R7, R76.reuse, 0x7772, RZ ;  /* 0x000077724c077816 */ /* 0x040fe400000000ff */
        /* <DEDUP_REMOVED lines=24> */
[----:B------:R0:W-:Y:S02]  /*7f980*/  @P6 STG.E.U8 desc[UR56][R32.64], R7 ;  /* 0x0000000720006986 */ /* 0x0001e4000c101138 */
[----:B0-----:R-:W-:-:S05]  /*7f990*/  PRMT R7, R77, 0x7771, RZ ;  /* 0x000077714d077816 */ /* 0x001fca00000000ff */
[----:B------:R0:W-:Y:S02]  /*7f9a0*/  @P1 STG.E.U8 desc[UR56][R30.64], R7 ;  /* 0x000000071e001986 */ /* 0x0001e4000c101138 */
[C---:B0-----:R-:W-:Y:S02]  /*7f9b0*/  PRMT R7, R77.reuse, 0x7772, RZ ;  /* 0x000077724d077816 */ /* 0x041fe400000000ff */
[----:B------:R-:W-:-:S03]  /*7f9c0*/  PRMT R77, R77, 0x7773, RZ ;  /* 0x000077734d4d7816 */ /* 0x000fc600000000ff */
[----:B---3--:R0:W-:Y:S04]  /*7f9d0*/  @P4 STG.E.U8 desc[UR56][R228.64], R7 ;  /* 0x00000007e4004986 */ /* 0x0081e8000c101138 */
[----:B----4-:R-:W-:Y:S01]  /*7f9e0*/  @P3 STG.E.U8 desc[UR56][R28.64], R77 ;  /* 0x0000004d1c003986 */ /* 0x010fe2000c101138 */
        /* <DEDUP_REMOVED lines=10> */
[C---:B------:R-:W-:Y:S02]  /*7fa90*/  LOP3.LUT P0, RZ, R236.reuse, 0x2000000, RZ, 0xc0, !PT ;  /* 0x02000000ecff7812 */ /* 0x040fe4000780c0ff */
[----:B------:R-:W-:Y:S02]  /*7faa0*/  LOP3.LUT P2, RZ, R236, 0x4000000, RZ, 0xc0, !PT ;  /* 0x04000000ecff7812 */ /* 0x000fe4000784c0ff */
[----:B------:R-:W-:Y:S01]  /*7fab0*/  PRMT R81, R81, 0x7773, RZ ;  /* 0x0000777351517816 */ /* 0x000fe200000000ff */
        /* <DEDUP_REMOVED lines=19> */
[C---:B--2---:R-:W-:Y:S01]  /*7fbf0*/  PRMT R7, R78.reuse, 0x7770, RZ ;  /* 0x000077704e077816 */ /* 0x044fe200000000ff */
[----:B---3--:R-:W-:Y:S04]  /*7fc00*/  @P3 STG.E.U8 desc[UR56][R30.64], R81 ;  /* 0x000000511e003986 */ /* 0x008fe8000c101138 */
[----:B----4-:R0:W-:Y:S02]  /*7fc10*/  @P0 STG.E.U8 desc[UR56][R228.64], R7 ;  /* 0x00000007e4000986 */ /* 0x0101e4000c101138 */
[----:B0-----:R-:W-:-:S05]  /*7fc20*/  PRMT R7, R78, 0x7771, RZ ;  /* 0x000077714e077816 */ /* 0x001fca00000000ff */
[----:B------:R0:W-:Y:S04]  /*7fc30*/  @P2 STG.E.U8 desc[UR56][R82.64], R7 ;  /* 0x0000000752002986 */ /* 0x0001e8000c101138 */
[----:B0-----:R-:W2:Y:S01]  /*7fc40*/  LDL.LU.64 R82, [R1+0x2318] ;  /* 0x0023180001527983 */ /* 0x001ea20000300a00 */
[----:B------:R-:W-:Y:S02]  /*7fc50*/  @P6 LOP3.LUT R11, R11, 0x80, RZ, 0xfc, !PT ;  /* 0x000000800b0b6812 */ /* 0x000fe400078efcff */
[----:B------:R-:W-:Y:S02]  /*7fc60*/  LOP3.LUT P6, RZ, R237, 0x1, RZ, 0xc0, !PT ;  /* 0x00000001edff7812 */ /* 0x000fe400078cc0ff */
[----:B------:R-:W-:Y:S02]  /*7fc70*/  LOP3.LUT P5, RZ, R236, 0x8000000, RZ, 0xc0, !PT ;  /* 0x08000000ecff7812 */ /* 0x000fe400078ac0ff */
[----:B------:R-:W-:-:S02]  /*7fc80*/  PRMT R7, R78, 0x7772, RZ ;  /* 0x000077724e077816 */ /* 0x000fc400000000ff */
[----:B------:R-:W-:Y:S01]  /*7fc90*/  LOP3.LUT R11, R11, 0xfffffeff, RZ, 0xc0, !PT ;  /* 0xfffffeff0b0b7812 */ /* 0x000fe200078ec0ff */
[----:B------:R-:W3:Y:S01]  /*7fca0*/  LDL.LU.64 R32, [R1+0x1328] ;  /* 0x0013280001207983 */ /* 0x000ee20000300a00 */
[----:B------:R-:W-:-:S03]  /*7fcb0*/  PRMT R78, R78, 0x7773, RZ ;  /* 0x000077734e4e7816 */ /* 0x000fc600000000ff */
[----:B------:R-:W4:Y:S04]  /*7fcc0*/  LDL.LU.64 R30, [R1+0x1318] ;  /* 0x00131800011e7983 */ /* 0x000f280000300a00 */
[----:B------:R-:W4:Y:S01]  /*7fcd0*/  LDL.LU.64 R228, [R1+0x1310] ;  /* 0x0013100001e47983 */ /* 0x000f220000300a00 */
        /* <DEDUP_REMOVED lines=11> */
[----:B------:R0:W-:-:S12]  /*7fd90*/  @P5 STG.E.U8 desc[UR56][R28.64], R7 ;  /* 0x000000071c005986 */ /* 0x0001d8000c101138 */
[----:B------:R1:W-:Y:S01]  /*7fda0*/  @P6 STG.E.U8 desc[UR56][R224.64], R78 ;  /* 0x0000004ee0006986 */ /* 0x0003e2000c101138 */
[----:B------:R-:W-:-:S03]  /*7fdb0*/  LOP3.LUT P6, RZ, R11, 0x800, RZ, 0xc0, !PT ;  /* 0x000008000bff7812 */ /* 0x000fc600078cc0ff */
[----:B0-----:R-:W4:Y:S04]  /*7fdc0*/  LDL.LU.64 R28, [R1+0x1308] ;  /* 0x00130800011c7983 */ /* 0x001f280000300a00 */
[----:B-1----:R-:W4:Y:S01]  /*7fdd0*/  LDL.LU.64 R224, [R1+0x1300] ;  /* 0x0013000001e07983 */ /* 0x002f220000300a00 */
[----:B--2---:R-:W-:-:S05]  /*7fde0*/  PRMT R7, R82, 0x7770, RZ ;  /* 0x0000777052077816 */ /* 0x004fca00000000ff */
[----:B------:R0:W-:Y:S01]  /*7fdf0*/  @P6 STG.E.U8 desc[UR56][R226.64], R7 ;  /* 0x00000007e2006986 */ /* 0x0001e2000c101138 */
[C---:B------:R-:W-:Y:S02]  /*7fe00*/  LOP3.LUT P6, RZ, R11.reuse, 0x400, RZ, 0xc0, !PT ;  /* 0x000004000bff7812 */ /* 0x040fe400078cc0ff */
[----:B0-----:R-:W-:Y:S01]  /*7fe10*/  PRMT R7, R82, 0x7771, RZ ;  /* 0x0000777152077816 */ /* 0x001fe200000000ff */
[----:B------:R-:W2:Y:S10]  /*7fe20*/  LDL.LU.64 R226, [R1+0x12f8] ;  /* 0x0012f80001e27983 */ /* 0x000eb40000300a00 */
[----:B------:R0:W-:Y:S01]  /*7fe30*/  @P6 STG.E.U8 desc[UR56][R56.64], R7 ;  /* 0x0000000738006986 */ /* 0x0001e2000c101138 */
[----:B------:R-:W-:-:S02]  /*7fe40*/  LOP3.LUT P6, RZ, R11, 0x200, RZ, 0xc0, !PT ;  /* 0x000002000bff7812 */ /* 0x000fc400078cc0ff */
        /* <DEDUP_REMOVED lines=13> */
[----:B------:R0:W-:Y:S04]  /*7ff20*/  @P6 STG.E.U8 desc[UR56][R84.64], R7 ;  /* 0x0000000754006986 */ /* 0x0001e8000c101138 */
[----:B0-----:R-:W2:Y:S01]  /*7ff30*/  LDL.LU.64 R84, [R1+0x2310] ;  /* 0x0023100001547983 */ /* 0x001ea20000300a00 */
[----:B------:R-:W-:Y:S02]  /*7ff40*/  LOP3.LUT P6, RZ, R11, 0x10, RZ, 0xc0, !PT ;  /* 0x000000100bff7812 */ /* 0x000fe400078cc0ff */
[C---:B------:R-:W-:Y:S02]  /*7ff50*/  LOP3.LUT P1, RZ, R237.reuse, 0x20, RZ, 0xc0, !PT ;  /* 0x00000020edff7812 */ /* 0x040fe4000782c0ff */
[----:B------:R-:W-:Y:S02]  /*7ff60*/  LOP3.LUT P4, RZ, R237, 0x40, RZ, 0xc0, !PT ;  /* 0x00000040edff7812 */ /* 0x000fe4000788c0ff */
[----:B------:R-:W-:-:S02]  /*7ff70*/  PRMT R79, R79, 0x7773, RZ ;  /* 0x000077734f4f7816 */ /* 0x000fc400000000ff */
[----:B------:R-:W-:Y:S02]  /*7ff80*/  PRMT R7, R83, 0x7770, RZ ;  /* 0x0000777053077816 */ /* 0x000fe400000000ff */
[C---:B------:R-:W-:Y:S02]  /*7ff90*/  LOP3.LUT P3, RZ, R237.reuse, 0x80, RZ, 0xc0, !PT ;  /* 0x00000080edff7812 */ /* 0x040fe4000786c0ff */
[C---:B------:R-:W-:Y:S02]  /*7ffa0*/  LOP3.LUT P0, RZ, R237.reuse, 0x100, RZ, 0xc0, !PT ;  /* 0x00000100edff7812 */ /* 0x040fe4000780c0ff */
[C---:B------:R-:W-:Y:S01]  /*7ffb0*/  LOP3.LUT P2, RZ, R237.reuse, 0x200, RZ, 0xc0, !PT ;  /* 0x00000200edff7812 */ /* 0x040fe2000784c0ff */
[----:B---3--:R-:W-:Y:S04]  /*7ffc0*/  @P6 STG.E.U8 desc[UR56][R32.64], R79 ;  /* 0x0000004f20006986 */ /* 0x008fe8000c101138 */
[----:B----4-:R0:W-:Y:S01]  /*7ffd0*/  @P1 STG.E.U8 desc[UR56][R30.64], R7 ;  /* 0x000000071e001986 */ /* 0x0101e2000c101138 */
[----:B------:R-:W-:-:S02]  /*7ffe0*/  LOP3.LUT P5, RZ, R237, 0x400, RZ, 0xc0, !PT ;  /* 0x00000400edff7812 */ /* 0x000fc400078ac0ff */
[----:B0-----:R-:W-:-:S05]  /*7fff0*/  PRMT R7, R83, 0x7771, RZ ;  /* 0x0000777153077816 */ /* 0x001fca00000000ff */
[----:B------:R0:W-:Y:S02]  /*80000*/  @P4 STG.E.U8 desc[UR56][R228.64], R7 ;  /* 0x00000007e4004986 */ /* 0x0001e4000c101138 */
[C---:B0-----:R-:W-:Y:S02]  /*80010*/  PRMT R7, R83.reuse, 0x7772, RZ ;  /* 0x0000777253077816 */ /* 0x041fe400000000ff */
[----:B------:R-:W-:-:S03]  /*80020*/  PRMT R83, R83, 0x7773, RZ ;  /* 0x0000777353537816 */ /* 0x000fc600000000ff */
[----:B------:R2:W-:Y:S04]  /*80030*/  @P3 STG.E.U8 desc[UR56][R28.64], R7 ;  /* 0x000000071c003986 */ /* 0x0005e8000c101138 */
[----:B------:R-:W-:Y:S01]  /*80040*/  @P0 STG.E.U8 desc[UR56][R224.64], R83 ;  /* 0x00000053e0000986 */ /* 0x000fe2000c101138 */
[----:B--2---:R-:W-:-:S05]  /*80050*/  PRMT R7, R84, 0x7770, RZ ;  /* 0x0000777054077816 */ /* 0x004fca00000000ff */
[----:B------:R0:W-:Y:S02]  /*80060*/  @P2 STG.E.U8 desc[UR56][R226.64], R7 ;  /* 0x00000007e2002986 */ /* 0x0001e4000c101138 */
[----:B0-----:R-:W-:-:S05]  /*80070*/  PRMT R7, R84, 0x7771, RZ ;  /* 0x0000777154077816 */ /* 0x001fca00000000ff */
[----:B------:R0:W-:Y:S04]  /*80080*/  @P5 STG.E.U8 desc[UR56][R88.64], R7 ;  /* 0x0000000758005986 */ /* 0x0001e8000c101138 */
[----:B0-----:R-:W2:Y:S04]  /*80090*/  LDL.LU.64 R88, [R1+0x2308] ;  /* 0x0023080001587983 */ /* 0x001ea80000300a00 */
[----:B------:R-:W3:Y:S04]  /*800a0*/  LDL.LU.64 R32, [R1+0x12e8] ;  /* 0x0012e80001207983 */ /* 0x000ee80000300a00 */
[----:B------:R-:W4:Y:S04]  /*800b0*/  LDL.LU.64 R30, [R1+0x12e0] ;  /* 0x0012e000011e7983 */ /* 0x000f280000300a00 */
[----:B------:R-:W2:Y:S04]  /*800c0*/  LDL.LU.64 R228, [R1+0x12d8] ;  /* 0x0012d80001e47983 */ /* 0x000ea80000300a00 */
[----:B------:R-:W2:Y:S04]  /*800d0*/  LDL.LU.64 R28, [R1+0x12d0] ;  /* 0x0012d000011c7983 */ /* 0x000ea80000300a00 */
[----:B------:R-:W2:Y:S04]  /*800e0*/  LDL.LU.64 R224, [R1+0x12c8] ;  /* 0x0012c80001e07983 */ /* 0x000ea80000300a00 */
[----:B------:R-:W2:Y:S04]  /*800f0*/  LDL.LU.64 R52, [R1+0x12c0] ;  /* 0x0012c00001347983 */ /* 0x000ea80000300a00 */
[----:B------:R-:W2:Y:S04]  /*80100*/  LDL.LU.64 R226, [R1+0x12b0] ;  /* 0x0012b00001e27983 */ /* 0x000ea80000300a00 */
[----:B------:R-:W2:Y:S04]  /*80110*/  LDL.LU.64 R38, [R1+0x12a8] ;  /* 0x0012a80001267983 */ /* 0x000ea80000300a00 */
[----:B------:R-:W2:Y:S01]  /*80120*/  LDL.LU.64 R34, [R1+0x12a0] ;  /* 0x0012a00001227983 */ /* 0x000ea20000300a00 */
[----:B------:R-:W-:-:S02]  /*80130*/  LOP3.LUT P6, RZ, R237, 0x800000, RZ, 0xc0, !PT ;  /* 0x00800000edff7812 */ /* 0x000fc400078cc0ff */
[----:B------:R-:W-:Y:S02]  /*80140*/  LOP3.LUT R12, R12, 0xefffffff, RZ, 0xc0, !PT ;  /* 0xefffffff0c0c7812 */ /* 0x000fe400078ec0ff */
[----:B------:R-:W-:Y:S01]  /*80150*/  LOP3.LUT P3, RZ, R237, 0x800, RZ, 0xc0, !PT ;  /* 0x00000800edff7812 */ /* 0x000fe2000786c0ff */
[----:B------:R-:W2:Y:S08]  /*80160*/  LDL.LU.64 R36, [R1+0x1290] ;  /* 0x0012900001247983 */ /* 0x000eb00000300a00 */
[----:B------:R-:W-:-:S02]  /*80170*/  @P6 LOP3.LUT R12, R12, 0x10000000, RZ, 0xfc, !PT ;  /* 0x100000000c0c6812 */ /* 0x000fc400078efcff */
[----:B------:R-:W-:Y:S02]  /*80180*/  LOP3.LUT P6, RZ, R237, 0x400000, RZ, 0xc0, !PT ;  /* 0x00400000edff7812 */ /* 0x000fe400078cc0ff */
[----:B------:R-:W-:-:S11]  /*80190*/  LOP3.LUT R12, R12, 0xdfffffff, RZ, 0xc0, !PT ;  /* 0xdfffffff0c0c7812 */ /* 0x000fd600078ec0ff */
[----:B------:R-:W-:Y:S02]  /*801a0*/  @P6 LOP3.LUT R12, R12, 0x20000000, RZ, 0xfc, !PT ;  /* 0x200000000c0c6812 */ /* 0x000fe400078efcff */
[C---:B------:R-:W-:Y:S02]  /*801b0*/  LOP3.LUT P6, RZ, R237.reuse, 0x200000, RZ, 0xc0, !PT ;  /* 0x00200000edff7812 */ /* 0x040fe400078cc0ff */
[----:B------:R-:W-:Y:S02]  /*801c0*/  LOP3.LUT R12, R12, 0xbfffffff, RZ, 0xc0, !PT ;  /* 0xbfffffff0c0c7812 */ /* 0x000fe400078ec0ff */
[----:B------:R-:W-:Y:S02]  /*801d0*/  PRMT R7, R84, 0x7772, RZ ;  /* 0x0000777254077816 */ /* 0x000fe400000000ff */
[----:B------:R-:W-:-:S07]  /*801e0*/  LOP3.LUT P0, RZ, R237, 0x1000, RZ, 0xc0, !PT ;  /* 0x00001000edff7812 */ /* 0x000fce000780c0ff */
[----:B------:R-:W-:Y:S02]  /*801f0*/  @P6 LOP3.LUT R12, R12, 0x40000000, RZ, 0xfc, !PT ;  /* 0x400000000c0c6812 */ /* 0x000fe400078efcff */
[----:B------:R-:W-:Y:S02]  /*80200*/  LOP3.LUT P6, RZ, R237, 0x100000, RZ, 0xc0, !PT ;  /* 0x00100000edff7812 */ /* 0x000fe400078cc0ff */
[----:B------:R-:W-:Y:S02]  /*80210*/  LOP3.LUT R12, R12, 0x7fffffff, RZ, 0xc0, !PT ;  /* 0x7fffffff0c0c7812 */ /* 0x000fe400078ec0ff */
[----:B------:R-:W-:-:S09]  /*80220*/  PRMT R84, R84, 0x7773, RZ ;  /* 0x0000777354547816 */ /* 0x000fd200000000ff */
        /* <DEDUP_REMOVED lines=11> */
[C---:B------:R-:W-:Y:S02]  /*802e0*/  LOP3.LUT P6, RZ, R237.reuse, 0x10000, RZ, 0xc0, !PT ;  /* 0x00010000edff7812 */ /* 0x040fe400078cc0ff */
[----:B------:R-:W-:Y:S02]  /*802f0*/  LOP3.LUT P5, RZ, R237, 0x4000, RZ, 0xc0, !PT ;  /* 0x00004000edff7812 */ /* 0x000fe400078ac0ff */
[----:B------:R-:W-:-:S09]  /*80300*/  LOP3.LUT R11, R11, 0xfffffff7, RZ, 0xc0, !PT ;  /* 0xfffffff70b0b7812 */ /* 0x000fd200078ec0ff */
[----:B------:R-:W-:Y:S02]  /*80310*/  @P6 LOP3.LUT R11, R11, 0x8, RZ, 0xfc, !PT ;  /* 0x000000080b0b6812 */ /* 0x000fe400078efcff */
[----:B------:R-:W-:Y:S01]  /*80320*/  LOP3.LUT P6, RZ, R237, 0x8000, RZ, 0xc0, !PT ;  /* 0x00008000edff7812 */ /* 0x000fe200078cc0ff */
[----:B---3--:R0:W-:Y:S04]  /*80330*/  @P3 STG.E.U8 desc[UR56][R32.64], R7 ;  /* 0x0000000720003986 */ /* 0x0081e8000c101138 */
[----:B0-----:R-:W3:Y:S04]  /*80340*/  LDL.LU.64 R32, [R1+0x1288] ;  /* 0x0012880001207983 */ /* 0x001ee80000300a00 */
[----:B----4-:R0:W-:Y:S04]  /*80350*/  @P0 STG.E.U8 desc[UR56][R30.64], R84 ;  /* 0x000000541e000986 */ /* 0x0101e8000c101138 */
[----:B0-----:R-:W4:Y:S01]  /*80360*/  LDL.LU.64 R30, [R1+0x1280] ;  /* 0x00128000011e7983 */ /* 0x001f220000300a00 */
[----:B--2---:R-:W-:-:S05]  /*80370*/  PRMT R7, R88, 0x7770, RZ ;  /* 0x0000777058077816 */ /* 0x004fca00000000ff */
[----:B------:R0:W-:Y:S02]  /*80380*/  @P2 STG.E.U8 desc[UR56][R228.64], R7 ;  /* 0x00000007e4002986 */ /* 0x0001e4000c101138 */
[C---:B0-----:R-:W-:Y:S02]  /*80390*/  PRMT R7, R88.reuse, 0x7771, RZ ;  /* 0x0000777158077816 */ /* 0x041fe400000000ff */
[----:B------:R-:W2:Y:S04]  /*803a0*/  LDL.LU.64 R228, [R1+0x1270] ;  /* 0x0012700001e47983 */ /* 0x000ea80000300a00 */
[----:B------:R0:W-:Y:S02]  /*803b0*/  @P5 STG.E.U8 desc[UR56][R28.64], R7 ;  /* 0x000000071c005986 */ /* 0x0001e4000c101138 */
[----:B0-----:R-:W-:-:S02]  /*803c0*/  PRMT R7, R88, 0x7772, RZ ;  /* 0x0000777258077816 */ /* 0x001fc400000000ff */
[----:B------:R-:W2:Y:S04]  /*803d0*/  LDL.LU.64 R28, [R1+0x1268] ;  /* 0x00126800011c7983 */ /* 0x000ea80000300a00 */
[----:B------:R0:W-:Y:S01]  /*803e0*/  @P6 STG.E.U8 desc[UR56][R224.64], R7 ;  /* 0x00000007e0006986 */ /* 0x0001e2000c101138 */
[----:B------:R-:W-:Y:S02]  /*803f0*/  LOP3.LUT P6, RZ, R11, 0x8, RZ, 0xc0, !PT ;  /* 0x000000080bff7812 */ /* 0x000fe400078cc0ff */
[----:B------:R-:W-:Y:S02]  /*80400*/  PRMT R88, R88, 0x7773, RZ ;  /* 0x0000777358587816 */ /* 0x000fe400000000ff */
[----:B0-----:R-:W-:Y:S01]  /*80410*/  PRMT R7, R85, 0x7770, RZ ;  /* 0x0000777055077816 */ /* 0x001fe200000000ff */
[----:B------:R-:W2:Y:S08]  /*80420*/  LDL.LU.64 R224, [R1+0x1260] ;  /* 0x0012600001e07983 */ /* 0x000eb00000300a00 */
[----:B------:R-:W-:Y:S01]  /*80430*/  @P6 STG.E.U8 desc[UR56][R52.64], R88 ;  /* 0x0000005834006986 */ /* 0x000fe2000c101138 */
[----:B------:R-:W-:-:S13]  /*80440*/  LOP3.LUT P6, RZ, R11, 0x4, RZ, 0xc0, !PT ;  /* 0x000000040bff7812 */ /* 0x000fda00078cc0ff */
[----:B------:R0:W-:Y:S01]  /*80450*/  @P6 STG.E.U8 desc[UR56][R226.64], R7 ;  /* 0x00000007e2006986 */ /* 0x0001e2000c101138 */
[----:B------:R-:W-:Y:S02]  /*80460*/  LOP3.LUT P6, RZ, R11, 0x2, RZ, 0xc0, !PT ;  /* 0x000000020bff7812 */ /* 0x000fe400078cc0ff */
[----:B0-----:R-:W-:Y:S01]  /*80470*/  PRMT R7, R85, 0x7771, RZ ;  /* 0x0000777155077816 */ /* 0x001fe200000000ff */
[----:B------:R-:W2:Y:S10]  /*80480*/  LDL.LU.64 R226, [R1+0x1248] ;  /* 0x0012480001e27983 */ /* 0x000eb40000300a00 */
[----:B------:R0:W-:Y:S01]  /*80490*/  @P6 STG.E.U8 desc[UR56][R38.64], R7 ;  /* 0x0000000726006986 */ /* 0x0001e2000c101138 */
[----:B------:R-:W-:-:S02]  /*804a0*/  LOP3.LUT P6, RZ, R11, 0x1, RZ, 0xc0, !PT ;  /* 0x000000010bff7812 */ /* 0x000fc400078cc0ff */
[----:B0-----:R-:W-:-:S11]  /*804b0*/  PRMT R7, R85, 0x7772, RZ ;  /* 0x0000777255077816 */ /* 0x001fd600000000ff */
[----:B------:R-:W-:Y:S01]  /*804c0*/  @P6 STG.E.U8 desc[UR56][R34.64], R7 ;  /* 0x0000000722006986 */ /* 0x000fe2000c101138 */
[----:B------:R-:W-:Y:S02]  /*804d0*/  LOP3.LUT P6, RZ, R12, 0x80000000, RZ, 0xc0, !PT ;  /* 0x800000000cff7812 */ /* 0x000fe400078cc0ff */
[----:B------:R-:W-:-:S11]  /*804e0*/  PRMT R85, R85, 0x7773, RZ ;  /* 0x0000777355557816 */ /* 0x000fd600000000ff */
[----:B------:R0:W-:Y:S04]  /*804f0*/  @P6 STG.E.U8 desc[UR56][R86.64], R85 ;  /* 0x0000005556006986 */ /* 0x0001e8000c101138 */
[----:B0-----:R-:W2:Y:S01]  /*80500*/  LDL.LU.64 R86, [R1+0x2300] ;  /* 0x0023000001567983 */ /* 0x001ea20000300a00 */
[----:B------:R-:W-:Y:S02]  /*80510*/  LOP3.LUT P6, RZ, R12, 0x40000000, RZ, 0xc0, !PT ;  /* 0x400000000cff7812 */ /* 0x000fe400078cc0ff */
[----:B------:R-:W-:-:S11]  /*80520*/  PRMT R7, R89, 0x7770, RZ ;  /* 0x0000777059077816 */ /* 0x000fd600000000ff */
[----:B------:R0:W-:Y:S01]  /*80530*/  @P6 STG.E.U8 desc[UR56][R36.64], R7 ;  /* 0x0000000724006986 */ /* 0x0001e2000c101138 */
[----:B------:R-:W-:Y:S02]  /*80540*/  LOP3.LUT P6, RZ, R12, 0x20000000, RZ, 0xc0, !PT ;  /* 0x200000000cff7812 */ /* 0x000fe400078cc0ff */
[----:B------:R-:W-:Y:S02]  /*80550*/  LOP3.LUT P1, RZ, R237, 0x1000000, RZ, 0xc0, !PT ;  /* 0x01000000edff7812 */ /* 0x000fe4000782c0ff */
[----:B0-----:R-:W-:-:S09]  /*80560*/  PRMT R7, R89, 0x7771, RZ ;  /* 0x0000777159077816 */ /* 0x001fd200000000ff */
[----:B---3--:R0:W-:Y:S01]  /*80570*/  @P6 STG.E.U8 desc[UR56][R32.64], R7 ;  /* 0x0000000720006986 */ /* 0x0081e2000c101138 */
[----:B------:R-:W-:Y:S02]  /*80580*/  LOP3.LUT P6, RZ, R12, 0x10000000, RZ, 0xc0, !PT ;  /* 0x100000000cff7812 */ /* 0x000fe400078cc0ff */
[C---:B0-----:R-:W-:Y:S02]  /*80590*/  PRMT R7, R89.reuse, 0x7772, RZ ;  /* 0x0000777259077816 */ /* 0x041fe400000000ff */
[----:B------:R-:W-:-:S09]  /*805a0*/  PRMT R89, R89, 0x7773, RZ ;  /* 0x0000777359597816 */ /* 0x000fd200000000ff */
[----:B----4-:R-:W-:Y:S04]  /*805b0*/  @P6 STG.E.U8 desc[UR56][R30.64], R7 ;  /* 0x000000071e006986 */ /* 0x010fe8000c101138 */
[----:B------:R0:W-:Y:S04]  /*805c0*/  @P1 STG.E.U8 desc[UR56][R90.64], R89 ;  /* 0x000000595a001986 */ /* 0x0001e8000c101138 */
[----:B0-----:R-:W3:Y:S01]  /*805d0*/  LDL.LU.64 R90, [R1+0x22f8] ;  /* 0x0022f800015a7983 */ /* 0x001ee20000300a00 */
[C---:B------:R-:W-:Y:S02]  /*805e0*/  LOP3.LUT P4, RZ, R237.reuse, 0x2000000, RZ, 0xc0, !PT ;  /* 0x02000000edff7812 */ /* 0x040fe4000788c0ff */
[----:B------:R-:W-:-:S02]  /*805f0*/  LOP3.LUT P3, RZ, R237, 0x4000000, RZ, 0xc0, !PT ;  /* 0x04000000edff7812 */ /* 0x000fc4000786c0ff */
        /* <DEDUP_REMOVED lines=9> */
[----:B------:R0:W-:Y:S04]  /*80690*/  @P2 STG.E.U8 desc[UR56][R238.64], R86 ;  /* 0x00000056ee002986 */ /* 0x0001e8000c101138 */
[----:B0-----:R-:W2:Y:S04]  /*806a0*/  LDL.LU.64 R238, [R1+0x22f0] ;  /* 0x0022f00001ee7983 */ /* 0x001ea80000300a00 */
[----:B------:R-:W4:Y:S04]  /*806b0*/  LDL.LU.64 R36, [R1+0x1240] ;  /* 0x0012400001247983 */ /* 0x000f280000300a00 */
[----:B------:R-:W4:Y:S04]  /*806c0*/  LDL.LU.64 R32, [R1+0x1238] ;  /* 0x0012380001207983 */ /* 0x000f280000300a00 */
[----:B------:R-:W4:Y:S04]  /*806d0*/  LDL.LU.64 R30, [R1+0x1230] ;  /* 0x00123000011e7983 */ /* 0x000f280000300a00 */
[----:B------:R-:W4:Y:S04]  /*806e0*/  LDL.LU.64 R228, [R1+0x1228] ;  /* 0x0012280001e47983 */ /* 0x000f280000300a00 */
[----:B------:R-:W4:Y:S01]  /*806f0*/  LDL.LU.64 R28, [R1+0x1220] ;  /* 0x00122000011c7983 */ /* 0x000f220000300a00 */
[----:B------:R-:W-:-:S03]  /*80700*/  LOP3.LUT P5, RZ, R237, 0x20000000, RZ, 0xc0, !PT ;  /* 0x20000000edff7812 */ /* 0x000fc600078ac0ff */
[----:B------:R-:W4:Y:S01]  /*80710*/  LDL.LU.64 R224, [R1+0x1218] ;  /* 0x0012180001e07983 */ /* 0x000f220000300a00 */
[----:B---3--:R-:W-:-:S09]  /*80720*/  PRMT R7, R90, 0x7770, RZ ;  /* 0x000077705a077816 */ /* 0x008fd200000000ff */
[----:B------:R0:W-:Y:S04]  /*80730*/  @P5 STG.E.U8 desc[UR56][R226.64], R7 ;  /* 0x00000007e2005986 */ /* 0x0001e8000c101138 */
[----:B0-----:R-:W3:Y:S04]  /*80740*/  LDL.LU.64 R226, [R1+0x1210] ;  /* 0x0012100001e27983 */ /* 0x001ee80000300a00 */
[----:B------:R-:W3:Y:S04]  /*80750*/  LDL.LU.64 R52, [R1+0x1200] ;  /* 0x0012000001347983 */ /* 0x000ee80000300a00 */
[----:B------:R-:W3:Y:S01]  /*80760*/  LDL.LU.64 R38, [R1+0x11f8] ;  /* 0x0011f80001267983 */ /* 0x000ee20000300a00 */
[----:B------:R-:W-:-:S02]  /*80770*/  LOP3.LUT R12, R12, 0xffefffff, RZ, 0xc0, !PT ;  /* 0xffefffff0c0c7812 */ /* 0x000fc400078ec0ff */
[C---:B------:R-:W-:Y:S02]  /*80780*/  LOP3.LUT P3, RZ, R237.reuse, 0x40000000, RZ, 0xc0, !PT ;  /* 0x40000000edff7812 */ /* 0x040fe4000786c0ff */
[----:B------:R-:W-:Y:S02]  /*80790*/  LOP3.LUT P0, RZ, R237, 0x80000000, RZ, 0xc0, !PT ;  /* 0x80000000edff7812 */ /* 0x000fe4000780c0ff */
[----:B------:R-:W-:Y:S01]  /*807a0*/  PRMT R7, R90, 0x7771, RZ ;  /* 0x000077715a077816 */ /* 0x000fe200000000ff */
[----:B------:R-:W3:Y:S01]  /*807b0*/  LDL.LU.64 R34, [R1+0x11e8] ;  /* 0x0011e80001227983 */ /* 0x000ee20000300a00 */
        /* <DEDUP_REMOVED lines=22> */
[----:B------:R-:W-:Y:S01]  /*80920*/  LOP3.LUT P5, RZ, R238, 0x2, RZ, 0xc0, !PT ;  /* 0x00000002eeff7812 */ /* 0x000fe200078ac0ff */
[----:B----4-:R0:W-:Y:S01]  /*80930*/  @P3 STG.E.U8 desc[UR56][R36.64], R7 ;  /* 0x0000000724003986 */ /* 0x0101e2000c101138 */
[----:B------:R-:W-:Y:S02]  /*80940*/  LOP3.LUT R12, R12, 0xf7ffffff, RZ, 0xc0, !PT ;  /* 0xf7ffffff0c0c7812 */ /* 0x000fe400078ec0ff */
[----:B0-----:R-:W-:-:S07]  /*80950*/  PRMT R7, R90, 0x7772, RZ ;  /* 0x000077725a077816 */ /* 0x001fce00000000ff */
[----:B------:R-:W-:Y:S02]  /*80960*/  @P6 LOP3.LUT R12, R12, 0x8000000, RZ, 0xfc, !PT ;  /* 0x080000000c0c6812 */ /* 0x000fe400078efcff */
[----:B------:R-:W-:Y:S02]  /*80970*/  LOP3.LUT P6, RZ, R238, 0x4, RZ, 0xc0, !PT ;  /* 0x00000004eeff7812 */ /* 0x000fe400078cc0ff */
[----:B------:R-:W-:Y:S01]  /*80980*/  PRMT R90, R90, 0x7773, RZ ;  /* 0x000077735a5a7816 */ /* 0x000fe200000000ff */
[----:B------:R-:W2:Y:S04]  /*80990*/  LDL.LU.64 R36, [R1+0x11e0] ;  /* 0x0011e00001247983 */ /* 0x000ea80000300a00 */
[----:B------:R0:W-:Y:S04]  /*809a0*/  @P0 STG.E.U8 desc[UR56][R32.64], R7 ;  /* 0x0000000720000986 */ /* 0x0001e8000c101138 */
[----:B------:R1:W-:Y:S01]  /*809b0*/  @P2 STG.E.U8 desc[UR56][R30.64], R90 ;  /* 0x0000005a1e002986 */ /* 0x0003e2000c101138 */
[----:B0-----:R-:W-:-:S03]  /*809c0*/  PRMT R7, R87, 0x7770, RZ ;  /* 0x0000777057077816 */ /* 0x001fc600000000ff */
[----:B------:R-:W4:Y:S04]  /*809d0*/  LDL.LU.64 R32, [R1+0x11d8] ;  /* 0x0011d80001207983 */ /* 0x000f280000300a00 */
[----:B-1----:R-:W4:Y:S04]  /*809e0*/  LDL.LU.64 R30, [R1+0x11c8] ;  /* 0x0011c800011e7983 */ /* 0x002f280000300a00 */
[----:B------:R0:W-:Y:S02]  /*809f0*/  @P5 STG.E.U8 desc[UR56][R228.64], R7 ;  /* 0x00000007e4005986 */ /* 0x0001e4000c101138 */
[----:B0-----:R-:W-:-:S02]  /*80a00*/  PRMT R7, R87, 0x7771, RZ ;  /* 0x0000777157077816 */ /* 0x001fc400000000ff */
[----:B------:R-:W4:Y:S04]  /*80a10*/  LDL.LU.64 R228, [R1+0x11c0] ;  /* 0x0011c00001e47983 */ /* 0x000f280000300a00 */
[----:B------:R0:W-:Y:S01]  /*80a20*/  @P6 STG.E.U8 desc[UR56][R28.64], R7 ;  /* 0x000000071c006986 */ /* 0x0001e2000c101138 */
[C---:B------:R-:W-:Y:S02]  /*80a30*/  LOP3.LUT P6, RZ, R12.reuse, 0x8000000, RZ, 0xc0, !PT ;  /* 0x080000000cff7812 */ /* 0x040fe400078cc0ff */
[----:B0-----:R-:W-:Y:S01]  /*80a40*/  PRMT R7, R87, 0x7772, RZ ;  /* 0x0000777257077816 */ /* 0x001fe200000000ff */
[----:B------:R-:W4:Y:S10]  /*80a50*/  LDL.LU.64 R28, [R1+0x11b8] ;  /* 0x0011b800011c7983 */ /* 0x000f340000300a00 */
[----:B------:R0:W-:Y:S01]  /*80a60*/  @P6 STG.E.U8 desc[UR56][R224.64], R7 ;  /* 0x00000007e0006986 */ /* 0x0001e2000c101138 */
[----:B------:R-:W-:-:S02]  /*80a70*/  LOP3.LUT P6, RZ, R12, 0x4000000, RZ, 0xc0, !PT ;  /* 0x040000000cff7812 */ /* 0x000fc400078cc0ff */
[----:B------:R-:W-:Y:S02]  /*80a80*/  PRMT R87, R87, 0x7773, RZ ;  /* 0x0000777357577816 */ /* 0x000fe400000000ff */
[----:B0-----:R-:W-:Y:S01]  /*80a90*/  PRMT R7, R91, 0x7770, RZ ;  /* 0x000077705b077816 */ /* 0x001fe200000000ff */
[----:B------:R-:W4:Y:S08]  /*80aa0*/  LDL.LU.64 R224, [R1+0x11b0] ;  /* 0x0011b00001e07983 */ /* 0x000f300000300a00 */
[----:B---3--:R0:W-:Y:S01]  /*80ab0*/  @P6 STG.E.U8 desc[UR56][R226.64], R87 ;  /* 0x00000057e2006986 */ /* 0x0081e2000c101138 */
[----:B------:R-:W-:-:S03]  /*80ac0*/  LOP3.LUT P6, RZ, R12, 0x2000000, RZ, 0xc0, !PT ;  /* 0x020000000cff7812 */ /* 0x000fc600078cc0ff */
[----:B0-----:R-:W3:Y:S10]  /*80ad0*/  LDL.LU.64 R226, [R1+0x11a8] ;  /* 0x0011a80001e27983 */ /* 0x001ef40000300a00 */
[----:B------:R0:W-:Y:S01]  /*80ae0*/  @P6 STG.E.U8 desc[UR56][R92.64], R7 ;  /* 0x000000075c006986 */ /* 0x0001e2000c101138 */
[----:B------:R-:W-:-:S02]  /*80af0*/  LOP3.LUT P6, RZ, R12, 0x1000000, RZ, 0xc0, !PT ;  /* 0x010000000cff7812 */ /* 0x000fc400078cc0ff */
        /* <DEDUP_REMOVED lines=9> */
[----:B0-----:R-:W3:Y:S01]  /*80b90*/  LDL.LU.64 R96, [R1+0x22e0] ;  /* 0x0022e00001607983 */ /* 0x001ee20000300a00 */
[----:B------:R-:W-:Y:S02]  /*80ba0*/  LOP3.LUT P6, RZ, R12, 0x200000, RZ, 0xc0, !PT ;  /* 0x002000000cff7812 */ /* 0x000fe400078cc0ff */
[C---:B------:R-:W-:Y:S02]  /*80bb0*/  LOP3.LUT P1, RZ, R238.reuse, 0x800, RZ, 0xc0, !PT ;  /* 0x00000800eeff7812 */ /* 0x040fe4000782c0ff */
[C---:B------:R-:W-:Y:S02]  /*80bc0*/  LOP3.LUT P4, RZ, R238.reuse, 0x1000, RZ, 0xc0, !PT ;  /* 0x00001000eeff7812 */ /* 0x040fe4000788c0ff */
[----:B------:R-:W-:-:S02]  /*80bd0*/  LOP3.LUT P3, RZ, R238, 0x2000, RZ, 0xc0, !PT ;  /* 0x00002000eeff7812 */ /* 0x000fc4000786c0ff */
        /* <DEDUP_REMOVED lines=9> */
[----:B----4-:R3:W-:Y:S04]  /*80c70*/  @P1 STG.E.U8 desc[UR56][R32.64], R7 ;  /* 0x0000000720001986 */ /* 0x0107e8000c101138 */
[----:B------:R0:W-:Y:S01]  /*80c80*/  @P4 STG.E.U8 desc[UR56][R30.64], R92 ;  /* 0x0000005c1e004986 */ /* 0x0001e2000c101138 */
[----:B---3--:R-:W-:-:S03]  /*80c90*/  PRMT R7, R96, 0x7770, RZ ;  /* 0x0000777060077816 */ /* 0x008fc600000000ff */
[----:B------:R-:W2:Y:S04]  /*80ca0*/  LDL.LU.64 R32, [R1+0x11a0] ;  /* 0x0011a00001207983 */ /* 0x000ea80000300a00 */
[----:B0-----:R-:W3:Y:S04]  /*80cb0*/  LDL.LU.64 R30, [R1+0x1198] ;  /* 0x00119800011e7983 */ /* 0x001ee80000300a00 */
[----:B------:R0:W-:Y:S02]  /*80cc0*/  @P3 STG.E.U8 desc[UR56][R228.64], R7 ;  /* 0x00000007e4003986 */ /* 0x0001e4000c101138 */
[----:B0-----:R-:W-:-:S02]  /*80cd0*/  PRMT R7, R96, 0x7771, RZ ;  /* 0x0000777160077816 */ /* 0x001fc400000000ff */
[----:B------:R-:W4:Y:S04]  /*80ce0*/  LDL.LU.64 R228, [R1+0x1190] ;  /* 0x0011900001e47983 */ /* 0x000f280000300a00 */
[----:B------:R0:W-:Y:S02]  /*80cf0*/  @P0 STG.E.U8 desc[UR56][R28.64], R7 ;  /* 0x000000071c000986 */ /* 0x0001e4000c101138 */
[----:B0-----:R-:W-:Y:S02]  /*80d00*/  PRMT R7, R96, 0x7772, RZ ;  /* 0x0000777260077816 */ /* 0x001fe400000000ff */
[----:B------:R-:W4:Y:S04]  /*80d10*/  LDL.LU.64 R28, [R1+0x1188] ;  /* 0x00118800011c7983 */ /* 0x000f280000300a00 */
[----:B------:R0:W-:Y:S04]  /*80d20*/  @P2 STG.E.U8 desc[UR56][R224.64], R7 ;  /* 0x00000007e0002986 */ /* 0x0001e8000c101138 */
[----:B0-----:R-:W4:Y:S01]  /*80d30*/  LDL.LU.64 R224, [R1+0x1178] ;  /* 0x0011780001e07983 */ /* 0x001f220000300a00 */
        /* <DEDUP_REMOVED lines=19> */
[C---:B------:R-:W-:Y:S02]  /*80e70*/  LOP3.LUT P5, RZ, R238.reuse, 0x10000, RZ, 0xc0, !PT ;  /* 0x00010000eeff7812 */ /* 0x040fe400078ac0ff */
[----:B------:R-:W-:Y:S02]  /*80e80*/  LOP3.LUT P3, RZ, R238, 0x20000, RZ, 0xc0, !PT ;  /* 0x00020000eeff7812 */ /* 0x000fe4000786c0ff */
[----:B------:R-:W-:Y:S02]  /*80e90*/  LOP3.LUT R12, R12, 0xfffbffff, RZ, 0xc0, !PT ;  /* 0xfffbffff0c0c7812 */ /* 0x000fe400078ec0ff */
[----:B------:R-:W-:-:S02]  /*80ea0*/  LOP3.LUT P0, RZ, R238, 0x40000, RZ, 0xc0, !PT ;  /* 0x00040000eeff7812 */ /* 0x000fc4000780c0ff */
[----:B------:R-:W-:Y:S02]  /*80eb0*/  PRMT R96, R96, 0x7773, RZ ;  /* 0x0000777360607816 */ /* 0x000fe400000000ff */
[----:B------:R-:W-:Y:S02]  /*80ec0*/  PRMT R7, R93, 0x7770, RZ ;  /* 0x000077705d077816 */ /* 0x000fe400000000ff */
[----:B------:R-:W-:Y:S02]  /*80ed0*/  @P6 LOP3.LUT R12, R12, 0x40000, RZ, 0xfc, !PT ;  /* 0x000400000c0c6812 */ /* 0x000fe400078efcff */
[C---:B------:R-:W-:Y:S01]  /*80ee0*/  LOP3.LUT P6, RZ, R238.reuse, 0x400000, RZ, 0xc0, !PT ;  /* 0x00400000eeff7812 */ /* 0x040fe200078cc0ff */
[----:B------:R0:W-:Y:S01]  /*80ef0*/  @P5 STG.E.U8 desc[UR56][R226.64], R96 ;  /* 0x00000060e2005986 */ /* 0x0001e2000c101138 */
[----:B------:R-:W-:Y:S02]  /*80f00*/  LOP3.LUT P2, RZ, R238, 0x80000, RZ, 0xc0, !PT ;  /* 0x00080000eeff7812 */ /* 0x000fe4000784c0ff */
[----:B------:R-:W-:-:S02]  /*80f10*/  LOP3.LUT R12, R12, 0xfff7ffff, RZ, 0xc0, !PT ;  /* 0xfff7ffff0c0c7812 */ /* 0x000fc400078ec0ff */
[----:B------:R-:W-:-:S07]  /*80f20*/  LOP3.LUT P5, RZ, R238, 0x100000, RZ, 0xc0, !PT ;  /* 0x00100000eeff7812 */ /* 0x000fce00078ac0ff */
[----:B------:R-:W-:Y:S02]  /*80f30*/  @P6 LOP3.LUT R12, R12, 0x80000, RZ, 0xfc, !PT ;  /* 0x000800000c0c6812 */ /* 0x000fe400078efcff */
[----:B------:R-:W-:Y:S01]  /*80f40*/  LOP3.LUT P6, RZ, R238, 0x200000, RZ, 0xc0, !PT ;  /* 0x00200000eeff7812 */ /* 0x000fe200078cc0ff */
[----:B0-----:R-:W4:Y:S04]  /*80f50*/  LDL.LU.64 R226, [R1+0x1168] ;  /* 0x0011680001e27983 */ /* 0x001f280000300a00 */
[----:B------:R-:W4:Y:S04]  /*80f60*/  LDL.LU.64 R56, [R1+0x1160] ;  /* 0x0011600001387983 */ /* 0x000f280000300a00 */
[----:B------:R-:W4:Y:S04]  /*80f70*/  LDL.LU.64 R52, [R1+0x1150] ;  /* 0x0011500001347983 */ /* 0x000f280000300a00 */
[----:B------:R-:W4:Y:S04]  /*80f80*/  LDL.LU.64 R38, [R1+0x1148] ;  /* 0x0011480001267983 */ /* 0x000f280000300a00 */
[----:B------:R-:W4:Y:S04]  /*80f90*/  LDL.LU.64 R34, [R1+0x1140] ;  /* 0x0011400001227983 */ /* 0x000f280000300a00 */
[----:B------:R-:W4:Y:S04]  /*80fa0*/  LDL.LU.64 R36, [R1+0x1138] ;  /* 0x0011380001247983 */ /* 0x000f280000300a00 */
[----:B--2---:R0:W-:Y:S02]  /*80fb0*/  @P3 STG.E.U8 desc[UR56][R32.64], R7 ;  /* 0x0000000720003986 */ /* 0x0041e4000c101138 */
[----:B0-----:R-:W-:-:S02]  /*80fc0*/  PRMT R7, R93, 0x7771, RZ ;  /* 0x000077715d077816 */ /* 0x001fc400000000ff */
[----:B------:R-:W2:Y:S04]  /*80fd0*/  LDL.LU.64 R32, [R1+0x1128] ;  /* 0x0011280001207983 */ /* 0x000ea80000300a00 */
[----:B---3--:R0:W-:Y:S02]  /*80fe0*/  @P0 STG.E.U8 desc[UR56][R30.64], R7 ;  /* 0x000000071e000986 */ /* 0x0081e4000c101138 */
[C---:B0-----:R-:W-:Y:S02]  /*80ff0*/  PRMT R7, R93.reuse, 0x7772, RZ ;  /* 0x000077725d077816 */ /* 0x041fe400000000ff */
[----:B------:R-:W-:Y:S01]  /*81000*/  PRMT R93, R93, 0x7773, RZ ;  /* 0x000077735d5d7816 */ /* 0x000fe200000000ff */
[----:B------:R-:W3:Y:S04]  /*81010*/  LDL.LU.64 R30, [R1+0x1120] ;  /* 0x00112000011e7983 */ /* 0x000ee80000300a00 */
[----:B----4-:R0:W-:Y:S04]  /*81020*/  @P2 STG.E.U8 desc[UR56][R228.64], R7 ;  /* 0x00000007e4002986 */ /* 0x0101e8000c101138 */
[----:B------:R-:W-:Y:S01]  /*81030*/  @P5 STG.E.U8 desc[UR56][R28.64], R93 ;  /* 0x0000005d1c005986 */ /* 0x000fe2000c101138 */
[----:B0-----:R-:W-:-:S03]  /*81040*/  PRMT R7, R97, 0x7770, RZ ;  /* 0x0000777061077816 */ /* 0x001fc600000000ff */
[----:B------:R-:W4:Y:S04]  /*81050*/  LDL.LU.64 R228, [R1+0x1118] ;  /* 0x0011180001e47983 */ /* 0x000f280000300a00 */
[----:B------:R0:W-:Y:S01]  /*81060*/  @P6 STG.E.U8 desc[UR56][R224.64], R7 ;  /* 0x00000007e0006986 */ /* 0x0001e2000c101138 */
[----:B------:R-:W-:Y:S02]  /*81070*/  LOP3.LUT P6, RZ, R12, 0x80000, RZ, 0xc0, !PT ;  /* 0x000800000cff7812 */ /* 0x000fe400078cc0ff */
[----:B0-----:R-:W-:-:S11]  /*81080*/  PRMT R7, R97, 0x7771, RZ ;  /* 0x0000777161077816 */ /* 0x001fd600000000ff */
[----:B------:R0:W-:Y:S04]  /*81090*/  @P6 STG.E.U8 desc[UR56][R94.64], R7 ;  /* 0x000000075e006986 */ /* 0x0001e8000c101138 */
[----:B0-----:R-:W2:Y:S01]  /*810a0*/  LDL.LU.64 R94, [R1+0x22d8] ;  /* 0x0022d800015e7983 */ /* 0x001ea20000300a00 */
[C---:B------:R-:W-:Y:S02]  /*810b0*/  LOP3.LUT P6, RZ, R12.reuse, 0x40000, RZ, 0xc0, !PT ;  /* 0x000400000cff7812 */ /* 0x040fe400078cc0ff */
[C---:B------:R-:W-:Y:S02]  /*810c0*/  PRMT R7, R97.reuse, 0x7772, RZ ;  /* 0x0000777261077816 */ /* 0x040fe400000000ff */
[----:B------:R-:W-:Y:S01]  /*810d0*/  PRMT R97, R97, 0x7773, RZ ;  /* 0x0000777361617816 */ /* 0x000fe200000000ff */
[----:B------:R-:W4:Y:S04]  /*810e0*/  LDL.LU.64 R28, [R1+0x1110] ;  /* 0x00111000011c7983 */ /* 0x000f280000300a00 */
[----:B------:R-:W4:Y:S04]  /*810f0*/  LDL.LU.64 R224, [R1+0x1108] ;  /* 0x0011080001e07983 */ /* 0x000f280000300a00 */
[----:B------:R0:W-:Y:S01]  /*81100*/  @P6 STG.E.U8 desc[UR56][R226.64], R7 ;  /* 0x00000007e2006986 */ /* 0x0001e2000c101138 */
[----:B------:R-:W-:-:S03]  /*81110*/  LOP3.LUT P6, RZ, R12, 0x20000, RZ, 0xc0, !PT ;  /* 0x000200000cff7812 */ /* 0x000fc600078cc0ff */
[----:B0-----:R-:W4:Y:S10]  /*81120*/  LDL.LU.64 R226, [R1+0x1100] ;  /* 0x0011000001e27983 */ /* 0x001f340000300a00 */
[----:B------:R-:W-:Y:S01]  /*81130*/  @P6 STG.E.U8 desc[UR56][R56.64], R97 ;  /* 0x0000006138006986 */ /* 0x000fe2000c101138 */
[----:B------:R-:W-:-:S02]  /*81140*/  LOP3.LUT P6, RZ, R12, 0x10000, RZ, 0xc0, !PT ;  /* 0x000100000cff7812 */ /* 0x000fc400078cc0ff */
[----:B--2---:R-:W-:-:S11]  /*81150*/  PRMT R7, R94, 0x7770, RZ ;  /* 0x000077705e077816 */ /* 0x004fd600000000ff */
        /* <DEDUP_REMOVED lines=9> */
[----:B------:R-:W-:Y:S02]  /*811f0*/  PRMT R94, R94, 0x7773, RZ ;  /* 0x000077735e5e7816 */ /* 0x000fe400000000ff */
[----:B------:R-:W-:-:S09]  /*81200*/  LOP3.LUT P1, RZ, R238, 0x40000000, RZ, 0xc0, !PT ;  /* 0x40000000eeff7812 */ /* 0x000fd2000782c0ff */
[----:B------:R-:W-:Y:S01]  /*81210*/  @P6 STG.E.U8 desc[UR56][R34.64], R94 ;  /* 0x0000005e22006986 */ /* 0x000fe2000c101138 */
[----:B------:R-:W-:Y:S02]  /*81220*/  LOP3.LUT P6, RZ, R12, 0x1000, RZ, 0xc0, !PT ;  /* 0x000010000cff7812 */ /* 0x000fe400078cc0ff */
[----:B------:R-:W-:Y:S02]  /*81230*/  LOP3.LUT P4, RZ, R238, 0x80000000, RZ, 0xc0, !PT ;  /* 0x80000000eeff7812 */ /* 0x000fe4000788c0ff */
        /* <DEDUP_REMOVED lines=8> */
[----:B---3--:R0:W-:Y:S04]  /*812c0*/  @P4 STG.E.U8 desc[UR56][R30.64], R7 ;  /* 0x000000071e004986 */ /* 0x0081e8000c101138 */
[----:B----4-:R1:W-:Y:S01]  /*812d0*/  @P3 STG.E.U8 desc[UR56][R228.64], R98 ;  /* 0x00000062e4003986 */ /* 0x0103e2000c101138 */
[----:B0-----:R-:W-:-:S03]  /*812e0*/  PRMT R7, R95, 0x7770, RZ ;  /* 0x000077705f077816 */ /* 0x001fc600000000ff */
[----:B-1----:R-:W2:Y:S04]  /*812f0*/  LDL.LU.64 R228, [R1+0x10f8] ;  /* 0x0010f80001e47983 */ /* 0x002ea80000300a00 */
[----:B------:R0:W-:Y:S04]  /*81300*/  @P0 STG.E.U8 desc[UR56][R28.64], R7 ;  /* 0x000000071c000986 */ /* 0x0001e8000c101138 */
[----:B0-----:R-:W3:Y:S01]  /*81310*/  LDL.LU.64 R28, [R1+0x10f0] ;  /* 0x0010f000011c7983 */ /* 0x001ee20000300a00 */
[C---:B------:R-:W-:Y:S02]  /*81320*/  LOP3.LUT P2, RZ, R239.reuse, 0x4, RZ, 0xc0, !PT ;  /* 0x00000004efff7812 */ /* 0x040fe4000784c0ff */
[----:B------:R-:W-:-:S02]  /*81330*/  LOP3.LUT P5, RZ, R239, 0x8, RZ, 0xc0, !PT ;  /* 0x00000008efff7812 */ /* 0x000fc400078ac0ff */
[----:B------:R-:W-:Y:S02]  /*81340*/  PRMT R7, R95, 0x7771, RZ ;  /* 0x000077715f077816 */ /* 0x000fe400000000ff */
[C---:B------:R-:W-:Y:S02]  /*81350*/  LOP3.LUT P3, RZ, R239.reuse, 0x10, RZ, 0xc0, !PT ;  /* 0x00000010efff7812 */ /* 0x040fe4000786c0ff */
[----:B------:R-:W-:-:S05]  /*81360*/  LOP3.LUT P0, RZ, R239, 0x20, RZ, 0xc0, !PT ;  /* 0x00000020efff7812 */ /* 0x000fca000780c0ff */
[----:B------:R0:W-:Y:S01]  /*81370*/  @P2 STG.E.U8 desc[UR56][R224.64], R7 ;  /* 0x00000007e0002986 */ /* 0x0001e2000c101138 */
[----:B------:R-:W-:Y:S02]  /*81380*/  LOP3.LUT P2, RZ, R239, 0x40, RZ, 0xc0, !PT ;  /* 0x00000040efff7812 */ /* 0x000fe4000784c0ff */
[C---:B0-----:R-:W-:Y:S02]  /*81390*/  PRMT R7, R95.reuse, 0x7772, RZ ;  /* 0x000077725f077816 */ /* 0x041fe400000000ff */
[----:B------:R-:W-:Y:S01]  /*813a0*/  PRMT R95, R95, 0x7773, RZ ;  /* 0x000077735f5f7816 */ /* 0x000fe200000000ff */
[----:B------:R-:W4:Y:S04]  /*813b0*/  LDL.LU.64 R224, [R1+0x10e0] ;  /* 0x0010e00001e07983 */ /* 0x000f280000300a00 */
[----:B------:R0:W-:Y:S02]  /*813c0*/  @P5 STG.E.U8 desc[UR56][R226.64], R7 ;  /* 0x00000007e2005986 */ /* 0x0001e4000c101138 */
[----:B0-----:R-:W-:-:S02]  /*813d0*/  PRMT R7, R99, 0x7770, RZ ;  /* 0x0000777063077816 */ /* 0x001fc400000000ff */
        /* <DEDUP_REMOVED lines=13> */
[----:B--2---:R-:W-:Y:S04]  /*814b0*/  @P3 STG.E.U8 desc[UR56][R228.64], R95 ;  /* 0x0000005fe4003986 */ /* 0x004fe8000c101138 */
[----:B---3--:R0:W-:Y:S02]  /*814c0*/  @P0 STG.E.U8 desc[UR56][R28.64], R7 ;  /* 0x000000071c000986 */ /* 0x0081e4000c101138 */
[----:B0-----:R-:W-:-:S05]  /*814d0*/  PRMT R7, R99, 0x7771, RZ ;  /* 0x0000777163077816 */ /* 0x001fca00000000ff */
[----:B------:R0:W-:Y:S04]  /*814e0*/  @P2 STG.E.U8 desc[UR56][R100.64], R7 ;  /* 0x0000000764002986 */ /* 0x0001e8000c101138 */
[----:B0-----:R-:W2:Y:S01]  /*814f0*/  LDL.LU.64 R100, [R1+0x22c8] ;  /* 0x0022c80001647983 */ /* 0x001ea20000300a00 */
[----:B------:R-:W-:Y:S02]  /*81500*/  LOP3.LUT R12, R12, 0xffffffbf, RZ, 0xc0, !PT ;  /* 0xffffffbf0c0c7812 */ /* 0x000fe400078ec0ff */
[----:B------:R-:W-:Y:S02]  /*81510*/  LOP3.LUT P5, RZ, R239, 0x80, RZ, 0xc0, !PT ;  /* 0x00000080efff7812 */ /* 0x000fe400078ac0ff */
[----:B------:R-:W-:Y:S01]  /*81520*/  PRMT R7, R99, 0x7772, RZ ;  /* 0x0000777263077816 */ /* 0x000fe200000000ff */
[----:B------:R-:W3:Y:S01]  /*81530*/  LDL.LU.64 R32, [R1+0x1098] ;  /* 0x0010980001207983 */ /* 0x000ee20000300a00 */
[----:B------:R-:W-:-:S02]  /*81540*/  @P6 LOP3.LUT R12, R12, 0x40, RZ, 0xfc, !PT ;  /* 0x000000400c0c6812 */ /* 0x000fc400078efcff */
[----:B------:R-:W-:Y:S02]  /*81550*/  LOP3.LUT P6, RZ, R239, 0x2000, RZ, 0xc0, !PT ;  /* 0x00002000efff7812 */ /* 0x000fe400078cc0ff */
[----:B------:R-:W-:Y:S01]  /*81560*/  PRMT R99, R99, 0x7773, RZ ;  /* 0x0000777363637816 */ /* 0x000fe200000000ff */
[----:B------:R-:W3:Y:S01]  /*81570*/  LDL.LU.64 R30, [R1+0x1090] ;  /* 0x00109000011e7983 */ /* 0x000ee20000300a00 */
[----:B------:R-:W-:-:S03]  /*81580*/  LOP3.LUT R12, R12, 0xffffff7f, RZ, 0xc0, !PT ;  /* 0xffffff7f0c0c7812 */ /* 0x000fc600078ec0ff */
[----:B------:R-:W3:Y:S04]  /*81590*/  LDL.LU.64 R228, [R1+0x1088] ;  /* 0x0010880001e47983 */ /* 0x000ee80000300a00 */
[----:B------:R-:W3:Y:S02]  /*815a0*/  LDL.LU.64 R28, [R1+0x1080] ;  /* 0x00108000011c7983 */ /* 0x000ee40000300a00 */
        /* <DEDUP_REMOVED lines=14> */
[----:B----4-:R0:W-:-:S12]  /*81690*/  @P5 STG.E.U8 desc[UR56][R224.64], R7 ;  /* 0x00000007e0005986 */ /* 0x0101d8000c101138 */
[----:B------:R1:W-:Y:S01]  /*816a0*/  @P6 STG.E.U8 desc[UR56][R226.64], R99 ;  /* 0x00000063e2006986 */ /* 0x0003e2000c101138 */
[----:B------:R-:W-:-:S03]  /*816b0*/  LOP3.LUT P6, RZ, R12, 0x800, RZ, 0xc0, !PT ;  /* 0x000008000cff7812 */ /* 0x000fc600078cc0ff */
[----:B0-----:R-:W4:Y:S04]  /*816c0*/  LDL.LU.64 R224, [R1+0x1078] ;  /* 0x0010780001e07983 */ /* 0x001f280000300a00 */
[----:B-1----:R-:W4:Y:S01]  /*816d0*/  LDL.LU.64 R226, [R1+0x1070] ;  /* 0x0010700001e27983 */ /* 0x002f220000300a00 */
[----:B--2---:R-:W-:-:S05]  /*816e0*/  PRMT R7, R100, 0x7770, RZ ;  /* 0x0000777064077816 */ /* 0x004fca00000000ff */
        /* <DEDUP_REMOVED lines=25> */
[----:B---3--:R0:W-:Y:S01]  /*81880*/  @P6 STG.E.U8 desc[UR56][R32.64], R7 ;  /* 0x0000000720006986 */ /* 0x0081e2000c101138 */
        /* <DEDUP_REMOVED lines=9> */
[----:B----4-:R0:W-:Y:S04]  /*81920*/  @P3 STG.E.U8 desc[UR56][R224.64], R7 ;  /* 0x00000007e0003986 */ /* 0x0101e8000c101138 */
[----:B------:R-:W-:Y:S01]  /*81930*/  @P0 STG.E.U8 desc[UR56][R226.64], R101 ;  /* 0x00000065e2000986 */ /* 0x000fe2000c101138 */
[----:B0-----:R-:W-:-:S05]  /*81940*/  PRMT R7, R105, 0x7770, RZ ;  /* 0x0000777069077816 */ /* 0x001fca00000000ff */
[----:B------:R0:W-:Y:S02]  /*81950*/  @P2 STG.E.U8 desc[UR56][R240.64], R7 ;  /* 0x00000007f0002986 */ /* 0x0001e4000c101138 */
[----:B0-----:R-:W-:Y:S02]  /*81960*/  PRMT R7, R105, 0x7771, RZ ;  /* 0x0000777169077816 */ /* 0x001fe400000000ff */
[----:B------:R-:W2:Y:S04]  /*81970*/  LDL.LU.64 R240, [R1+0x22b8] ;  /* 0x0022b80001f07983 */ /* 0x000ea80000300a00 */
[----:B------:R0:W-:Y:S04]  /*81980*/  @P5 STG.E.U8 desc[UR56][R102.64], R7 ;  /* 0x0000000766005986 */ /* 0x0001e8000c101138 */
[----:B0-----:R-:W3:Y:S04]  /*81990*/  LDL.LU.64 R102, [R1+0x22b0] ;  /* 0x0022b00001667983 */ /* 0x001ee80000300a00 */
[----:B------:R-:W4:Y:S04]  /*819a0*/  LDL.LU.64 R32, [R1+0x1050] ;  /* 0x0010500001207983 */ /* 0x000f280000300a00 */
[----:B------:R-:W2:Y:S04]  /*819b0*/  LDL.LU.64 R30, [R1+0x1048] ;  /* 0x00104800011e7983 */ /* 0x000ea80000300a00 */
[----:B------:R-:W3:Y:S01]  /*819c0*/  LDL.LU.64 R228, [R1+0x1040] ;  /* 0x0010400001e47983 */ /* 0x000ee20000300a00 */
[----:B------:R-:W-:-:S03]  /*819d0*/  LOP3.LUT P3, RZ, R239, 0x800000, RZ, 0xc0, !PT ;  /* 0x00800000efff7812 */ /* 0x000fc6000786c0ff */
[----:B------:R-:W3:Y:S01]  /*819e0*/  LDL.LU.64 R28, [R1+0x1030] ;  /* 0x00103000011c7983 */ /* 0x000ee20000300a00 */
[C---:B------:R-:W-:Y:S02]  /*819f0*/  LOP3.LUT P0, RZ, R239.reuse, 0x1000000, RZ, 0xc0, !PT ;  /* 0x01000000efff7812 */ /* 0x040fe4000780c0ff */
[----:B------:R-:W-:Y:S02]  /*81a00*/  LOP3.LUT P2, RZ, R239, 0x2000000, RZ, 0xc0, !PT ;  /* 0x02000000efff7812 */ /* 0x000fe4000784c0ff */
[----:B------:R-:W-:Y:S02]  /*81a10*/  PRMT R7, R105, 0x7772, RZ ;  /* 0x0000777269077816 */ /* 0x000fe400000000ff */
[----:B------:R-:W-:Y:S02]  /*81a20*/  LOP3.LUT P5, RZ, R239, 0x4000000, RZ, 0xc0, !PT ;  /* 0x04000000efff7812 */ /* 0x000fe400078ac0ff */
[----:B------:R-:W-:Y:S01]  /*81a30*/  PRMT R105, R105, 0x7773, RZ ;  /* 0x0000777369697816 */ /* 0x000fe200000000ff */
[----:B------:R-:W3:Y:S04]  /*81a40*/  LDL.LU.64 R224, [R1+0x1028] ;  /* 0x0010280001e07983 */ /* 0x000ee80000300a00 */
[----:B------:R-:W3:Y:S04]  /*81a50*/  LDL.LU.64 R226, [R1+0x1020] ;  /* 0x0010200001e27983 */ /* 0x000ee80000300a00 */
[----:B------:R-:W3:Y:S04]  /*81a60*/  LDL.LU.64 R56, [R1+0x1018] ;  /* 0x0010180001387983 */ /* 0x000ee80000300a00 */
[----:B------:R-:W3:Y:S04]  /*81a70*/  LDL.LU.64 R52, [R1+0x1010] ;  /* 0x0010100001347983 */ /* 0x000ee80000300a00 */
[----:B------:R-:W3:Y:S04]  /*81a80*/  LDL.LU.64 R38, [R1+0x1008] ;  /* 0x0010080001267983 */ /* 0x000ee80000300a00 */
[----:B------:R-:W3:Y:S04]  /*81a90*/  LDL.LU.64 R34, [R1+0x1000] ;  /* 0x0010000001227983 */ /* 0x000ee80000300a00 */
[----:B------:R-:W3:Y:S01]  /*81aa0*/  LDL.LU.64 R36, [R1+0xff8] ;  /* 0x000ff80001247983 */ /* 0x000ee20000300a00 */
[----:B------:R-:W-:-:S02]  /*81ab0*/  LOP3.LUT R13, R13, 0xefffffff, RZ, 0xc0, !PT ;  /* 0xefffffff0d0d7812 */ /* 0x000fc400078ec0ff */
[----:B------:R-:W-:Y:S01]  /*81ac0*/  LOP3.LUT R12, R12, 0xfffffffe, RZ, 0xc0, !PT ;  /* 0xfffffffe0c0c7812 */ /* 0x000fe200078ec0ff */
[----:B----4-:R3:W-:Y:S04]  /*81ad0*/  @P3 STG.E.U8 desc[UR56][R32.64], R7 ;  /* 0x0000000720003986 */ /* 0x0107e8000c101138 */
[----:B--2---:R-:W-:Y:S01]  /*81ae0*/  @P0 STG.E.U8 desc[UR56][R30.64], R105 ;  /* 0x000000691e000986 */ /* 0x004fe2000c101138 */
[----:B---3--:R-:W-:-:S05]  /*81af0*/  PRMT R7, R102, 0x7770, RZ ;  /* 0x0000777066077816 */ /* 0x008fca00000000ff */
[----:B------:R0:W-:Y:S02]  /*81b00*/  @P2 STG.E.U8 desc[UR56][R228.64], R7 ;  /* 0x00000007e4002986 */ /* 0x0001e4000c101138 */
[----:B0-----:R-:W-:-:S05]  /*81b10*/  PRMT R7, R102, 0x7771, RZ ;  /* 0x0000777166077816 */ /* 0x001fca00000000ff */
[----:B------:R0:W-:Y:S04]  /*81b20*/  @P5 STG.E.U8 desc[UR56][R106.64], R7 ;  /* 0x000000076a005986 */ /* 0x0001e8000c101138 */
[----:B0-----:R-:W2:Y:S01]  /*81b30*/  LDL.LU.64 R106, [R1+0x22a8] ;  /* 0x0022a800016a7983 */ /* 0x001ea20000300a00 */
[----:B------:R-:W-:Y:S02]  /*81b40*/  LOP3.LUT P6, RZ, R240, 0x8, RZ, 0xc0, !PT ;  /* 0x00000008f0ff7812 */ /* 0x000fe400078cc0ff */
[----:B------:R-:W-:Y:S01]  /*81b50*/  PRMT R7, R102, 0x7772, RZ ;  /* 0x0000777266077816 */ /* 0x000fe200000000ff */
[----:B------:R-:W3:Y:S10]  /*81b60*/  LDL.LU.64 R32, [R1+0xfe8] ;  /* 0x000fe80001207983 */ /* 0x000ef40000300a00 */
[----:B------:R-:W-:-:S02]  /*81b70*/  @P6 LOP3.LUT R13, R13, 0x10000000, RZ, 0xfc, !PT ;  /* 0x100000000d0d6812 */ /* 0x000fc400078efcff */
[----:B------:R-:W-:Y:S02]  /*81b80*/  LOP3.LUT P6, RZ, R240, 0x4, RZ, 0xc0, !PT ;  /* 0x00000004f0ff7812 */ /* 0x000fe400078cc0ff */
[----:B------:R-:W-:Y:S01]  /*81b90*/  PRMT R102, R102, 0x7773, RZ ;  /* 0x0000777366667816 */ /* 0x000fe200000000ff */
[----:B------:R-:W4:Y:S01]  /*81ba0*/  LDL.LU.64 R30, [R1+0xfe0] ;  /* 0x000fe000011e7983 */ /* 0x000f220000300a00 */
[----:B------:R-:W-:-:S03]  /*81bb0*/  LOP3.LUT R13, R13, 0xdfffffff, RZ, 0xc0, !PT ;  /* 0xdfffffff0d0d7812 */ /* 0x000fc600078ec0ff */
        /* <DEDUP_REMOVED lines=48> */
[C---:B------:R-:W-:Y:S02]  /*81ec0*/  LOP3.LUT P1, RZ, R240.reuse, 0x10, RZ, 0xc0, !PT ;  /* 0x00000010f0ff7812 */ /* 0x040fe4000782c0ff */
[C---:B------:R-:W-:Y:S02]  /*81ed0*/  LOP3.LUT P4, RZ, R240.reuse, 0x20, RZ, 0xc0, !PT ;  /* 0x00000020f0ff7812 */ /* 0x040fe4000788c0ff */
[----:B------:R-:W-:Y:S02]  /*81ee0*/  LOP3.LUT P3, RZ, R240, 0x40, RZ, 0xc0, !PT ;  /* 0x00000040f0ff7812 */ /* 0x000fe4000786c0ff */
[----:B------:R-:W-:-:S02]  /*81ef0*/  PRMT R103, R103, 0x7773, RZ ;  /* 0x0000777367677816 */ /* 0x000fc400000000ff */
[C---:B------:R-:W-:Y:S02]  /*81f00*/  PRMT R7, R107.reuse, 0x7770, RZ ;  /* 0x000077706b077816 */ /* 0x040fe400000000ff */
[C---:B------:R-:W-:Y:S02]  /*81f10*/  LOP3.LUT P0, RZ, R240.reuse, 0x80, RZ, 0xc0, !PT ;  /* 0x00000080f0ff7812 */ /* 0x040fe4000780c0ff */
[C---:B------:R-:W-:Y:S02]  /*81f20*/  LOP3.LUT P2, RZ, R240.reuse, 0x100, RZ, 0xc0, !PT ;  /* 0x00000100f0ff7812 */ /* 0x040fe4000784c0ff */
[----:B------:R-:W-:Y:S01]  /*81f30*/  LOP3.LUT P5, RZ, R240, 0x200, RZ, 0xc0, !PT ;  /* 0x00000200f0ff7812 */ /* 0x000fe200078ac0ff */
[----:B---3--:R-:W-:Y:S04]  /*81f40*/  @P1 STG.E.U8 desc[UR56][R32.64], R103 ;  /* 0x0000006720001986 */ /* 0x008fe8000c101138 */
[----:B----4-:R0:W-:Y:S02]  /*81f50*/  @P4 STG.E.U8 desc[UR56][R30.64], R7 ;  /* 0x000000071e004986 */ /* 0x0101e4000c101138 */
[----:B0-----:R-:W-:-:S02]  /*81f60*/  PRMT R7, R107, 0x7771, RZ ;  /* 0x000077716b077816 */ /* 0x001fc400000000ff */
[----:B------:R-:W3:Y:S04]  /*81f70*/  LDL.LU.64 R30, [R1+0xfa8] ;  /* 0x000fa800011e7983 */ /* 0x000ee80000300a00 */
[----:B------:R0:W-:Y:S01]  /*81f80*/  @P3 STG.E.U8 desc[UR56][R228.64], R7 ;  /* 0x00000007e4003986 */ /* 0x0001e2000c101138 */
[C---:B------:R-:W-:Y:S02]  /*81f90*/  LOP3.LUT P3, RZ, R240.reuse, 0x400, RZ, 0xc0, !PT ;  /* 0x00000400f0ff7812 */ /* 0x040fe4000786c0ff */
[C---:B0-----:R-:W-:Y:S02]  /*81fa0*/  PRMT R7, R107.reuse, 0x7772, RZ ;  /* 0x000077726b077816 */ /* 0x041fe400000000ff */
[----:B------:R-:W-:Y:S01]  /*81fb0*/  PRMT R107, R107, 0x7773, RZ ;  /* 0x000077736b6b7816 */ /* 0x000fe200000000ff */
[----:B------:R-:W4:Y:S04]  /*81fc0*/  LDL.LU.64 R228, [R1+0xfa0] ;  /* 0x000fa00001e47983 */ /* 0x000f280000300a00 */
[----:B------:R0:W-:Y:S04]  /*81fd0*/  @P0 STG.E.U8 desc[UR56][R28.64], R7 ;  /* 0x000000071c000986 */ /* 0x0001e8000c101138 */
[----:B------:R1:W-:Y:S04]  /*81fe0*/  @P2 STG.E.U8 desc[UR56][R224.64], R107 ;  /* 0x0000006be0002986 */ /* 0x0003e8000c101138 */
[----:B0-----:R-:W4:Y:S04]  /*81ff0*/  LDL.LU.64 R28, [R1+0xf98] ;  /* 0x000f9800011c7983 */ /* 0x001f280000300a00 */
[----:B-1----:R-:W4:Y:S01]  /*82000*/  LDL.LU.64 R224, [R1+0xf90] ;  /* 0x000f900001e07983 */ /* 0x002f220000300a00 */
[----:B------:R-:W-:-:S02]  /*82010*/  LOP3.LUT P6, RZ, R240, 0x400000, RZ, 0xc0, !PT ;  /* 0x00400000f0ff7812 */ /* 0x000fc400078cc0ff */
[----:B------:R-:W-:-:S11]  /*82020*/  LOP3.LUT R13, R13, 0xffefffff, RZ, 0xc0, !PT ;  /* 0xffefffff0d0d7812 */ /* 0x000fd600078ec0ff */
[----:B------:R-:W-:Y:S02]  /*82030*/  @P6 LOP3.LUT R13, R13, 0x100000, RZ, 0xfc, !PT ;  /* 0x001000000d0d6812 */ /* 0x000fe400078efcff */
[----:B------:R-:W-:Y:S02]  /*82040*/  LOP3.LUT P6, RZ, R240, 0x200000, RZ, 0xc0, !PT ;  /* 0x00200000f0ff7812 */ /* 0x000fe400078cc0ff */
[----:B------:R-:W-:Y:S02]  /*82050*/  LOP3.LUT R13, R13, 0xffdfffff, RZ, 0xc0, !PT ;  /* 0xffdfffff0d0d7812 */ /* 0x000fe400078ec0ff */
[----:B--2---:R-:W-:-:S05]  /*82060*/  PRMT R7, R108, 0x7770, RZ ;  /* 0x000077706c077816 */ /* 0x004fca00000000ff */
[----:B------:R0:W-:Y:S02]  /*82070*/  @P5 STG.E.U8 desc[UR56][R226.64], R7 ;  /* 0x00000007e2005986 */ /* 0x0001e4000c101138 */
[----:B0-----:R-:W-:Y:S02]  /*82080*/  PRMT R7, R108, 0x7771, RZ ;  /* 0x000077716c077816 */ /* 0x001fe400000000ff */
[----:B------:R-:W2:Y:S04]  /*82090*/  LDL.LU.64 R226, [R1+0xf88] ;  /* 0x000f880001e27983 */ /* 0x000ea80000300a00 */
[----:B------:R-:W2:Y:S04]  /*820a0*/  LDL.LU.64 R56, [R1+0xf80] ;  /* 0x000f800001387983 */ /* 0x000ea80000300a00 */
[----:B------:R0:W-:Y:S04]  /*820b0*/  @P3 STG.E.U8 desc[UR56][R112.64], R7 ;  /* 0x0000000770003986 */ /* 0x0001e8000c101138 */
[----:B0-----:R-:W2:Y:S04]  /*820c0*/  LDL.LU.64 R112, [R1+0x2298] ;  /* 0x0022980001707983 */ /* 0x001ea80000300a00 */
[----:B------:R-:W2:Y:S04]  /*820d0*/  LDL.LU.64 R52, [R1+0xf78] ;  /* 0x000f780001347983 */ /* 0x000ea80000300a00 */
[----:B------:R-:W2:Y:S04]  /*820e0*/  LDL.LU.64 R38, [R1+0xf70] ;  /* 0x000f700001267983 */ /* 0x000ea80000300a00 */
[----:B------:R-:W2:Y:S01]  /*820f0*/  LDL.LU.64 R34, [R1+0xf68] ;  /* 0x000f680001227983 */ /* 0x000ea20000300a00 */
[----:B------:R-:W-:-:S02]  /*82100*/  @P6 LOP3.LUT R13, R13, 0x200000, RZ, 0xfc, !PT ;  /* 0x002000000d0d6812 */ /* 0x000fc400078efcff */
[C---:B------:R-:W-:Y:S02]  /*82110*/  LOP3.LUT P6, RZ, R240.reuse, 0x100000, RZ, 0xc0, !PT ;  /* 0x00100000f0ff7812 */ /* 0x040fe400078cc0ff */
[C---:B------:R-:W-:Y:S02]  /*82120*/  LOP3.LUT P0, RZ, R240.reuse, 0x800, RZ, 0xc0, !PT ;  /* 0x00000800f0ff7812 */ /* 0x040fe4000780c0ff */
[C---:B------:R-:W-:Y:S02]  /*82130*/  LOP3.LUT P2, RZ, R240.reuse, 0x1000, RZ, 0xc0, !PT ;  /* 0x00001000f0ff7812 */ /* 0x040fe4000784c0ff */
[----:B------:R-:W-:Y:S02]  /*82140*/  LOP3.LUT R13, R13, 0xffbfffff, RZ, 0xc0, !PT ;  /* 0xffbfffff0d0d7812 */ /* 0x000fe400078ec0ff */
[----:B------:R-:W-:Y:S02]  /*82150*/  LOP3.LUT P5, RZ, R240, 0x2000, RZ, 0xc0, !PT ;  /* 0x00002000f0ff7812 */ /* 0x000fe400078ac0ff */
[----:B------:R-:W-:Y:S01]  /*82160*/  PRMT R7, R108, 0x7772, RZ ;  /* 0x000077726c077816 */ /* 0x000fe200000000ff */
[----:B------:R-:W2:Y:S02]  /*82170*/  LDL.LU.64 R36, [R1+0xf50] ;  /* 0x000f500001247983 */ /* 0x000ea40000300a00 */
[----:B------:R-:W-:-:S02]  /*82180*/  @P6 LOP3.LUT R13, R13, 0x400000, RZ, 0xfc, !PT ;  /* 0x004000000d0d6812 */ /* 0x000fc400078efcff */
[----:B------:R-:W-:Y:S01]  /*82190*/  LOP3.LUT P6, RZ, R240, 0x80000, RZ, 0xc0, !PT ;  /* 0x00080000f0ff7812 */ /* 0x000fe200078cc0ff */
[----:B---3--:R0:W-:Y:S01]  /*821a0*/  @P0 STG.E.U8 desc[UR56][R30.64], R7 ;  /* 0x000000071e000986 */ /* 0x0081e2000c101138 */
[----:B------:R-:W-:Y:S02]  /*821b0*/  PRMT R108, R108, 0x7773, RZ ;  /* 0x000077736c6c7816 */ /* 0x000fe400000000ff */
[----:B------:R-:W-:Y:S01]  /*821c0*/  LOP3.LUT R13, R13, 0xff7fffff, RZ, 0xc0, !PT ;  /* 0xff7fffff0d0d7812 */ /* 0x000fe200078ec0ff */
[----:B------:R-:W3:Y:S08]  /*821d0*/  LDL.LU.64 R32, [R1+0xf48] ;  /* 0x000f480001207983 */ /* 0x000ef00000300a00 */
[----:B------:R-:W-:-:S02]  /*821e0*/  @P6 LOP3.LUT R13, R13, 0x800000, RZ, 0xfc, !PT ;  /* 0x008000000d0d6812 */ /* 0x000fc400078efcff */
[----:B------:R-:W-:Y:S01]  /*821f0*/  LOP3.LUT P6, RZ, R240, 0x40000, RZ, 0xc0, !PT ;  /* 0x00040000f0ff7812 */ /* 0x000fe200078cc0ff */
[----:B----4-:R1:W-:Y:S04]  /*82200*/  @P2 STG.E.U8 desc[UR56][R228.64], R108 ;  /* 0x0000006ce4002986 */ /* 0x0103e8000c101138 */
[----:B0-----:R-:W4:Y:S01]  /*82210*/  LDL.LU.64 R30, [R1+0xf40] ;  /* 0x000f4000011e7983 */ /* 0x001f220000300a00 */
[----:B------:R-:W-:-:S07]  /*82220*/  LOP3.LUT R13, R13, 0xfeffffff, RZ, 0xc0, !PT ;  /* 0xfeffffff0d0d7812 */ /* 0x000fce00078ec0ff */
[----:B------:R-:W-:Y:S02]  /*82230*/  @P6 LOP3.LUT R13, R13, 0x1000000, RZ, 0xfc, !PT ;  /* 0x010000000d0d6812 */ /* 0x000fe400078efcff */
[----:B------:R-:W-:Y:S01]  /*82240*/  LOP3.LUT P6, RZ, R240, 0x20000, RZ, 0xc0, !PT ;  /* 0x00020000f0ff7812 */ /* 0x000fe200078cc0ff */
[----:B-1----:R-:W4:Y:S01]  /*82250*/  LDL.LU.64 R228, [R1+0xf38] ;  /* 0x000f380001e47983 */ /* 0x002f220000300a00 */
        /* <DEDUP_REMOVED lines=22> */
[----:B------:R-:W-:Y:S01]  /*823c0*/  @P6 STG.E.U8 desc[UR56][R56.64], R112 ;  /* 0x0000007038006986 */ /* 0x000fe2000c101138 */
        /* <DEDUP_REMOVED lines=11> */
[----:B0-----:R-:W2:Y:S01]  /*82480*/  LDL.LU.64 R110, [R1+0x2290] ;  /* 0x00229000016e7983 */ /* 0x001ea20000300a00 */
        /* <DEDUP_REMOVED lines=8> */
[----:B---3--:R0:W-:Y:S01]  /*82510*/  @P6 STG.E.U8 desc[UR56][R32.64], R7 ;  /* 0x0000000720006986 */ /* 0x0081e2000c101138 */
[C---:B------:R-:W-:Y:S02]  /*82520*/  LOP3.LUT P0, RZ, R240.reuse, 0x4000000, RZ, 0xc0, !PT ;  /* 0x04000000f0ff7812 */ /* 0x040fe4000780c0ff */
[----:B------:R-:W-:Y:S02]  /*82530*/  LOP3.LUT P2, RZ, R240, 0x8000000, RZ, 0xc0, !PT ;  /* 0x08000000f0ff7812 */ /* 0x000fe4000784c0ff */
[C---:B0-----:R-:W-:Y:S02]  /*82540*/  PRMT R7, R113.reuse, 0x7772, RZ ;  /* 0x0000777271077816 */ /* 0x041fe400000000ff */
[----:B------:R-:W-:-:S03]  /*82550*/  PRMT R113, R113, 0x7773, RZ ;  /* 0x0000777371717816 */ /* 0x000fc600000000ff */
[----:B----4-:R2:W-:Y:S04]  /*82560*/  @P1 STG.E.U8 desc[UR56][R30.64], R7 ;  /* 0x000000071e001986 */ /* 0x0105e8000c101138 */
[----:B------:R-:W-:Y:S01]  /*82570*/  @P4 STG.E.U8 desc[UR56][R228.64], R113 ;  /* 0x00000071e4004986 */ /* 0x000fe2000c101138 */
[----:B------:R-:W-:Y:S02]  /*82580*/  LOP3.LUT P5, RZ, R240, 0x10000000, RZ, 0xc0, !PT ;  /* 0x10000000f0ff7812 */ /* 0x000fe400078ac0ff */
[----:B------:R-:W-:Y:S02]  /*82590*/  LOP3.LUT P6, RZ, R241, 0x200, RZ, 0xc0, !PT ;  /* 0x00000200f1ff7812 */ /* 0x000fe400078cc0ff */
[----:B------:R-:W-:-:S11]  /*825a0*/  LOP3.LUT R13, R13, 0xffffefff, RZ, 0xc0, !PT ;  /* 0xffffefff0d0d7812 */ /* 0x000fd600078ec0ff */
[----:B------:R-:W-:Y:S02]  /*825b0*/  @P6 LOP3.LUT R13, R13, 0x1000, RZ, 0xfc, !PT ;  /* 0x000010000d0d6812 */ /* 0x000fe400078efcff */
        /* <DEDUP_REMOVED lines=19> */
[----:B------:R-:W-:-:S02]  /*826f0*/  LOP3.LUT R13, R13, 0xffffdfff, RZ, 0xc0, !PT ;  /* 0xffffdfff0d0d7812 */ /* 0x000fc400078ec0ff */
[C---:B------:R-:W-:Y:S02]  /*82700*/  LOP3.LUT P3, RZ, R240.reuse, 0x20000000, RZ, 0xc0, !PT ;  /* 0x20000000f0ff7812 */ /* 0x040fe4000786c0ff */
[C---:B------:R-:W-:Y:S02]  /*82710*/  LOP3.LUT P0, RZ, R240.reuse, 0x40000000, RZ, 0xc0, !PT ;  /* 0x40000000f0ff7812 */ /* 0x040fe4000780c0ff */
[----:B------:R-:W-:Y:S02]  /*82720*/  LOP3.LUT P2, RZ, R240, 0x80000000, RZ, 0xc0, !PT ;  /* 0x80000000f0ff7812 */ /* 0x000fe4000784c0ff */
[----:B------:R-:W-:Y:S02]  /*82730*/  @P6 LOP3.LUT R13, R13, 0x2000, RZ, 0xfc, !PT ;  /* 0x000020000d0d6812 */ /* 0x000fe400078efcff */
[C---:B------:R-:W-:Y:S02]  /*82740*/  LOP3.LUT P6, RZ, R241.reuse, 0x80, RZ, 0xc0, !PT ;  /* 0x00000080f1ff7812 */ /* 0x040fe400078cc0ff */
[----:B------:R-:W-:Y:S01]  /*82750*/  LOP3.LUT P5, RZ, R241, 0x1, RZ, 0xc0, !PT ;  /* 0x00000001f1ff7812 */ /* 0x000fe200078ac0ff */
        /* <DEDUP_REMOVED lines=20> */
[----:B---3--:R0:W-:Y:S02]  /*828a0*/  @P3 STG.E.U8 desc[UR56][R32.64], R7 ;  /* 0x0000000720003986 */ /* 0x0081e4000c101138 */
[C---:B0-----:R-:W-:Y:S02]  /*828b0*/  PRMT R7, R114.reuse, 0x7771, RZ ;  /* 0x0000777172077816 */ /* 0x041fe400000000ff */
[----:B------:R-:W2:Y:S04]  /*828c0*/  LDL.LU.64 R32, [R1+0xeb0] ;  /* 0x000eb00001207983 */ /* 0x000ea80000300a00 */
[----:B----4-:R0:W-:Y:S02]  /*828d0*/  @P0 STG.E.U8 desc[UR56][R30.64], R7 ;  /* 0x000000071e000986 */ /* 0x0101e4000c101138 */
[----:B0-----:R-:W-:-:S02]  /*828e0*/  PRMT R7, R114, 0x7772, RZ ;  /* 0x0000777272077816 */ /* 0x001fc400000000ff */
[----:B------:R-:W-:Y:S01]  /*828f0*/  PRMT R114, R114, 0x7773, RZ ;  /* 0x0000777372727816 */ /* 0x000fe200000000ff */
[----:B------:R-:W3:Y:S04]  /*82900*/  LDL.LU.64 R30, [R1+0xea8] ;  /* 0x000ea800011e7983 */ /* 0x000ee80000300a00 */
[----:B------:R0:W-:Y:S04]  /*82910*/  @P2 STG.E.U8 desc[UR56][R228.64], R7 ;  /* 0x00000007e4002986 */ /* 0x0001e8000c101138 */
[----:B------:R1:W-:Y:S01]  /*82920*/  @P5 STG.E.U8 desc[UR56][R28.64], R114 ;  /* 0x000000721c005986 */ /* 0x0003e2000c101138 */
[----:B0-----:R-:W-:-:S03]  /*82930*/  PRMT R7, R111, 0x7770, RZ ;  /* 0x000077706f077816 */ /* 0x001fc600000000ff */
[----:B------:R-:W4:Y:S04]  /*82940*/  LDL.LU.64 R228, [R1+0xea0] ;  /* 0x000ea00001e47983 */ /* 0x000f280000300a00 */
[----:B-1----:R-:W4:Y:S04]  /*82950*/  LDL.LU.64 R28, [R1+0xe98] ;  /* 0x000e9800011c7983 */ /* 0x002f280000300a00 */
[----:B------:R0:W-:Y:S01]  /*82960*/  @P6 STG.E.U8 desc[UR56][R224.64], R7 ;  /* 0x00000007e0006986 */ /* 0x0001e2000c101138 */
[----:B------:R-:W-:Y:S02]  /*82970*/  LOP3.LUT P6, RZ, R13, 0x80000, RZ, 0xc0, !PT ;  /* 0x000800000dff7812 */ /* 0x000fe400078cc0ff */
        /* <DEDUP_REMOVED lines=14> */
[----:B0-----:R-:W-:Y:S01]  /*82a60*/  PRMT R7, R115, 0x7771, RZ ;  /* 0x0000777173077816 */ /* 0x001fe200000000ff */
[----:B------:R-:W2:Y:S10]  /*82a70*/  LDL.LU.64 R116, [R1+0x2280] ;  /* 0x0022800001747983 */ /* 0x000eb40000300a00 */
[----:B------:R0:W-:Y:S01]  /*82a80*/  @P6 STG.E.U8 desc[UR56][R34.64], R7 ;  /* 0x0000000722006986 */ /* 0x0001e2000c101138 */
[----:B------:R-:W-:-:S02]  /*82a90*/  LOP3.LUT P6, RZ, R13, 0x4000, RZ, 0xc0, !PT ;  /* 0x000040000dff7812 */ /* 0x000fc400078cc0ff */
[----:B0-----:R-:W-:-:S11]  /*82aa0*/  PRMT R7, R115, 0x7772, RZ ;  /* 0x0000777273077816 */ /* 0x001fd600000000ff */
[----:B------:R0:W-:Y:S04]  /*82ab0*/  @P6 STG.E.U8 desc[UR56][R120.64], R7 ;  /* 0x0000000778006986 */ /* 0x0001e8000c101138 */
[----:B0-----:R-:W4:Y:S01]  /*82ac0*/  LDL.LU.64 R120, [R1+0x2278] ;  /* 0x0022780001787983 */ /* 0x001f220000300a00 */
[----:B------:R-:W-:Y:S02]  /*82ad0*/  LOP3.LUT P6, RZ, R13, 0x2000, RZ, 0xc0, !PT ;  /* 0x000020000dff7812 */ /* 0x000fe400078cc0ff */
[----:B------:R-:W-:Y:S02]  /*82ae0*/  PRMT R115, R115, 0x7773, RZ ;  /* 0x0000777373737816 */ /* 0x000fe400000000ff */
[----:B------:R-:W-:-:S09]  /*82af0*/  LOP3.LUT P1, RZ, R241, 0x400, RZ, 0xc0, !PT ;  /* 0x00000400f1ff7812 */ /* 0x000fd2000782c0ff */
[----:B------:R-:W-:Y:S01]  /*82b00*/  @P6 STG.E.U8 desc[UR56][R36.64], R115 ;  /* 0x0000007324006986 */ /* 0x000fe2000c101138 */
[----:B------:R-:W-:Y:S02]  /*82b10*/  LOP3.LUT P6, RZ, R13, 0x1000, RZ, 0xc0, !PT ;  /* 0x000010000dff7812 */ /* 0x000fe400078cc0ff */
[C---:B------:R-:W-:Y:S02]  /*82b20*/  LOP3.LUT P4, RZ, R241.reuse, 0x800, RZ, 0xc0, !PT ;  /* 0x00000800f1ff7812 */ /* 0x040fe4000788c0ff */
[C---:B------:R-:W-:Y:S02]  /*82b30*/  LOP3.LUT P3, RZ, R241.reuse, 0x1000, RZ, 0xc0, !PT ;  /* 0x00001000f1ff7812 */ /* 0x040fe4000786c0ff */
[C---:B------:R-:W-:Y:S02]  /*82b40*/  LOP3.LUT P0, RZ, R241.reuse, 0x2000, RZ, 0xc0, !PT ;  /* 0x00002000f1ff7812 */ /* 0x040fe4000780c0ff */
[C---:B------:R-:W-:Y:S02]  /*82b50*/  LOP3.LUT P2, RZ, R241.reuse, 0x4000, RZ, 0xc0, !PT ;  /* 0x00004000f1ff7812 */ /* 0x040fe4000784c0ff */
[----:B------:R-:W-:-:S02]  /*82b60*/  LOP3.LUT P5, RZ, R241, 0x8000, RZ, 0xc0, !PT ;  /* 0x00008000f1ff7812 */ /* 0x000fc400078ac0ff */
[----:B------:R-:W-:Y:S02]  /*82b70*/  LOP3.LUT R13, R13, 0xffffffef, RZ, 0xc0, !PT ;  /* 0xffffffef0d0d7812 */ /* 0x000fe400078ec0ff */
[----:B--2---:R-:W-:-:S05]  /*82b80*/  PRMT R7, R116, 0x7770, RZ ;  /* 0x0000777074077816 */ /* 0x004fca00000000ff */
[----:B------:R0:W-:Y:S02]  /*82b90*/  @P6 STG.E.U8 desc[UR56][R32.64], R7 ;  /* 0x0000000720006986 */ /* 0x0001e4000c101138 */
[----:B0-----:R-:W-:-:S05]  /*82ba0*/  PRMT R7, R116, 0x7771, RZ ;  /* 0x0000777174077816 */ /* 0x001fca00000000ff */
        /* <DEDUP_REMOVED lines=18> */
[----:B------:R-:W2:Y:S01]  /*82cd0*/  LDL.LU.64 R56, [R1+0xe40] ;  /* 0x000e400001387983 */ /* 0x000ea20000300a00 */
[----:B------:R-:W-:-:S02]  /*82ce0*/  LOP3.LUT P6, RZ, R241, 0x10000000, RZ, 0xc0, !PT ;  /* 0x10000000f1ff7812 */ /* 0x000fc400078cc0ff */
[C---:B------:R-:W-:Y:S02]  /*82cf0*/  LOP3.LUT P3, RZ, R241.reuse, 0x10000, RZ, 0xc0, !PT ;  /* 0x00010000f1ff7812 */ /* 0x040fe4000786c0ff */
[C---:B------:R-:W-:Y:S02]  /*82d00*/  LOP3.LUT P0, RZ, R241.reuse, 0x20000, RZ, 0xc0, !PT ;  /* 0x00020000f1ff7812 */ /* 0x040fe4000780c0ff */
[----:B------:R-:W-:Y:S02]  /*82d10*/  LOP3.LUT P2, RZ, R241, 0x40000, RZ, 0xc0, !PT ;  /* 0x00040000f1ff7812 */ /* 0x000fe4000784c0ff */
[----:B------:R-:W-:Y:S02]  /*82d20*/  PRMT R120, R120, 0x7773, RZ ;  /* 0x0000777378787816 */ /* 0x000fe400000000ff */
[----:B------:R-:W-:Y:S02]  /*82d30*/  PRMT R7, R117, 0x7770, RZ ;  /* 0x0000777075077816 */ /* 0x000fe400000000ff */
[----:B------:R-:W-:Y:S01]  /*82d40*/  LOP3.LUT P5, RZ, R241, 0x80000, RZ, 0xc0, !PT ;  /* 0x00080000f1ff7812 */ /* 0x000fe200078ac0ff */
        /* <DEDUP_REMOVED lines=28> */
[----:B----4-:R1:W-:Y:S04]  /*82f10*/  @P0 STG.E.U8 desc[UR56][R30.64], R7 ;  /* 0x000000071e000986 */ /* 0x0103e8000c101138 */
[----:B0-----:R-:W3:Y:S01]  /*82f20*/  LDL.LU.64 R32, [R1+0xe10] ;  /* 0x000e100001207983 */ /* 0x001ee20000300a00 */
[----:B-1----:R-:W-:-:S03]  /*82f30*/  PRMT R7, R117, 0x7771, RZ ;  /* 0x0000777175077816 */ /* 0x002fc600000000ff */
[----:B------:R-:W4:Y:S04]  /*82f40*/  LDL.LU.64 R30, [R1+0xe08] ;  /* 0x000e0800011e7983 */ /* 0x000f280000300a00 */
[----:B--2---:R0:W-:Y:S02]  /*82f50*/  @P2 STG.E.U8 desc[UR56][R228.64], R7 ;  /* 0x00000007e4002986 */ /* 0x0041e4000c101138 */
[C---:B0-----:R-:W-:Y:S02]  /*82f60*/  PRMT R7, R117.reuse, 0x7772, RZ ;  /* 0x0000777275077816 */ /* 0x041fe400000000ff */
[----:B------:R-:W-:Y:S01]  /*82f70*/  PRMT R117, R117, 0x7773, RZ ;  /* 0x0000777375757816 */ /* 0x000fe200000000ff */
[----:B------:R-:W2:Y:S04]  /*82f80*/  LDL.LU.64 R228, [R1+0xe00] ;  /* 0x000e000001e47983 */ /* 0x000ea80000300a00 */
[----:B------:R0:W-:Y:S04]  /*82f90*/  @P5 STG.E.U8 desc[UR56][R28.64], R7 ;  /* 0x000000071c005986 */ /* 0x0001e8000c101138 */
[----:B------:R-:W-:Y:S01]  /*82fa0*/  @P6 STG.E.U8 desc[UR56][R224.64], R117 ;  /* 0x00000075e0006986 */ /* 0x000fe2000c101138 */
[----:B------:R-:W-:-:S02]  /*82fb0*/  LOP3.LUT P6, RZ, R13, 0x800, RZ, 0xc0, !PT ;  /* 0x000008000dff7812 */ /* 0x000fc400078cc0ff */
[----:B0-----:R-:W-:-:S11]  /*82fc0*/  PRMT R7, R121, 0x7770, RZ ;  /* 0x0000777079077816 */ /* 0x001fd600000000ff */
[----:B------:R0:W-:Y:S01]  /*82fd0*/  @P6 STG.E.U8 desc[UR56][R118.64], R7 ;  /* 0x0000000776006986 */ /* 0x0001e2000c101138 */
[----:B------:R-:W-:-:S03]  /*82fe0*/  LOP3.LUT P6, RZ, R13, 0x400, RZ, 0xc0, !PT ;  /* 0x000004000dff7812 */ /* 0x000fc600078cc0ff */
[----:B0-----:R-:W3:Y:S01]  /*82ff0*/  LDL.LU.64 R118, [R1+0x2268] ;  /* 0x0022680001767983 */ /* 0x001ee20000300a00 */
[----:B------:R-:W-:-:S03]  /*83000*/  PRMT R7, R121, 0x7771, RZ ;  /* 0x0000777179077816 */ /* 0x000fc600000000ff */
[----:B------:R-:W2:Y:S04]  /*83010*/  LDL.LU.64 R28, [R1+0xdf8] ;  /* 0x000df800011c7983 */ /* 0x000ea80000300a00 */
[----:B------:R-:W2:Y:S04]  /*83020*/  LDL.LU.64 R224, [R1+0xdf0] ;  /* 0x000df00001e07983 */ /* 0x000ea80000300a00 */
[----:B------:R0:W-:Y:S01]  /*83030*/  @P6 STG.E.U8 desc[UR56][R226.64], R7 ;  /* 0x00000007e2006986 */ /* 0x0001e2000c101138 */
[----:B------:R-:W-:Y:S02]  /*83040*/  LOP3.LUT P6, RZ, R13, 0x200, RZ, 0xc0, !PT ;  /* 0x000002000dff7812 */ /* 0x000fe400078cc0ff */
[----:B0-----:R-:W-:Y:S01]  /*83050*/  PRMT R7, R121, 0x7772, RZ ;  /* 0x0000777279077816 */ /* 0x001fe200000000ff */
[----:B------:R-:W2:Y:S10]  /*83060*/  LDL.LU.64 R226, [R1+0xde8] ;  /* 0x000de80001e27983 */ /* 0x000eb40000300a00 */
        /* <DEDUP_REMOVED lines=27> */
[----:B------:R-:W3:Y:S04]  /*83220*/  LDL.LU.64 R30, [R1+0xde0] ;  /* 0x000de000011e7983 */ /* 0x000ee80000300a00 */
[----:B--2---:R0:W-:Y:S04]  /*83230*/  @P3 STG.E.U8 desc[UR56][R228.64], R7 ;  /* 0x00000007e4003986 */ /* 0x0041e8000c101138 */
[----:B------:R1:W-:Y:S04]  /*83240*/  @P0 STG.E.U8 desc[UR56][R28.64], R122 ;  /* 0x0000007a1c000986 */ /* 0x0003e8000c101138 */
[----:B0-----:R-:W2:Y:S04]  /*83250*/  LDL.LU.64 R228, [R1+0xdd8] ;  /* 0x000dd80001e47983 */ /* 0x001ea80000300a00 */
        /* <DEDUP_REMOVED lines=27> */
[----:B---3--:R0:W-:Y:S02]  /*83410*/  @P3 STG.E.U8 desc[UR56][R30.64], R7 ;  /* 0x000000071e003986 */ /* 0x0081e4000c101138 */
[C---:B0-----:R-:W-:Y:S02]  /*83420*/  PRMT R7, R123.reuse, 0x7770, RZ ;  /* 0x000077707b077816 */ /* 0x041fe400000000ff */
[----:B--2---:R-:W-:Y:S04]  /*83430*/  @P0 STG.E.U8 desc[UR56][R228.64], R119 ;  /* 0x00000077e4000986 */ /* 0x004fe8000c101138 */
        /* <DEDUP_REMOVED lines=70> */
[----:B------:R-:W-:Y:S01]  /*838a0*/  PRMT R125, R125, 0x7773, RZ ;  /* 0x000077737d7d7816 */ /* 0x000fe200000000ff */
[----:B------:R-:W2:Y:S04]  /*838b0*/  LDL.LU.64 R228, [R1+0xd40] ;  /* 0x000d400001e47983 */ /* 0x000ea80000300a00 */
[----:B------:R0:W-:Y:S04]  /*838c0*/  @P0 STG.E.U8 desc[UR56][R28.64], R7 ;  /* 0x000000071c000986 */ /* 0x0001e8000c101138 */
[----:B------:R1:W-:Y:S01]  /*838d0*/  @P2 STG.E.U8 desc[UR56][R224.64], R125 ;  /* 0x0000007de0002986 */ /* 0x0003e2000c101138 */
[----:B0-----:R-:W-:-:S03]  /*838e0*/  PRMT R7, R129, 0x7770, RZ ;  /* 0x0000777081077816 */ /* 0x001fc600000000ff */
[----:B------:R-:W3:Y:S04]  /*838f0*/  LDL.LU.64 R28, [R1+0xd38] ;  /* 0x000d3800011c7983 */ /* 0x000ee80000300a00 */
[----:B-1----:R-:W4:Y:S04]  /*83900*/  LDL.LU.64 R224, [R1+0xd30] ;  /* 0x000d300001e07983 */ /* 0x002f280000300a00 */
[----:B------:R0:W-:Y:S02]  /*83910*/  @P5 STG.E.U8 desc[UR56][R226.64], R7 ;  /* 0x00000007e2005986 */ /* 0x0001e4000c101138 */
[----:B0-----:R-:W-:-:S02]  /*83920*/  PRMT R7, R129, 0x7771, RZ ;  /* 0x0000777181077816 */ /* 0x001fc400000000ff */
[----:B------:R-:W4:Y:S04]  /*83930*/  LDL.LU.64 R226, [R1+0xd20] ;  /* 0x000d200001e27983 */ /* 0x000f280000300a00 */
[----:B------:R0:W-:Y:S04]  /*83940*/  @P3 STG.E.U8 desc[UR56][R126.64], R7 ;  /* 0x000000077e003986 */ /* 0x0001e8000c101138 */
[----:B0-----:R-:W4:Y:S01]  /*83950*/  LDL.LU.64 R126, [R1+0x2248] ;  /* 0x00224800017e7983 */ /* 0x001f220000300a00 */
[----:B------:R-:W-:Y:S02]  /*83960*/  LOP3.LUT P6, RZ, R243, 0x4, RZ, 0xc0, !PT ;  /* 0x00000004f3ff7812 */ /* 0x000fe400078cc0ff */
[----:B------:R-:W-:-:S02]  /*83970*/  LOP3.LUT R14, R14, 0xffefffff, RZ, 0xc0, !PT ;  /* 0xffefffff0e0e7812 */ /* 0x000fc400078ec0ff */
[C---:B------:R-:W-:Y:S02]  /*83980*/  LOP3.LUT P0, RZ, R242.reuse, 0x800000, RZ, 0xc0, !PT ;  /* 0x00800000f2ff7812 */ /* 0x040fe4000780c0ff */
[C---:B------:R-:W-:Y:S02]  /*83990*/  LOP3.LUT P2, RZ, R242.reuse, 0x1000000, RZ, 0xc0, !PT ;  /* 0x01000000f2ff7812 */ /* 0x040fe4000784c0ff */
[----:B------:R-:W-:Y:S02]  /*839a0*/  LOP3.LUT P5, RZ, R242, 0x2000000, RZ, 0xc0, !PT ;  /* 0x02000000f2ff7812 */ /* 0x000fe400078ac0ff */
[----:B------:R-:W-:Y:S01]  /*839b0*/  PRMT R7, R129, 0x7772, RZ ;  /* 0x0000777281077816 */ /* 0x000fe200000000ff */
[----:B------:R-:W4:Y:S02]  /*839c0*/  LDL.LU.64 R230, [R1+0xd18] ;  /* 0x000d180001e67983 */ /* 0x000f240000300a00 */
[----:B------:R-:W-:Y:S02]  /*839d0*/  @P6 LOP3.LUT R14, R14, 0x100000, RZ, 0xfc, !PT ;  /* 0x001000000e0e6812 */ /* 0x000fe400078efcff */
[----:B------:R-:W-:-:S02]  /*839e0*/  LOP3.LUT P6, RZ, R243, 0x2, RZ, 0xc0, !PT ;  /* 0x00000002f3ff7812 */ /* 0x000fc400078cc0ff */
[----:B------:R-:W-:Y:S01]  /*839f0*/  PRMT R129, R129, 0x7773, RZ ;  /* 0x0000777381817816 */ /* 0x000fe200000000ff */
[----:B------:R-:W4:Y:S01]  /*83a00*/  LDL.LU.64 R56, [R1+0xd10] ;  /* 0x000d100001387983 */ /* 0x000f220000300a00 */
[----:B------:R-:W-:-:S03]  /*83a10*/  LOP3.LUT R14, R14, 0xffdfffff, RZ, 0xc0, !PT ;  /* 0xffdfffff0e0e7812 */ /* 0x000fc600078ec0ff */
        /* <DEDUP_REMOVED lines=29> */
[----:B------:R0:W-:Y:S02]  /*83bf0*/  @P5 STG.E.U8 desc[UR56][R224.64], R7 ;  /* 0x00000007e0005986 */ /* 0x0001e4000c101138 */
[----:B0-----:R-:W-:-:S05]  /*83c00*/  PRMT R7, R126, 0x7771, RZ ;  /* 0x000077717e077816 */ /* 0x001fca00000000ff */
        /* <DEDUP_REMOVED lines=35> */
[----:B------:R0:W-:Y:S02]  /*83e40*/  @P6 STG.E.U8 desc[UR56][R32.64], R7 ;  /* 0x0000000720006986 */ /* 0x0001e4000c101138 */
[C---:B0-----:R-:W-:Y:S02]  /*83e50*/  PRMT R7, R127.reuse, 0x7772, RZ ;  /* 0x000077727f077816 */ /* 0x041fe400000000ff */
[----:B------:R-:W-:-:S03]  /*83e60*/  PRMT R127, R127, 0x7773, RZ ;  /* 0x000077737f7f7816 */ /* 0x000fc600000000ff */
[----:B------:R0:W-:Y:S04]  /*83e70*/  @P1 STG.E.U8 desc[UR56][R30.64], R7 ;  /* 0x000000071e001986 */ /* 0x0001e8000c101138 */
[----:B---3--:R-:W-:Y:S01]  /*83e80*/  @P4 STG.E.U8 desc[UR56][R228.64], R127 ;  /* 0x0000007fe4004986 */ /* 0x008fe2000c101138 */
[----:B0-----:R-:W-:-:S05]  /*83e90*/  PRMT R7, R131, 0x7770, RZ ;  /* 0x0000777083077816 */ /* 0x001fca00000000ff */
[----:B----4-:R0:W-:Y:S02]  /*83ea0*/  @P3 STG.E.U8 desc[UR56][R28.64], R7 ;  /* 0x000000071c003986 */ /* 0x0101e4000c101138 */
[----:B0-----:R-:W-:-:S05]  /*83eb0*/  PRMT R7, R131, 0x7771, RZ ;  /* 0x0000777183077816 */ /* 0x001fca00000000ff */
[----:B------:R0:W-:Y:S02]  /*83ec0*/  @P0 STG.E.U8 desc[UR56][R224.64], R7 ;  /* 0x00000007e0000986 */ /* 0x0001e4000c101138 */
[C---:B0-----:R-:W-:Y:S02]  /*83ed0*/  PRMT R7, R131.reuse, 0x7772, RZ ;  /* 0x0000777283077816 */ /* 0x041fe400000000ff */
[----:B------:R-:W-:-:S03]  /*83ee0*/  PRMT R131, R131, 0x7773, RZ ;  /* 0x0000777383837816 */ /* 0x000fc600000000ff */
[----:B------:R-:W-:Y:S04]  /*83ef0*/  @P2 STG.E.U8 desc[UR56][R226.64], R7 ;  /* 0x00000007e2002986 */ /* 0x000fe8000c101138 */
[----:B------:R0:W-:Y:S04]  /*83f00*/  @P5 STG.E.U8 desc[UR56][R132.64], R131 ;  /* 0x0000008384005986 */ /* 0x0001e8000c101138 */
[----:B0-----:R-:W2:Y:S04]  /*83f10*/  LDL.LU.64 R132, [R1+0x2238] ;  /* 0x0022380001847983 */ /* 0x001ea80000300a00 */
[----:B------:R-:W3:Y:S01]  /*83f20*/  LDL.LU.64 R30, [R1+0xcb0] ;  /* 0x000cb000011e7983 */ /* 0x000ee20000300a00 */
[----:B------:R-:W-:-:S02]  /*83f30*/  LOP3.LUT P3, RZ, R243, 0x200, RZ, 0xc0, !PT ;  /* 0x00000200f3ff7812 */ /* 0x000fc4000786c0ff */
[C---:B------:R-:W-:Y:S01]  /*83f40*/  LOP3.LUT P0, RZ, R243.reuse, 0x400, RZ, 0xc0, !PT ;  /* 0x00000400f3ff7812 */ /* 0x040fe2000780c0ff */
        /* <DEDUP_REMOVED lines=19> */
[----:B---3--:R0:W-:Y:S02]  /*84080*/  @P3 STG.E.U8 desc[UR56][R30.64], R7 ;  /* 0x000000071e003986 */ /* 0x0081e4000c101138 */
[----:B0-----:R-:W-:-:S05]  /*84090*/  PRMT R7, R132, 0x7771, RZ ;  /* 0x0000777184077816 */ /* 0x001fca00000000ff */
[----:B------:R0:W-:Y:S04]  /*840a0*/  @P0 STG.E.U8 desc[UR56][R136.64], R7 ;  /* 0x0000000788000986 */ /* 0x0001e8000c101138 */
[----:B0-----:R-:W2:Y:S04]  /*840b0*/  LDL.LU.64 R136, [R1+0x2230] ;  /* 0x0022300001887983 */ /* 0x001ea80000300a00 */
[----:B------:R-:W3:Y:S01]  /*840c0*/  LDL.LU.64 R34, [R1+0xc68] ;  /* 0x000c680001227983 */ /* 0x000ee20000300a00 */
[----:B------:R-:W-:Y:S02]  /*840d0*/  @P6 LOP3.LUT R14, R14, 0x8000, RZ, 0xfc, !PT ;  /* 0x000080000e0e6812 */ /* 0x000fe400078efcff */
[----:B------:R-:W-:-:S02]  /*840e0*/  LOP3.LUT P6, RZ, R243, 0x20000, RZ, 0xc0, !PT ;  /* 0x00020000f3ff7812 */ /* 0x000fc400078cc0ff */
[C---:B------:R-:W-:Y:S02]  /*840f0*/  LOP3.LUT P2, RZ, R243.reuse, 0x800, RZ, 0xc0, !PT ;  /* 0x00000800f3ff7812 */ /* 0x040fe4000784c0ff */
[----:B------:R-:W-:Y:S02]  /*84100*/  LOP3.LUT P5, RZ, R243, 0x1000, RZ, 0xc0, !PT ;  /* 0x00001000f3ff7812 */ /* 0x000fe400078ac0ff */
[----:B------:R-:W-:Y:S02]  /*84110*/  LOP3.LUT R14, R14, 0xfffeffff, RZ, 0xc0, !PT ;  /* 0xfffeffff0e0e7812 */ /* 0x000fe400078ec0ff */
[----:B------:R-:W-:Y:S01]  /*84120*/  PRMT R7, R132, 0x7772, RZ ;  /* 0x0000777284077816 */ /* 0x000fe200000000ff */
[----:B------:R-:W3:Y:S04]  /*84130*/  LDL.LU.64 R36, [R1+0xc58] ;  /* 0x000c580001247983 */ /* 0x000ee80000300a00 */
[----:B------:R-:W-:-:S02]  /*84140*/  @P6 LOP3.LUT R14, R14, 0x10000, RZ, 0xfc, !PT ;  /* 0x000100000e0e6812 */ /* 0x000fc400078efcff */
[----:B------:R-:W-:Y:S01]  /*84150*/  LOP3.LUT P6, RZ, R243, 0x10000, RZ, 0xc0, !PT ;  /* 0x00010000f3ff7812 */ /* 0x000fe200078cc0ff */
[----:B----4-:R0:W-:Y:S01]  /*84160*/  @P2 STG.E.U8 desc[UR56][R228.64], R7 ;  /* 0x00000007e4002986 */ /* 0x0101e2000c101138 */
[----:B------:R-:W-:Y:S02]  /*84170*/  PRMT R132, R132, 0x7773, RZ ;  /* 0x0000777384847816 */ /* 0x000fe400000000ff */
[----:B------:R-:W-:Y:S01]  /*84180*/  LOP3.LUT R14, R14, 0xfffdffff, RZ, 0xc0, !PT ;  /* 0xfffdffff0e0e7812 */ /* 0x000fe200078ec0ff */
[----:B------:R-:W4:Y:S04]  /*84190*/  LDL.LU.64 R32, [R1+0xc50] ;  /* 0x000c500001207983 */ /* 0x000f280000300a00 */
[----:B------:R1:W-:Y:S04]  /*841a0*/  @P5 STG.E.U8 desc[UR56][R28.64], R132 ;  /* 0x000000841c005986 */ /* 0x0003e8000c101138 */
[----:B------:R-:W4:Y:S01]  /*841b0*/  LDL.LU.64 R30, [R1+0xc48] ;  /* 0x000c4800011e7983 */ /* 0x000f220000300a00 */
[----:B------:R-:W-:-:S02]  /*841c0*/  @P6 LOP3.LUT R14, R14, 0x20000, RZ, 0xfc, !PT ;  /* 0x000200000e0e6812 */ /* 0x000fc400078efcff */
[----:B------:R-:W-:Y:S01]  /*841d0*/  LOP3.LUT P6, RZ, R243, 0x8000, RZ, 0xc0, !PT ;  /* 0x00008000f3ff7812 */ /* 0x000fe200078cc0ff */
[----:B0-----:R-:W4:Y:S04]  /*841e0*/  LDL.LU.64 R228, [R1+0xc40] ;  /* 0x000c400001e47983 */ /* 0x001f280000300a00 */
[----:B-1----:R-:W4:Y:S01]  /*841f0*/  LDL.LU.64 R28, [R1+0xc38] ;  /* 0x000c3800011c7983 */ /* 0x002f220000300a00 */
[----:B------:R-:W-:-:S07]  /*84200*/  LOP3.LUT R14, R14, 0xfffbffff, RZ, 0xc0, !PT ;  /* 0xfffbffff0e0e7812 */ /* 0x000fce00078ec0ff */
[----:B------:R-:W-:Y:S02]  /*84210*/  @P6 LOP3.LUT R14, R14, 0x40000, RZ, 0xfc, !PT ;  /* 0x000400000e0e6812 */ /* 0x000fe400078efcff */
[----:B------:R-:W-:Y:S02]  /*84220*/  LOP3.LUT P6, RZ, R243, 0x4000, RZ, 0xc0, !PT ;  /* 0x00004000f3ff7812 */ /* 0x000fe400078cc0ff */
[----:B------:R-:W-:-:S11]  /*84230*/  LOP3.LUT R14, R14, 0xfff7ffff, RZ, 0xc0, !PT ;  /* 0xfff7ffff0e0e7812 */ /* 0x000fd600078ec0ff */
[----:B------:R-:W-:Y:S02]  /*84240*/  @P6 LOP3.LUT R14, R14, 0x80000, RZ, 0xfc, !PT ;  /* 0x000800000e0e6812 */ /* 0x000fe400078efcff */
[----:B------:R-:W-:Y:S02]  /*84250*/  LOP3.LUT P6, RZ, R243, 0x2000, RZ, 0xc0, !PT ;  /* 0x00002000f3ff7812 */ /* 0x000fe400078cc0ff */
[----:B--2---:R-:W-:-:S11]  /*84260*/  PRMT R7, R136, 0x7770, RZ ;  /* 0x0000777088077816 */ /* 0x004fd600000000ff */
        /* <DEDUP_REMOVED lines=17> */
[----:B---3--:R0:W-:Y:S01]  /*84380*/  @P6 STG.E.U8 desc[UR56][R34.64], R7 ;  /* 0x0000000722006986 */ /* 0x0081e2000c101138 */
[----:B------:R-:W-:Y:S02]  /*84390*/  LOP3.LUT P6, RZ, R14, 0x4000, RZ, 0xc0, !PT ;  /* 0x000040000eff7812 */ /* 0x000fe400078cc0ff */
[----:B0-----:R-:W-:-:S11]  /*843a0*/  PRMT R7, R133, 0x7772, RZ ;  /* 0x0000777285077816 */ /* 0x001fd600000000ff */
[----:B------:R0:W-:Y:S04]  /*843b0*/  @P6 STG.E.U8 desc[UR56][R134.64], R7 ;  /* 0x0000000786006986 */ /* 0x0001e8000c101138 */
[----:B0-----:R-:W3:Y:S01]  /*843c0*/  LDL.LU.64 R134, [R1+0x2228] ;  /* 0x0022280001867983 */ /* 0x001ee20000300a00 */
[----:B------:R-:W-:Y:S02]  /*843d0*/  LOP3.LUT P6, RZ, R14, 0x2000, RZ, 0xc0, !PT ;  /* 0x000020000eff7812 */ /* 0x000fe400078cc0ff */
[----:B------:R-:W-:Y:S02]  /*843e0*/  PRMT R133, R133, 0x7773, RZ ;  /* 0x0000777385857816 */ /* 0x000fe400000000ff */
[----:B------:R-:W-:Y:S02]  /*843f0*/  LOP3.LUT P1, RZ, R243, 0x400000, RZ, 0xc0, !PT ;  /* 0x00400000f3ff7812 */ /* 0x000fe4000782c0ff */
[----:B------:R-:W-:-:S07]  /*84400*/  PRMT R7, R137, 0x7770, RZ ;  /* 0x0000777089077816 */ /* 0x000fce00000000ff */
[----:B------:R-:W-:Y:S01]  /*84410*/  @P6 STG.E.U8 desc[UR56][R36.64], R133 ;  /* 0x0000008524006986 */ /* 0x000fe2000c101138 */
[----:B------:R-:W-:Y:S02]  /*84420*/  LOP3.LUT P6, RZ, R14, 0x1000, RZ, 0xc0, !PT ;  /* 0x000010000eff7812 */ /* 0x000fe400078cc0ff */
[C---:B------:R-:W-:Y:S02]  /*84430*/  LOP3.LUT P4, RZ, R243.reuse, 0x800000, RZ, 0xc0, !PT ;  /* 0x00800000f3ff7812 */ /* 0x040fe4000788c0ff */
[C---:B------:R-:W-:Y:S02]  /*84440*/  LOP3.LUT P3, RZ, R243.reuse, 0x1000000, RZ, 0xc0, !PT ;  /* 0x01000000f3ff7812 */ /* 0x040fe4000786c0ff */
[----:B------:R-:W-:-:S07]  /*84450*/  LOP3.LUT P0, RZ, R243, 0x2000000, RZ, 0xc0, !PT ;  /* 0x02000000f3ff7812 */ /* 0x000fce000780c0ff */
[----:B----4-:R0:W-:Y:S01]  /*84460*/  @P6 STG.E.U8 desc[UR56][R32.64], R7 ;  /* 0x0000000720006986 */ /* 0x0101e2000c101138 */
        /* <DEDUP_REMOVED lines=10> */
[----:B---3--:R-:W-:-:S05]  /*84510*/  PRMT R7, R134, 0x7770, RZ ;  /* 0x0000777086077816 */ /* 0x008fca00000000ff */
[----:B--2---:R0:W-:Y:S02]  /*84520*/  @P0 STG.E.U8 desc[UR56][R224.64], R7 ;  /* 0x00000007e0000986 */ /* 0x0041e4000c101138 */
        /* <DEDUP_REMOVED lines=36> */
[----:B------:R-:W-:Y:S02]  /*84770*/  LOP3.LUT P6, RZ, R221, 0x2, RZ, 0xc0, !PT ;  /* 0x00000002ddff7812 */ /* 0x000fe400078cc0ff */
[C---:B------:R-:W-:Y:S02]  /*84780*/  LOP3.LUT P2, RZ, R243.reuse, 0x40000000, RZ, 0xc0, !PT ;  /* 0x40000000f3ff7812 */ /* 0x040fe4000784c0ff */
        /* <DEDUP_REMOVED lines=76> */
[C---:B------:R-:W-:Y:S02]  /*84c50*/  LOP3.LUT P3, RZ, R221.reuse, 0x8000, RZ, 0xc0, !PT ;  /* 0x00008000ddff7812 */ /* 0x040fe4000786c0ff */
        /* <DEDUP_REMOVED lines=46> */
[----:B------:R-:W-:Y:S01]  /*84f40*/  @P6 STG.E.U8 desc[UR56][R226.64], R141 ;  /* 0x0000008de2006986 */ /* 0x000fe2000c101138 */
[----:B------:R-:W-:-:S13]  /*84f50*/  LOP3.LUT P6, RZ, R14, 0x4, RZ, 0xc0, !PT ;  /* 0x000000040eff7812 */ /* 0x000fda00078cc0ff */
[----:B------:R0:W-:Y:S01]  /*84f60*/  @P6 STG.E.U8 desc[UR56][R142.64], R7 ;  /* 0x000000078e006986 */ /* 0x0001e2000c101138 */
[----:B------:R-:W-:-:S03]  /*84f70*/  LOP3.LUT P6, RZ, R14, 0x2, RZ, 0xc0, !PT ;  /* 0x000000020eff7812 */ /* 0x000fc600078cc0ff */
[----:B0-----:R-:W2:Y:S01]  /*84f80*/  LDL.LU.64 R142, [R1+0x2208] ;  /* 0x00220800018e7983 */ /* 0x001ea20000300a00 */
[----:B------:R-:W-:-:S03]  /*84f90*/  PRMT R7, R145, 0x7771, RZ ;  /* 0x0000777191077816 */ /* 0x000fc600000000ff */
[----:B------:R-:W4:Y:S06]  /*84fa0*/  LDL.LU.64 R226, [R1+0xaf0] ;  /* 0x000af00001e27983 */ /* 0x000f2c0000300a00 */
        /* <DEDUP_REMOVED lines=22> */
[----:B------:R0:W-:Y:S01]  /*85110*/  @P1 STG.E.U8 desc[UR56][R32.64], R142 ;  /* 0x0000008e20001986 */ /* 0x0001e2000c101138 */
[----:B---3--:R-:W-:-:S03]  /*85120*/  PRMT R7, R146, 0x7770, RZ ;  /* 0x0000777092077816 */ /* 0x008fc600000000ff */
[----:B0-----:R-:W2:Y:S04]  /*85130*/  LDL.LU.64 R32, [R1+0xae8] ;  /* 0x000ae80001207983 */ /* 0x001ea80000300a00 */
[----:B------:R0:W-:Y:S02]  /*85140*/  @P4 STG.E.U8 desc[UR56][R30.64], R7 ;  /* 0x000000071e004986 */ /* 0x0001e4000c101138 */
[C---:B0-----:R-:W-:Y:S02]  /*85150*/  PRMT R7, R146.reuse, 0x7771, RZ ;  /* 0x0000777192077816 */ /* 0x041fe400000000ff */
[----:B------:R-:W3:Y:S04]  /*85160*/  LDL.LU.64 R30, [R1+0xae0] ;  /* 0x000ae000011e7983 */ /* 0x000ee80000300a00 */
[----:B----4-:R0:W-:Y:S02]  /*85170*/  @P3 STG.E.U8 desc[UR56][R228.64], R7 ;  /* 0x00000007e4003986 */ /* 0x0101e4000c101138 */
[----:B0-----:R-:W-:-:S02]  /*85180*/  PRMT R7, R146, 0x7772, RZ ;  /* 0x0000777292077816 */ /* 0x001fc400000000ff */
[----:B------:R-:W4:Y:S04]  /*85190*/  LDL.LU.64 R228, [R1+0xad8] ;  /* 0x000ad80001e47983 */ /* 0x000f280000300a00 */
[----:B------:R0:W-:Y:S04]  /*851a0*/  @P0 STG.E.U8 desc[UR56][R28.64], R7 ;  /* 0x000000071c000986 */ /* 0x0001e8000c101138 */
[----:B0-----:R-:W4:Y:S01]  /*851b0*/  LDL.LU.64 R28, [R1+0xad0] ;  /* 0x000ad000011c7983 */ /* 0x001f220000300a00 */
        /* <DEDUP_REMOVED lines=21> */
[----:B------:R-:W-:Y:S02]  /*85310*/  LOP3.LUT P3, RZ, R220, 0x4000, RZ, 0xc0, !PT ;  /* 0x00004000dcff7812 */ /* 0x000fe4000786c0ff */
[----:B------:R-:W-:Y:S02]  /*85320*/  LOP3.LUT R15, R15, 0xfbffffff, RZ, 0xc0, !PT ;  /* 0xfbffffff0f0f7812 */ /* 0x000fe400078ec0ff */
[----:B------:R-:W-:Y:S02]  /*85330*/  PRMT R146, R146, 0x7773, RZ ;  /* 0x0000777392927816 */ /* 0x000fe400000000ff */
[----:B------:R-:W-:-:S02]  /*85340*/  PRMT R7, R143, 0x7770, RZ ;  /* 0x000077708f077816 */ /* 0x000fc400000000ff */
[C---:B------:R-:W-:Y:S01]  /*85350*/  LOP3.LUT P0, RZ, R220.reuse, 0x2000, RZ, 0xc0, !PT ;  /* 0x00002000dcff7812 */ /* 0x040fe2000780c0ff */
[----:B------:R0:W-:Y:S02]  /*85360*/  @P2 STG.E.U8 desc[UR56][R224.64], R146 ;  /* 0x00000092e0002986 */ /* 0x0001e4000c101138 */
[----:B------:R-:W-:Y:S02]  /*85370*/  @P6 LOP3.LUT R15, R15, 0x4000000, RZ, 0xfc, !PT ;  /* 0x040000000f0f6812 */ /* 0x000fe400078efcff */
[C---:B------:R-:W-:Y:S01]  /*85380*/  LOP3.LUT P6, RZ, R223.reuse, 0x200, RZ, 0xc0, !PT ;  /* 0x00000200dfff7812 */ /* 0x040fe200078cc0ff */
[----:B------:R1:W-:Y:S01]  /*85390*/  @P5 STG.E.U8 desc[UR56][R226.64], R7 ;  /* 0x00000007e2005986 */ /* 0x0003e2000c101138 */
[----:B------:R-:W-:Y:S02]  /*853a0*/  LOP3.LUT P2, RZ, R220, 0x1000, RZ, 0xc0, !PT ;  /* 0x00001000dcff7812 */ /* 0x000fe4000784c0ff */
[----:B------:R-:W-:Y:S01]  /*853b0*/  LOP3.LUT P5, RZ, R223, 0x800, RZ, 0xc0, !PT ;  /* 0x00000800dfff7812 */ /* 0x000fe200078ac0ff */
[----:B0-----:R-:W4:Y:S01]  /*853c0*/  LDL.LU.64 R224, [R1+0xac0] ;  /* 0x000ac00001e07983 */ /* 0x001f220000300a00 */
[----:B------:R-:W-:-:S02]  /*853d0*/  LOP3.LUT R15, R15, 0xf7ffffff, RZ, 0xc0, !PT ;  /* 0xf7ffffff0f0f7812 */ /* 0x000fc400078ec0ff */
[----:B-1----:R-:W-:-:S05]  /*853e0*/  PRMT R7, R143, 0x7771, RZ ;  /* 0x000077718f077816 */ /* 0x002fca00000000ff */
[----:B------:R-:W-:Y:S02]  /*853f0*/  @P6 LOP3.LUT R15, R15, 0x8000000, RZ, 0xfc, !PT ;  /* 0x080000000f0f6812 */ /* 0x000fe400078efcff */
[----:B------:R-:W-:Y:S01]  /*85400*/  LOP3.LUT P6, RZ, R223, 0x400, RZ, 0xc0, !PT ;  /* 0x00000400dfff7812 */ /* 0x000fe200078cc0ff */
[----:B------:R-:W4:Y:S04]  /*85410*/  LDL.LU.64 R226, [R1+0xab8] ;  /* 0x000ab80001e27983 */ /* 0x000f280000300a00 */
[----:B------:R-:W4:Y:S04]  /*85420*/  LDL.LU.64 R56, [R1+0xaa8] ;  /* 0x000aa80001387983 */ /* 0x000f280000300a00 */
[----:B------:R-:W4:Y:S04]  /*85430*/  LDL.LU.64 R52, [R1+0xaa0] ;  /* 0x000aa00001347983 */ /* 0x000f280000300a00 */
[----:B------:R-:W4:Y:S04]  /*85440*/  LDL.LU.64 R38, [R1+0xa98] ;  /* 0x000a980001267983 */ /* 0x000f280000300a00 */
[----:B------:R-:W4:Y:S04]  /*85450*/  LDL.LU.64 R34, [R1+0xa90] ;  /* 0x000a900001227983 */ /* 0x000f280000300a00 */
[----:B------:R-:W4:Y:S04]  /*85460*/  LDL.LU.64 R36, [R1+0xa88] ;  /* 0x000a880001247983 */ /* 0x000f280000300a00 */
[----:B--2---:R0:W-:Y:S02]  /*85470*/  @P3 STG.E.U8 desc[UR56][R32.64], R7 ;  /* 0x0000000720003986 */ /* 0x0041e4000c101138 */
[----:B0-----:R-:W-:-:S02]  /*85480*/  PRMT R7, R143, 0x7772, RZ ;  /* 0x000077728f077816 */ /* 0x001fc400000000ff */
[----:B------:R-:W-:-:S03]  /*85490*/  PRMT R143, R143, 0x7773, RZ ;  /* 0x000077738f8f7816 */ /* 0x000fc600000000ff */
[----:B---3--:R0:W-:Y:S02]  /*854a0*/  @P0 STG.E.U8 desc[UR56][R30.64], R7 ;  /* 0x000000071e000986 */ /* 0x0081e4000c101138 */
[C---:B0-----:R-:W-:Y:S02]  /*854b0*/  PRMT R7, R147.reuse, 0x7770, RZ ;  /* 0x0000777093077816 */ /* 0x041fe400000000ff */
[----:B----4-:R-:W-:Y:S04]  /*854c0*/  @P2 STG.E.U8 desc[UR56][R228.64], R143 ;  /* 0x0000008fe4002986 */ /* 0x010fe8000c101138 */
        /* <DEDUP_REMOVED lines=46> */
[----:B------:R0:W-:Y:S04]  /*857b0*/  @P0 STG.E.U8 desc[UR56][R28.64], R7 ;  /* 0x000000071c000986 */ /* 0x0001e8000c101138 */
[----:B0-----:R-:W2:Y:S01]  /*857c0*/  LDL.LU.64 R28, [R1+0xa50] ;  /* 0x000a5000011c7983 */ /* 0x001ea20000300a00 */
[C---:B------:R-:W-:Y:S02]  /*857d0*/  LOP3.LUT P2, RZ, R0.reuse, 0x20000000, RZ, 0xc0, !PT ;  /* 0x2000000000ff7812 */ /* 0x040fe4000784c0ff */
[C---:B------:R-:W-:Y:S02]  /*857e0*/  LOP3.LUT P5, RZ, R0.reuse, 0x10000000, RZ, 0xc0, !PT ;  /* 0x1000000000ff7812 */ /* 0x040fe400078ac0ff */
[----:B------:R-:W-:Y:S02]  /*857f0*/  LOP3.LUT P3, RZ, R0, 0x8000000, RZ, 0xc0, !PT ;  /* 0x0800000000ff7812 */ /* 0x000fe4000786c0ff */
[----:B------:R-:W-:-:S02]  /*85800*/  PRMT R7, R149, 0x7772, RZ ;  /* 0x0000777295077816 */ /* 0x000fc400000000ff */
[----:B------:R-:W-:Y:S02]  /*85810*/  LOP3.LUT P0, RZ, R0, 0x4000000, RZ, 0xc0, !PT ;  /* 0x0400000000ff7812 */ /* 0x000fe4000780c0ff */
[----:B------:R-:W-:-:S03]  /*85820*/  PRMT R149, R149, 0x7773, RZ ;  /* 0x0000777395957816 */ /* 0x000fc600000000ff */
[----:B------:R0:W-:Y:S04]  /*85830*/  @P2 STG.E.U8 desc[UR56][R224.64], R7 ;  /* 0x00000007e0002986 */ /* 0x0001e8000c101138 */
[----:B------:R1:W-:Y:S01]  /*85840*/  @P5 STG.E.U8 desc[UR56][R226.64], R149 ;  /* 0x00000095e2005986 */ /* 0x0003e2000c101138 */
[----:B0-----:R-:W-:-:S03]  /*85850*/  PRMT R7, R153, 0x7770, RZ ;  /* 0x0000777099077816 */ /* 0x001fc600000000ff */
[----:B------:R-:W3:Y:S04]  /*85860*/  LDL.LU.64 R224, [R1+0xa40] ;  /* 0x000a400001e07983 */ /* 0x000ee80000300a00 */
[----:B-1----:R-:W4:Y:S04]  /*85870*/  LDL.LU.64 R226, [R1+0xa38] ;  /* 0x000a380001e27983 */ /* 0x002f280000300a00 */
        /* <DEDUP_REMOVED lines=13> */
[----:B0-----:R-:W-:-:S05]  /*85950*/  PRMT R7, R153, 0x7771, RZ ;  /* 0x0000777199077816 */ /* 0x001fca00000000ff */
[----:B------:R0:W-:Y:S04]  /*85960*/  @P0 STG.E.U8 desc[UR56][R150.64], R7 ;  /* 0x0000000796000986 */ /* 0x0001e8000c101138 */
[----:B0-----:R-:W2:Y:S01]  /*85970*/  LDL.LU.64 R150, [R1+0x21e8] ;  /* 0x0021e80001967983 */ /* 0x001ea20000300a00 */
[----:B------:R-:W-:Y:S02]  /*85980*/  @P6 LOP3.LUT R15, R15, 0x4000, RZ, 0xfc, !PT ;  /* 0x000040000f0f6812 */ /* 0x000fe400078efcff */
[C---:B------:R-:W-:Y:S02]  /*85990*/  LOP3.LUT P6, RZ, R0.reuse, 0x40000, RZ, 0xc0, !PT ;  /* 0x0004000000ff7812 */ /* 0x040fe400078cc0ff */
[C---:B------:R-:W-:Y:S02]  /*859a0*/  LOP3.LUT P2, RZ, R0.reuse, 0x2000000, RZ, 0xc0, !PT ;  /* 0x0200000000ff7812 */ /* 0x040fe4000784c0ff */
[----:B------:R-:W-:-:S02]  /*859b0*/  LOP3.LUT P5, RZ, R0, 0x1000000, RZ, 0xc0, !PT ;  /* 0x0100000000ff7812 */ /* 0x000fc400078ac0ff */
[----:B------:R-:W-:Y:S02]  /*859c0*/  LOP3.LUT R15, R15, 0xffff7fff, RZ, 0xc0, !PT ;  /* 0xffff7fff0f0f7812 */ /* 0x000fe400078ec0ff */
[----:B------:R-:W-:Y:S01]  /*859d0*/  PRMT R7, R153, 0x7772, RZ ;  /* 0x0000777299077816 */ /* 0x000fe200000000ff */
[----:B------:R-:W2:Y:S04]  /*859e0*/  LDL.LU.64 R34, [R1+0xa08] ;  /* 0x000a080001227983 */ /* 0x000ea80000300a00 */
[----:B------:R-:W-:Y:S02]  /*859f0*/  @P6 LOP3.LUT R15, R15, 0x8000, RZ, 0xfc, !PT ;  /* 0x000080000f0f6812 */ /* 0x000fe400078efcff */
[----:B------:R-:W-:Y:S01]  /*85a00*/  LOP3.LUT P6, RZ, R0, 0x80000, RZ, 0xc0, !PT ;  /* 0x0008000000ff7812 */ /* 0x000fe200078cc0ff */
[----:B---3--:R2:W-:Y:S01]  /*85a10*/  @P2 STG.E.U8 desc[UR56][R224.64], R7 ;  /* 0x00000007e0002986 */ /* 0x0085e2000c101138 */
[----:B------:R-:W-:-:S02]  /*85a20*/  PRMT R153, R153, 0x7773, RZ ;  /* 0x0000777399997816 */ /* 0x000fc400000000ff */
[----:B------:R-:W-:Y:S01]  /*85a30*/  LOP3.LUT R15, R15, 0xfffeffff, RZ, 0xc0, !PT ;  /* 0xfffeffff0f0f7812 */ /* 0x000fe200078ec0ff */
[----:B------:R-:W3:Y:S04]  /*85a40*/  LDL.LU.64 R36, [R1+0xa00] ;  /* 0x000a000001247983 */ /* 0x000ee80000300a00 */
[----:B------:R-:W3:Y:S04]  /*85a50*/  LDL.LU.64 R32, [R1+0x9f8] ;  /* 0x0009f80001207983 */ /* 0x000ee80000300a00 */
[----:B------:R-:W3:Y:S04]  /*85a60*/  LDL.LU.64 R30, [R1+0x9f0] ;  /* 0x0009f000011e7983 */ /* 0x000ee80000300a00 */
[----:B----4-:R-:W-:Y:S04]  /*85a70*/  @P5 STG.E.U8 desc[UR56][R226.64], R153 ;  /* 0x00000099e2005986 */ /* 0x010fe8000c101138 */
        /* <DEDUP_REMOVED lines=13> */
[----:B--2---:R-:W-:-:S11]  /*85b50*/  PRMT R7, R150, 0x7770, RZ ;  /* 0x0000777096077816 */ /* 0x004fd600000000ff */
[----:B------:R0:W-:Y:S04]  /*85b60*/  @P6 STG.E.U8 desc[UR56][R154.64], R7 ;  /* 0x000000079a006986 */ /* 0x0001e8000c101138 */
[----:B0-----:R-:W2:Y:S04]  /*85b70*/  LDL.LU.64 R154, [R1+0x21e0] ;  /* 0x0021e000019a7983 */ /* 0x001ea80000300a00 */
[----:B------:R-:W4:Y:S04]  /*85b80*/  LDL.LU.64 R224, [R1+0x9d8] ;  /* 0x0009d80001e07983 */ /* 0x000f280000300a00 */
[----:B------:R-:W4:Y:S01]  /*85b90*/  LDL.LU.64 R226, [R1+0x9d0] ;  /* 0x0009d00001e27983 */ /* 0x000f220000300a00 */
[----:B------:R-:W-:-:S02]  /*85ba0*/  LOP3.LUT P6, RZ, R15, 0x80000, RZ, 0xc0, !PT ;  /* 0x000800000fff7812 */ /* 0x000fc400078cc0ff */
        /* <DEDUP_REMOVED lines=24> */
[----:B------:R-:W-:-:S11]  /*85d30*/  PRMT R154, R154, 0x7773, RZ ;  /* 0x000077739a9a7816 */ /* 0x000fd600000000ff */
[----:B------:R-:W-:Y:S01]  /*85d40*/  @P6 STG.E.U8 desc[UR56][R32.64], R154 ;  /* 0x0000009a20006986 */ /* 0x000fe2000c101138 */
[----:B------:R-:W-:Y:S02]  /*85d50*/  LOP3.LUT P6, RZ, R15, 0x1000, RZ, 0xc0, !PT ;  /* 0x000010000fff7812 */ /* 0x000fe400078cc0ff */
[----:B0-----:R-:W-:-:S11]  /*85d60*/  PRMT R7, R151, 0x7770, RZ ;  /* 0x0000777097077816 */ /* 0x001fd600000000ff */
[----:B------:R0:W-:Y:S02]  /*85d70*/  @P6 STG.E.U8 desc[UR56][R30.64], R7 ;  /* 0x000000071e006986 */ /* 0x0001e4000c101138 */
[----:B0-----:R-:W-:-:S05]  /*85d80*/  PRMT R7, R151, 0x7771, RZ ;  /* 0x0000777197077816 */ /* 0x001fca00000000ff */
[----:B----4-:R0:W-:Y:S02]  /*85d90*/  @P1 STG.E.U8 desc[UR56][R228.64], R7 ;  /* 0x00000007e4001986 */ /* 0x0101e4000c101138 */
        /* <DEDUP_REMOVED lines=8> */
[----:B0-----:R-:W-:Y:S02]  /*85e20*/  PRMT R7, R155, 0x7772, RZ ;  /* 0x000077729b077816 */ /* 0x001fe400000000ff */
[----:B------:R-:W2:Y:S04]  /*85e30*/  LDL.LU.64 R244, [R1+0x21d8] ;  /* 0x0021d80001f47983 */ /* 0x000ea80000300a00 */
[----:B------:R0:W-:Y:S04]  /*85e40*/  @P5 STG.E.U8 desc[UR56][R156.64], R7 ;  /* 0x000000079c005986 */ /* 0x0001e8000c101138 */
[----:B0-----:R-:W3:Y:S04]  /*85e50*/  LDL.LU.64 R156, [R1+0x21d0] ;  /* 0x0021d000019c7983 */ /* 0x001ee80000300a00 */
[----:B------:R-:W4:Y:S04]  /*85e60*/  LDL.LU.64 R30, [R1+0x9b8] ;  /* 0x0009b800011e7983 */ /* 0x000f280000300a00 */
[----:B------:R-:W2:Y:S01]  /*85e70*/  LDL.LU.64 R228, [R1+0x9b0] ;  /* 0x0009b00001e47983 */ /* 0x000ea20000300a00 */
[----:B------:R-:W-:-:S02]  /*85e80*/  LOP3.LUT P3, RZ, R0, 0x100, RZ, 0xc0, !PT ;  /* 0x0000010000ff7812 */ /* 0x000fc4000786c0ff */
[C---:B------:R-:W-:Y:S02]  /*85e90*/  LOP3.LUT P0, RZ, R0.reuse, 0x80, RZ, 0xc0, !PT ;  /* 0x0000008000ff7812 */ /* 0x040fe4000780c0ff */
[----:B------:R-:W-:Y:S02]  /*85ea0*/  LOP3.LUT P2, RZ, R0, 0x40, RZ, 0xc0, !PT ;  /* 0x0000004000ff7812 */ /* 0x000fe4000784c0ff */
[----:B------:R-:W-:Y:S01]  /*85eb0*/  PRMT R155, R155, 0x7773, RZ ;  /* 0x000077739b9b7816 */ /* 0x000fe200000000ff */
        /* <DEDUP_REMOVED lines=9> */
[C---:B---3--:R-:W-:Y:S01]  /*85f50*/  PRMT R7, R156.reuse, 0x7770, RZ ;  /* 0x000077709c077816 */ /* 0x048fe200000000ff */
[----:B----4-:R-:W-:Y:S04]  /*85f60*/  @P3 STG.E.U8 desc[UR56][R30.64], R155 ;  /* 0x0000009b1e003986 */ /* 0x010fe8000c101138 */
[----:B--2---:R0:W-:Y:S02]  /*85f70*/  @P0 STG.E.U8 desc[UR56][R228.64], R7 ;  /* 0x00000007e4000986 */ /* 0x0041e4000c101138 */
[----:B0-----:R-:W-:-:S05]  /*85f80*/  PRMT R7, R156, 0x7771, RZ ;  /* 0x000077719c077816 */ /* 0x001fca00000000ff */
[----:B------:R0:W-:Y:S04]  /*85f90*/  @P2 STG.E.U8 desc[UR56][R160.64], R7 ;  /* 0x00000007a0002986 */ /* 0x0001e8000c101138 */
[----:B0-----:R-:W2:Y:S01]  /*85fa0*/  LDL.LU.64 R160, [R1+0x21c8] ;  /* 0x0021c80001a07983 */ /* 0x001ea20000300a00 */
[----:B------:R-:W-:Y:S02]  /*85fb0*/  LOP3.LUT P6, RZ, R244, 0x10000000, RZ, 0xc0, !PT ;  /* 0x10000000f4ff7812 */ /* 0x000fe400078cc0ff */
[----:B------:R-:W-:Y:S02]  /*85fc0*/  LOP3.LUT P5, RZ, R0, 0x20, RZ, 0xc0, !PT ;  /* 0x0000002000ff7812 */ /* 0x000fe400078ac0ff */
[----:B------:R-:W-:Y:S01]  /*85fd0*/  PRMT R7, R156, 0x7772, RZ ;  /* 0x000077729c077816 */ /* 0x000fe200000000ff */
[----:B------:R-:W3:Y:S08]  /*85fe0*/  LDL.LU.64 R32, [R1+0x958] ;  /* 0x0009580001207983 */ /* 0x000ef00000300a00 */
[----:B------:R-:W-:-:S02]  /*85ff0*/  @P6 LOP3.LUT R15, R15, 0x10, RZ, 0xfc, !PT ;  /* 0x000000100f0f6812 */ /* 0x000fc400078efcff */
[----:B------:R-:W-:Y:S02]  /*86000*/  LOP3.LUT P6, RZ, R244, 0x20000000, RZ, 0xc0, !PT ;  /* 0x20000000f4ff7812 */ /* 0x000fe400078cc0ff */
[----:B------:R-:W-:Y:S01]  /*86010*/  PRMT R156, R156, 0x7773, RZ ;  /* 0x000077739c9c7816 */ /* 0x000fe200000000ff */
[----:B------:R0:W-:Y:S01]  /*86020*/  @P5 STG.E.U8 desc[UR56][R28.64], R7 ;  /* 0x000000071c005986 */ /* 0x0001e2000c101138 */
[----:B------:R-:W-:-:S03]  /*86030*/  LOP3.LUT R15, R15, 0xffffffdf, RZ, 0xc0, !PT ;  /* 0xffffffdf0f0f7812 */ /* 0x000fc600078ec0ff */
[----:B------:R-:W4:Y:S04]  /*86040*/  LDL.LU.64 R30, [R1+0x950] ;  /* 0x00095000011e7983 */ /* 0x000f280000300a00 */
[----:B------:R-:W4:Y:S02]  /*86050*/  LDL.LU.64 R228, [R1+0x948] ;  /* 0x0009480001e47983 */ /* 0x000f240000300a00 */
[----:B------:R-:W-:Y:S02]  /*86060*/  @P6 LOP3.LUT R15, R15, 0x20, RZ, 0xfc, !PT ;  /* 0x000000200f0f6812 */ /* 0x000fe400078efcff */
[----:B------:R-:W-:Y:S01]  /*86070*/  LOP3.LUT P6, RZ, R244, 0x40000000, RZ, 0xc0, !PT ;  /* 0x40000000f4ff7812 */ /* 0x000fe200078cc0ff */
[----:B0-----:R-:W4:Y:S01]  /*86080*/  LDL.LU.64 R28, [R1+0x940] ;  /* 0x00094000011c7983 */ /* 0x001f220000300a00 */
        /* <DEDUP_REMOVED lines=20> */
[----:B0-----:R-:W4:Y:S01]  /*861d0*/  LDL.LU.64 R224, [R1+0x938] ;  /* 0x0009380001e07983 */ /* 0x001f220000300a00 */
[----:B--2---:R-:W-:-:S09]  /*861e0*/  PRMT R7, R160, 0x7770, RZ ;  /* 0x00007770a0077816 */ /* 0x004fd200000000ff */
        /* <DEDUP_REMOVED lines=80> */
[----:B------:R-:W-:Y:S02]  /*866f0*/  PRMT R158, R158, 0x7773, RZ ;  /* 0x000077739e9e7816 */ /* 0x000fe400000000ff */
[----:B------:R-:W-:Y:S01]  /*86700*/  LOP3.LUT R15, R15, 0xfffffff7, RZ, 0xc0, !PT ;  /* 0xfffffff70f0f7812 */ /* 0x000fe200078ec0ff */
[----:B---3--:R0:W-:Y:S04]  /*86710*/  @P3 STG.E.U8 desc[UR56][R36.64], R7 ;  /* 0x0000000724003986 */ /* 0x0081e8000c101138 */
[----:B0-----:R-:W3:Y:S01]  /*86720*/  LDL.LU.64 R36, [R1+0x8c8] ;  /* 0x0008c80001247983 */ /* 0x001ee20000300a00 */
[----:B--2---:R-:W-:-:S02]  /*86730*/  PRMT R7, R162, 0x7770, RZ ;  /* 0x00007770a2077816 */ /* 0x004fc400000000ff */
[----:B------:R-:W-:Y:S02]  /*86740*/  @P6 LOP3.LUT R15, R15, 0x8, RZ, 0xfc, !PT ;  /* 0x000000080f0f6812 */ /* 0x000fe400078efcff */
[----:B------:R-:W-:Y:S01]  /*86750*/  LOP3.LUT P6, RZ, R244, 0x20000, RZ, 0xc0, !PT ;  /* 0x00020000f4ff7812 */ /* 0x000fe200078cc0ff */
[----:B----4-:R0:W-:Y:S04]  /*86760*/  @P0 STG.E.U8 desc[UR56][R32.64], R158 ;  /* 0x0000009e20000986 */ /* 0x0101e8000c101138 */
[----:B------:R1:W-:Y:S04]  /*86770*/  @P2 STG.E.U8 desc[UR56][R30.64], R7 ;  /* 0x000000071e002986 */ /* 0x0003e8000c101138 */
[----:B0-----:R-:W2:Y:S01]  /*86780*/  LDL.LU.64 R32, [R1+0x8b8] ;  /* 0x0008b80001207983 */ /* 0x001ea20000300a00 */
[----:B-1----:R-:W-:-:S03]  /*86790*/  PRMT R7, R162, 0x7771, RZ ;  /* 0x00007771a2077816 */ /* 0x002fc600000000ff */
        /* <DEDUP_REMOVED lines=13> */
[----:B------:R-:W-:-:S02]  /*86870*/  LOP3.LUT P6, RZ, R15, 0x2, RZ, 0xc0, !PT ;  /* 0x000000020fff7812 */ /* 0x000fc400078cc0ff */
[----:B0-----:R-:W-:Y:S01]  /*86880*/  PRMT R7, R159, 0x7771, RZ ;  /* 0x000077719f077816 */ /* 0x001fe200000000ff */
[----:B------:R-:W4:Y:S10]  /*86890*/  LDL.LU.64 R226, [R1+0x890] ;  /* 0x0008900001e27983 */ /* 0x000f340000300a00 */
[----:B------:R0:W-:Y:S01]  /*868a0*/  @P6 STG.E.U8 desc[UR56][R52.64], R7 ;  /* 0x0000000734006986 */ /* 0x0001e2000c101138 */
[----:B------:R-:W-:-:S02]  /*868b0*/  LOP3.LUT P6, RZ, R15, 0x1, RZ, 0xc0, !PT ;  /* 0x000000010fff7812 */ /* 0x000fc400078cc0ff */
[----:B0-----:R-:W-:-:S11]  /*868c0*/  PRMT R7, R159, 0x7772, RZ ;  /* 0x000077729f077816 */ /* 0x001fd600000000ff */
[----:B------:R0:W-:Y:S01]  /*868d0*/  @P6 STG.E.U8 desc[UR56][R38.64], R7 ;  /* 0x0000000726006986 */ /* 0x0001e2000c101138 */
[----:B------:R-:W-:Y:S02]  /*868e0*/  LOP3.LUT P6, RZ, R0, 0x80000000, RZ, 0xc0, !PT ;  /* 0x8000000000ff7812 */ /* 0x000fe400078cc0ff */
[----:B------:R-:W-:-:S11]  /*868f0*/  PRMT R159, R159, 0x7773, RZ ;  /* 0x000077739f9f7816 */ /* 0x000fd600000000ff */
[----:B------:R1:W-:Y:S01]  /*86900*/  @P6 STG.E.U8 desc[UR56][R164.64], R159 ;  /* 0x0000009fa4006986 */ /* 0x0003e2000c101138 */
[C---:B------:R-:W-:Y:S02]  /*86910*/  LOP3.LUT P6, RZ, R0.reuse, 0x40000000, RZ, 0xc0, !PT ;  /* 0x4000000000ff7812 */ /* 0x040fe400078cc0ff */
[----:B0-----:R-:W-:Y:S01]  /*86920*/  PRMT R7, R163, 0x7770, RZ ;  /* 0x00007770a3077816 */ /* 0x001fe200000000ff */
[----:B-1----:R-:W4:Y:S10]  /*86930*/  LDL.LU.64 R164, [R1+0x21b0] ;  /* 0x0021b00001a47983 */ /* 0x002f340000300a00 */
[----:B------:R0:W-:Y:S01]  /*86940*/  @P6 STG.E.U8 desc[UR56][R34.64], R7 ;  /* 0x0000000722006986 */ /* 0x0001e2000c101138 */
[----:B------:R-:W-:-:S02]  /*86950*/  LOP3.LUT P6, RZ, R0, 0x20000000, RZ, 0xc0, !PT ;  /* 0x2000000000ff7812 */ /* 0x000fc400078cc0ff */
[----:B0-----:R-:W-:-:S11]  /*86960*/  PRMT R7, R163, 0x7771, RZ ;  /* 0x00007771a3077816 */ /* 0x001fd600000000ff */
[----:B---3--:R0:W-:Y:S01]  /*86970*/  @P6 STG.E.U8 desc[UR56][R36.64], R7 ;  /* 0x0000000724006986 */ /* 0x0081e2000c101138 */
[----:B------:R-:W-:Y:S02]  /*86980*/  LOP3.LUT P6, RZ, R0, 0x10000000, RZ, 0xc0, !PT ;  /* 0x1000000000ff7812 */ /* 0x000fe400078cc0ff */
[----:B0-----:R-:W-:-:S11]  /*86990*/  PRMT R7, R163, 0x7772, RZ ;  /* 0x00007772a3077816 */ /* 0x001fd600000000ff */
[----:B------:R0:W-:Y:S04]  /*869a0*/  @P6 STG.E.U8 desc[UR56][R168.64], R7 ;  /* 0x00000007a8006986 */ /* 0x0001e8000c101138 */
[----:B0-----:R-:W3:Y:S01]  /*869b0*/  LDL.LU.64 R168, [R1+0x21a8] ;  /* 0x0021a80001a87983 */ /* 0x001ee20000300a00 */
[C---:B------:R-:W-:Y:S02]  /*869c0*/  LOP3.LUT P1, RZ, R244.reuse, 0x100, RZ, 0xc0, !PT ;  /* 0x00000100f4ff7812 */ /* 0x040fe4000782c0ff */
[C---:B------:R-:W-:Y:S02]  /*869d0*/  LOP3.LUT P4, RZ, R244.reuse, 0x80, RZ, 0xc0, !PT ;  /* 0x00000080f4ff7812 */ /* 0x040fe4000788c0ff */
[----:B------:R-:W-:Y:S02]  /*869e0*/  LOP3.LUT P3, RZ, R244, 0x40, RZ, 0xc0, !PT ;  /* 0x00000040f4ff7812 */ /* 0x000fe4000786c0ff */
[----:B------:R-:W-:-:S02]  /*869f0*/  PRMT R163, R163, 0x7773, RZ ;  /* 0x00007773a3a37816 */ /* 0x000fc400000000ff */
[C---:B------:R-:W-:Y:S02]  /*86a00*/  LOP3.LUT P0, RZ, R244.reuse, 0x20, RZ, 0xc0, !PT ;  /* 0x00000020f4ff7812 */ /* 0x040fe4000780c0ff */
[----:B------:R-:W-:-:S03]  /*86a10*/  LOP3.LUT P2, RZ, R244, 0x10, RZ, 0xc0, !PT ;  /* 0x00000010f4ff7812 */ /* 0x000fc6000784c0ff */
[----:B--2---:R0:W-:Y:S04]  /*86a20*/  @P1 STG.E.U8 desc[UR56][R32.64], R163 ;  /* 0x000000a320001986 */ /* 0x0041e8000c101138 */
[----:B0-----:R-:W2:Y:S01]  /*86a30*/  LDL.LU.64 R32, [R1+0x888] ;  /* 0x0008880001207983 */ /* 0x001ea20000300a00 */
[----:B------:R-:W-:Y:S02]  /*86a40*/  LOP3.LUT P5, RZ, R244, 0x8, RZ, 0xc0, !PT ;  /* 0x00000008f4ff7812 */ /* 0x000fe400078ac0ff */
[----:B----4-:R-:W-:-:S05]  /*86a50*/  PRMT R7, R164, 0x7770, RZ ;  /* 0x00007770a4077816 */ /* 0x010fca00000000ff */
[----:B------:R0:W-:Y:S02]  /*86a60*/  @P4 STG.E.U8 desc[UR56][R30.64], R7 ;  /* 0x000000071e004986 */ /* 0x0001e4000c101138 */
[C---:B0-----:R-:W-:Y:S02]  /*86a70*/  PRMT R7, R164.reuse, 0x7771, RZ ;  /* 0x00007771a4077816 */ /* 0x041fe400000000ff */
[----:B------:R-:W4:Y:S04]  /*86a80*/  LDL.LU.64 R30, [R1+0x880] ;  /* 0x00088000011e7983 */ /* 0x000f280000300a00 */
[----:B------:R0:W-:Y:S02]  /*86a90*/  @P3 STG.E.U8 desc[UR56][R228.64], R7 ;  /* 0x00000007e4003986 */ /* 0x0001e4000c101138 */
[----:B0-----:R-:W-:-:S02]  /*86aa0*/  PRMT R7, R164, 0x7772, RZ ;  /* 0x00007772a4077816 */ /* 0x001fc400000000ff */
[----:B------:R-:W4:Y:S01]  /*86ab0*/  LDL.LU.64 R228, [R1+0x878] ;  /* 0x0008780001e47983 */ /* 0x000f220000300a00 */
[----:B------:R-:W-:-:S03]  /*86ac0*/  PRMT R164, R164, 0x7773, RZ ;  /* 0x00007773a4a47816 */ /* 0x000fc600000000ff */
[----:B------:R0:W-:Y:S04]  /*86ad0*/  @P0 STG.E.U8 desc[UR56][R28.64], R7 ;  /* 0x000000071c000986 */ /* 0x0001e8000c101138 */
[----:B------:R1:W-:Y:S04]  /*86ae0*/  @P2 STG.E.U8 desc[UR56][R224.64], R164 ;  /* 0x000000a4e0002986 */ /* 0x0003e8000c101138 */
[----:B0-----:R-:W4:Y:S04]  /*86af0*/  LDL.LU.64 R28, [R1+0x870] ;  /* 0x00087000011c7983 */ /* 0x001f280000300a00 */
[----:B-1----:R-:W4:Y:S01]  /*86b00*/  LDL.LU.64 R224, [R1+0x868] ;  /* 0x0008680001e07983 */ /* 0x002f220000300a00 */
[----:B---3--:R-:W-:-:S05]  /*86b10*/  PRMT R7, R168, 0x7770, RZ ;  /* 0x00007770a8077816 */ /* 0x008fca00000000ff */
[----:B------:R0:W-:Y:S04]  /*86b20*/  @P5 STG.E.U8 desc[UR56][R226.64], R7 ;  /* 0x00000007e2005986 */ /* 0x0001e8000c101138 */
[----:B0-----:R-:W3:Y:S04]  /*86b30*/  LDL.LU.64 R226, [R1+0x860] ;  /* 0x0008600001e27983 */ /* 0x001ee80000300a00 */
[----:B------:R-:W3:Y:S04]  /*86b40*/  LDL.LU.64 R52, [R1+0x858] ;  /* 0x0008580001347983 */ /* 0x000ee80000300a00 */
[----:B------:R-:W3:Y:S04]  /*86b50*/  LDL.LU.64 R38, [R1+0x848] ;  /* 0x0008480001267983 */ /* 0x000ee80000300a00 */
[----:B------:R-:W3:Y:S01]  /*86b60*/  LDL.LU.64 R34, [R1+0x840] ;  /* 0x0008400001227983 */ /* 0x000ee20000300a00 */
[----:B------:R-:W-:-:S02]  /*86b70*/  LOP3.LUT P6, RZ, R245, 0x400000, RZ, 0xc0, !PT ;  /* 0x00400000f5ff7812 */ /* 0x000fc400078cc0ff */
[----:B------:R-:W-:Y:S02]  /*86b80*/  LOP3.LUT R0, R0, 0xffefffff, RZ, 0xc0, !PT ;  /* 0xffefffff00007812 */ /* 0x000fe400078ec0ff */
[C---:B------:R-:W-:Y:S02]  /*86b90*/  LOP3.LUT P3, RZ, R244.reuse, 0x4, RZ, 0xc0, !PT ;  /* 0x00000004f4ff7812 */ /* 0x040fe4000786c0ff */
[----:B------:R-:W-:Y:S02]  /*86ba0*/  LOP3.LUT P0, RZ, R244, 0x2, RZ, 0xc0, !PT ;  /* 0x00000002f4ff7812 */ /* 0x000fe4000780c0ff */
[----:B------:R-:W-:Y:S02]  /*86bb0*/  PRMT R7, R168, 0x7771, RZ ;  /* 0x00007771a8077816 */ /* 0x000fe400000000ff */
[----:B------:R-:W-:Y:S02]  /*86bc0*/  LOP3.LUT P2, RZ, R244, 0x1, RZ, 0xc0, !PT ;  /* 0x00000001f4ff7812 */ /* 0x000fe4000784c0ff */
[----:B------:R-:W-:Y:S01]  /*86bd0*/  LOP3.LUT P5, RZ, R245, 0x80000000, RZ, 0xc0, !PT ;  /* 0x80000000f5ff7812 */ /* 0x000fe200078ac0ff */
        /* <DEDUP_REMOVED lines=21> */
[----:B--2---:R0:W-:Y:S01]  /*86d30*/  @P3 STG.E.U8 desc[UR56][R32.64], R7 ;  /* 0x0000000720003986 */ /* 0x0041e2000c101138 */
[----:B------:R-:W-:Y:S02]  /*86d40*/  LOP3.LUT R0, R0, 0xf7ffffff, RZ, 0xc0, !PT ;  /* 0xf7ffffff00007812 */ /* 0x000fe400078ec0ff */
[----:B0-----:R-:W-:-:S09]  /*86d50*/  PRMT R7, R168, 0x7772, RZ ;  /* 0x00007772a8077816 */ /* 0x001fd200000000ff */
[----:B------:R-:W-:Y:S02]  /*86d60*/  @P6 LOP3.LUT R0, R0, 0x8000000, RZ, 0xfc, !PT ;  /* 0x0800000000006812 */ /* 0x000fe400078efcff */
[----:B------:R-:W-:Y:S02]  /*86d70*/  LOP3.LUT P6, RZ, R245, 0x40000000, RZ, 0xc0, !PT ;  /* 0x40000000f5ff7812 */ /* 0x000fe400078cc0ff */
[----:B------:R-:W-:Y:S01]  /*86d80*/  PRMT R168, R168, 0x7773, RZ ;  /* 0x00007773a8a87816 */ /* 0x000fe200000000ff */
[----:B------:R-:W2:Y:S04]  /*86d90*/  LDL.LU.64 R32, [R1+0x828] ;  /* 0x0008280001207983 */ /* 0x000ea80000300a00 */
[----:B----4-:R0:W-:Y:S04]  /*86da0*/  @P0 STG.E.U8 desc[UR56][R30.64], R7 ;  /* 0x000000071e000986 */ /* 0x0101e8000c101138 */
        /* <DEDUP_REMOVED lines=9> */
[C---:B0-----:R-:W-:Y:S02]  /*86e40*/  PRMT R7, R165.reuse, 0x7772, RZ ;  /* 0x00007772a5077816 */ /* 0x041fe400000000ff */
[----:B------:R-:W-:Y:S01]  /*86e50*/  PRMT R165, R165, 0x7773, RZ ;  /* 0x00007773a5a57816 */ /* 0x000fe200000000ff */
[----:B------:R-:W4:Y:S08]  /*86e60*/  LDL.LU.64 R224, [R1+0x808] ;  /* 0x0008080001e07983 */ /* 0x000f300000300a00 */
[----:B---3--:R0:W-:Y:S01]  /*86e70*/  @P6 STG.E.U8 desc[UR56][R226.64], R7 ;  /* 0x00000007e2006986 */ /* 0x0081e2000c101138 */
[----:B------:R-:W-:-:S02]  /*86e80*/  LOP3.LUT P6, RZ, R0, 0x4000000, RZ, 0xc0, !PT ;  /* 0x0400000000ff7812 */ /* 0x000fc400078cc0ff */
[----:B0-----:R-:W-:Y:S01]  /*86e90*/  PRMT R7, R169, 0x7770, RZ ;  /* 0x00007770a9077816 */ /* 0x001fe200000000ff */
[----:B------:R-:W3:Y:S10]  /*86ea0*/  LDL.LU.64 R226, [R1+0x800] ;  /* 0x0008000001e27983 */ /* 0x000ef40000300a00 */
[----:B------:R-:W-:Y:S01]  /*86eb0*/  @P6 STG.E.U8 desc[UR56][R52.64], R165 ;  /* 0x000000a534006986 */ /* 0x000fe2000c101138 */
[----:B------:R-:W-:-:S13]  /*86ec0*/  LOP3.LUT P6, RZ, R0, 0x2000000, RZ, 0xc0, !PT ;  /* 0x0200000000ff7812 */ /* 0x000fda00078cc0ff */
[----:B------:R0:W-:Y:S01]  /*86ed0*/  @P6 STG.E.U8 desc[UR56][R166.64], R7 ;  /* 0x00000007a6006986 */ /* 0x0001e2000c101138 */
[C---:B------:R-:W-:Y:S02]  /*86ee0*/  LOP3.LUT P6, RZ, R0.reuse, 0x1000000, RZ, 0xc0, !PT ;  /* 0x0100000000ff7812 */ /* 0x040fe400078cc0ff */
        /* <DEDUP_REMOVED lines=25> */
[----:B------:R-:W-:Y:S01]  /*87080*/  @P4 STG.E.U8 desc[UR56][R228.64], R166 ;  /* 0x000000a6e4004986 */ /* 0x000fe2000c101138 */
[----:B---3--:R-:W-:-:S05]  /*87090*/  PRMT R7, R170, 0x7770, RZ ;  /* 0x00007770aa077816 */ /* 0x008fca00000000ff */
        /* <DEDUP_REMOVED lines=10> */
[----:B------:R-:W2:Y:S04]  /*87140*/  LDL.LU.64 R228, [R1+0x7e0] ;  /* 0x0007e00001e47983 */ /* 0x000ea80000300a00 */
[----:B------:R-:W2:Y:S04]  /*87150*/  LDL.LU.64 R28, [R1+0x7d8] ;  /* 0x0007d800011c7983 */ /* 0x000ea80000300a00 */
[----:B------:R-:W2:Y:S01]  /*87160*/  LDL.LU.64 R224, [R1+0x7d0] ;  /* 0x0007d00001e07983 */ /* 0x000ea20000300a00 */
[----:B------:R-:W-:-:S02]  /*87170*/  LOP3.LUT P6, RZ, R245, 0x8, RZ, 0xc0, !PT ;  /* 0x00000008f5ff7812 */ /* 0x000fc400078cc0ff */
[----:B------:R-:W-:Y:S02]  /*87180*/  LOP3.LUT R0, R0, 0xffffefff, RZ, 0xc0, !PT ;  /* 0xffffefff00007812 */ /* 0x000fe400078ec0ff */
[C---:B------:R-:W-:Y:S02]  /*87190*/  LOP3.LUT P3, RZ, R245.reuse, 0x8000, RZ, 0xc0, !PT ;  /* 0x00008000f5ff7812 */ /* 0x040fe4000786c0ff */
[----:B------:R-:W-:Y:S02]  /*871a0*/  LOP3.LUT P0, RZ, R245, 0x4000, RZ, 0xc0, !PT ;  /* 0x00004000f5ff7812 */ /* 0x000fe4000780c0ff */
[----:B------:R-:W-:Y:S02]  /*871b0*/  PRMT R7, R167, 0x7770, RZ ;  /* 0x00007770a7077816 */ /* 0x000fe400000000ff */
[C---:B------:R-:W-:Y:S02]  /*871c0*/  LOP3.LUT P2, RZ, R245.reuse, 0x2000, RZ, 0xc0, !PT ;  /* 0x00002000f5ff7812 */ /* 0x040fe4000784c0ff */
[----:B------:R-:W-:Y:S01]  /*871d0*/  LOP3.LUT P5, RZ, R245, 0x1000, RZ, 0xc0, !PT ;  /* 0x00001000f5ff7812 */ /* 0x000fe200078ac0ff */
[----:B------:R-:W2:Y:S04]  /*871e0*/  LDL.LU.64 R226, [R1+0x7c0] ;  /* 0x0007c00001e27983 */ /* 0x000ea80000300a00 */
        /* <DEDUP_REMOVED lines=30> */
[----:B------:R-:W3:Y:S04]  /*873d0*/  LDL.LU.64 R32, [R1+0x788] ;  /* 0x0007880001207983 */ /* 0x000ee80000300a00 */
[----:B----4-:R0:W-:Y:S02]  /*873e0*/  @P0 STG.E.U8 desc[UR56][R30.64], R7 ;  /* 0x000000071e000986 */ /* 0x0101e4000c101138 */
[----:B0-----:R-:W-:-:S02]  /*873f0*/  PRMT R7, R167, 0x7772, RZ ;  /* 0x00007772a7077816 */ /* 0x001fc400000000ff */
[----:B------:R-:W-:Y:S01]  /*87400*/  PRMT R167, R167, 0x7773, RZ ;  /* 0x00007773a7a77816 */ /* 0x000fe200000000ff */
[----:B------:R-:W4:Y:S04]  /*87410*/  LDL.LU.64 R30, [R1+0x780] ;  /* 0x00078000011e7983 */ /* 0x000f280000300a00 */
[----:B--2---:R0:W-:Y:S04]  /*87420*/  @P2 STG.E.U8 desc[UR56][R228.64], R7 ;  /* 0x00000007e4002986 */ /* 0x0041e8000c101138 */
[----:B------:R-:W-:Y:S01]  /*87430*/  @P5 STG.E.U8 desc[UR56][R28.64], R167 ;  /* 0x000000a71c005986 */ /* 0x000fe2000c101138 */
[----:B0-----:R-:W-:-:S03]  /*87440*/  PRMT R7, R171, 0x7770, RZ ;  /* 0x00007770ab077816 */ /* 0x001fc600000000ff */
[----:B------:R-:W2:Y:S04]  /*87450*/  LDL.LU.64 R228, [R1+0x778] ;  /* 0x0007780001e47983 */ /* 0x000ea80000300a00 */
[----:B------:R0:W-:Y:S01]  /*87460*/  @P6 STG.E.U8 desc[UR56][R224.64], R7 ;  /* 0x00000007e0006986 */ /* 0x0001e2000c101138 */
[----:B------:R-:W-:Y:S02]  /*87470*/  LOP3.LUT P6, RZ, R0, 0x80000, RZ, 0xc0, !PT ;  /* 0x0008000000ff7812 */ /* 0x000fe400078cc0ff */
[----:B0-----:R-:W-:-:S11]  /*87480*/  PRMT R7, R171, 0x7771, RZ ;  /* 0x00007771ab077816 */ /* 0x001fd600000000ff */
[----:B------:R0:W-:Y:S04]  /*87490*/  @P6 STG.E.U8 desc[UR56][R172.64], R7 ;  /* 0x00000007ac006986 */ /* 0x0001e8000c101138 */
[----:B0-----:R-:W3:Y:S01]  /*874a0*/  LDL.LU.64 R172, [R1+0x2188] ;  /* 0x0021880001ac7983 */ /* 0x001ee20000300a00 */
[C---:B------:R-:W-:Y:S02]  /*874b0*/  LOP3.LUT P6, RZ, R0.reuse, 0x40000, RZ, 0xc0, !PT ;  /* 0x0004000000ff7812 */ /* 0x040fe400078cc0ff */
[C---:B------:R-:W-:Y:S02]  /*874c0*/  PRMT R7, R171.reuse, 0x7772, RZ ;  /* 0x00007772ab077816 */ /* 0x040fe400000000ff */
[----:B------:R-:W-:Y:S01]  /*874d0*/  PRMT R171, R171, 0x7773, RZ ;  /* 0x00007773abab7816 */ /* 0x000fe200000000ff */
[----:B------:R-:W2:Y:S04]  /*874e0*/  LDL.LU.64 R28, [R1+0x770] ;  /* 0x00077000011c7983 */ /* 0x000ea80000300a00 */
[----:B------:R-:W2:Y:S04]  /*874f0*/  LDL.LU.64 R224, [R1+0x768] ;  /* 0x0007680001e07983 */ /* 0x000ea80000300a00 */
[----:B------:R0:W-:Y:S01]  /*87500*/  @P6 STG.E.U8 desc[UR56][R226.64], R7 ;  /* 0x00000007e2006986 */ /* 0x0001e2000c101138 */
[----:B------:R-:W-:-:S03]  /*87510*/  LOP3.LUT P6, RZ, R0, 0x20000, RZ, 0xc0, !PT ;  /* 0x0002000000ff7812 */ /* 0x000fc600078cc0ff */
[----:B0-----:R-:W2:Y:S10]  /*87520*/  LDL.LU.64 R226, [R1+0x760] ;  /* 0x0007600001e27983 */ /* 0x001eb40000300a00 */
[----:B------:R-:W-:Y:S01]  /*87530*/  @P6 STG.E.U8 desc[UR56][R56.64], R171 ;  /* 0x000000ab38006986 */ /* 0x000fe2000c101138 */
[----:B------:R-:W-:-:S02]  /*87540*/  LOP3.LUT P6, RZ, R0, 0x10000, RZ, 0xc0, !PT ;  /* 0x0001000000ff7812 */ /* 0x000fc400078cc0ff */
[----:B---3--:R-:W-:-:S11]  /*87550*/  PRMT R7, R172, 0x7770, RZ ;  /* 0x00007770ac077816 */ /* 0x008fd600000000ff */
        /* <DEDUP_REMOVED lines=13> */
[C---:B------:R-:W-:Y:S02]  /*87630*/  LOP3.LUT P4, RZ, R245.reuse, 0x2, RZ, 0xc0, !PT ;  /* 0x00000002f5ff7812 */ /* 0x040fe4000788c0ff */
[----:B------:R-:W-:Y:S02]  /*87640*/  LOP3.LUT P3, RZ, R245, 0x1, RZ, 0xc0, !PT ;  /* 0x00000001f5ff7812 */ /* 0x000fe4000786c0ff */
[----:B------:R-:W-:Y:S02]  /*87650*/  LOP3.LUT P0, RZ, R246, 0x80000000, RZ, 0xc0, !PT ;  /* 0x80000000f6ff7812 */ /* 0x000fe4000780c0ff */
[----:B---3--:R-:W-:-:S05]  /*87660*/  PRMT R7, R176, 0x7770, RZ ;  /* 0x00007770b0077816 */ /* 0x008fca00000000ff */
[----:B------:R0:W-:Y:S02]  /*87670*/  @P6 STG.E.U8 desc[UR56][R36.64], R7 ;  /* 0x0000000724006986 */ /* 0x0001e4000c101138 */
[----:B0-----:R-:W-:-:S05]  /*87680*/  PRMT R7, R176, 0x7771, RZ ;  /* 0x00007771b0077816 */ /* 0x001fca00000000ff */
[----:B------:R0:W-:Y:S02]  /*87690*/  @P1 STG.E.U8 desc[UR56][R32.64], R7 ;  /* 0x0000000720001986 */ /* 0x0001e4000c101138 */
[C---:B0-----:R-:W-:Y:S02]  /*876a0*/  PRMT R7, R176.reuse, 0x7772, RZ ;  /* 0x00007772b0077816 */ /* 0x041fe400000000ff */
[----:B------:R-:W-:-:S03]  /*876b0*/  PRMT R176, R176, 0x7773, RZ ;  /* 0x00007773b0b07816 */ /* 0x000fc600000000ff */
[----:B----4-:R0:W-:Y:S04]  /*876c0*/  @P4 STG.E.U8 desc[UR56][R30.64], R7 ;  /* 0x000000071e004986 */ /* 0x0101e8000c101138 */
[----:B--2---:R1:W-:Y:S01]  /*876d0*/  @P3 STG.E.U8 desc[UR56][R228.64], R176 ;  /* 0x000000b0e4003986 */ /* 0x0043e2000c101138 */
        /* <DEDUP_REMOVED lines=43> */
[----:B------:R-:W3:Y:S04]  /*87990*/  LDL.LU.64 R30, [R1+0x6f0] ;  /* 0x0006f000011e7983 */ /* 0x000ee80000300a00 */
[----:B------:R-:W3:Y:S04]  /*879a0*/  LDL.LU.64 R228, [R1+0x6e8] ;  /* 0x0006e80001e47983 */ /* 0x000ee80000300a00 */
[----:B----4-:R0:W-:Y:S04]  /*879b0*/  @P5 STG.E.U8 desc[UR56][R224.64], R7 ;  /* 0x00000007e0005986 */ /* 0x0101e8000c101138 */
[----:B------:R-:W4:Y:S01]  /*879c0*/  LDL.LU.64 R28, [R1+0x6e0] ;  /* 0x0006e000011c7983 */ /* 0x000f220000300a00 */
[----:B------:R-:W-:-:S02]  /*879d0*/  @P6 LOP3.LUT R0, R0, 0x80, RZ, 0xfc, !PT ;  /* 0x0000008000006812 */ /* 0x000fc400078efcff */
[----:B------:R-:W-:Y:S02]  /*879e0*/  LOP3.LUT P6, RZ, R246, 0x100000, RZ, 0xc0, !PT ;  /* 0x00100000f6ff7812 */ /* 0x000fe400078cc0ff */
[----:B------:R-:W-:Y:S01]  /*879f0*/  LOP3.LUT R0, R0, 0xfffffeff, RZ, 0xc0, !PT ;  /* 0xfffffeff00007812 */ /* 0x000fe200078ec0ff */
[----:B0-----:R-:W4:Y:S10]  /*87a00*/  LDL.LU.64 R224, [R1+0x6d8] ;  /* 0x0006d80001e07983 */ /* 0x001f340000300a00 */
        /* <DEDUP_REMOVED lines=11> */
[----:B------:R-:W-:Y:S01]  /*87ac0*/  @P6 STG.E.U8 desc[UR56][R226.64], R177 ;  /* 0x000000b1e2006986 */ /* 0x000fe2000c101138 */
[----:B------:R-:W-:Y:S02]  /*87ad0*/  LOP3.LUT P6, RZ, R0, 0x800, RZ, 0xc0, !PT ;  /* 0x0000080000ff7812 */ /* 0x000fe400078cc0ff */
        /* <DEDUP_REMOVED lines=26> */
[----:B0-----:R-:W-:-:S11]  /*87c80*/  PRMT R7, R178, 0x7772, RZ ;  /* 0x00007772b2077816 */ /* 0x001fd600000000ff */
[----:B------:R0:W-:Y:S01]  /*87c90*/  @P6 STG.E.U8 desc[UR56][R36.64], R7 ;  /* 0x0000000724006986 */ /* 0x0001e2000c101138 */
        /* <DEDUP_REMOVED lines=22> */
[C---:B------:R-:W-:Y:S02]  /*87e00*/  LOP3.LUT P2, RZ, R246.reuse, 0x80, RZ, 0xc0, !PT ;  /* 0x00000080f6ff7812 */ /* 0x040fe4000784c0ff */
[C---:B------:R-:W-:Y:S02]  /*87e10*/  PRMT R7, R179.reuse, 0x7772, RZ ;  /* 0x00007772b3077816 */ /* 0x040fe400000000ff */
        /* <DEDUP_REMOVED lines=23> */
[----:B----4-:R-:W-:Y:S01]  /*87f90*/  @P0 STG.E.U8 desc[UR56][R30.64], R179 ;  /* 0x000000b31e000986 */ /* 0x010fe2000c101138 */
[----:B--2---:R-:W-:-:S05]  /*87fa0*/  PRMT R7, R180, 0x7770, RZ ;  /* 0x00007770b4077816 */ /* 0x004fca00000000ff */
[----:B------:R0:W-:Y:S02]  /*87fb0*/  @P2 STG.E.U8 desc[UR56][R228.64], R7 ;  /* 0x00000007e4002986 */ /* 0x0001e4000c101138 */
[----:B0-----:R-:W-:-:S05]  /*87fc0*/  PRMT R7, R180, 0x7771, RZ ;  /* 0x00007771b4077816 */ /* 0x001fca00000000ff */
[----:B------:R0:W-:Y:S04]  /*87fd0*/  @P5 STG.E.U8 desc[UR56][R184.64], R7 ;  /* 0x00000007b8005986 */ /* 0x0001e8000c101138 */
[----:B0-----:R-:W2:Y:S01]  /*87fe0*/  LDL.LU.64 R184, [R1+0x2160] ;  /* 0x0021600001b87983 */ /* 0x001ea20000300a00 */
[----:B------:R-:W-:Y:S02]  /*87ff0*/  LOP3.LUT R0, R0, 0xfffffffe, RZ, 0xc0, !PT ;  /* 0xfffffffe00007812 */ /* 0x000fe400078ec0ff */
[----:B------:R-:W-:Y:S01]  /*88000*/  PRMT R7, R180, 0x7772, RZ ;  /* 0x00007772b4077816 */ /* 0x000fe200000000ff */
[----:B------:R-:W3:Y:S01]  /*88010*/  LDL.LU.64 R32, [R1+0x658] ;  /* 0x0006580001207983 */ /* 0x000ee20000300a00 */
[----:B------:R-:W-:Y:S02]  /*88020*/  @P6 LOP3.LUT R0, R0, 0x1, RZ, 0xfc, !PT ;  /* 0x0000000100006812 */ /* 0x000fe400078efcff */
[----:B------:R-:W-:-:S02]  /*88030*/  LOP3.LUT P6, RZ, R246, 0x4, RZ, 0xc0, !PT ;  /* 0x00000004f6ff7812 */ /* 0x000fc400078cc0ff */
        /* <DEDUP_REMOVED lines=23> */
[----:B------:R-:W-:Y:S01]  /*881b0*/  @P6 STG.E.U8 desc[UR56][R56.64], R7 ;  /* 0x0000000738006986 */ /* 0x000fe2000c101138 */
[----:B------:R-:W-:-:S02]  /*881c0*/  LOP3.LUT P6, RZ, R0, 0x1, RZ, 0xc0, !PT ;  /* 0x0000000100ff7812 */ /* 0x000fc400078cc0ff */
[C---:B------:R-:W-:Y:S02]  /*881d0*/  PRMT R0, R184.reuse, 0x7772, RZ ;  /* 0x00007772b8007816 */ /* 0x040fe400000000ff */
[----:B------:R-:W-:-:S09]  /*881e0*/  PRMT R184, R184, 0x7773, RZ ;  /* 0x00007773b8b87816 */ /* 0x000fd200000000ff */
[----:B------:R0:W-:Y:S01]  /*881f0*/  @P6 STG.E.U8 desc[UR56][R52.64], R0 ;  /* 0x0000000034006986 */ /* 0x0001e2000c101138 */
[----:B------:R-:W-:-:S13]  /*88200*/  LOP3.LUT P6, RZ, R16, 0x80000000, RZ, 0xc0, !PT ;  /* 0x8000000010ff7812 */ /* 0x000fda00078cc0ff */
        /* <DEDUP_REMOVED lines=15> */
[----:B------:R-:W-:Y:S02]  /*88300*/  PRMT R0, R185, 0x7770, RZ ;  /* 0x00007770b9007816 */ /* 0x000fe400000000ff */
[C---:B------:R-:W-:Y:S02]  /*88310*/  LOP3.LUT P0, RZ, R247.reuse, 0x2000000, RZ, 0xc0, !PT ;  /* 0x02000000f7ff7812 */ /* 0x040fe4000780c0ff */
[C---:B------:R-:W-:Y:S02]  /*88320*/  LOP3.LUT P2, RZ, R247.reuse, 0x1000000, RZ, 0xc0, !PT ;  /* 0x01000000f7ff7812 */ /* 0x040fe4000784c0ff */
[----:B------:R-:W-:Y:S01]  /*88330*/  LOP3.LUT P5, RZ, R247, 0x800000, RZ, 0xc0, !PT ;  /* 0x00800000f7ff7812 */ /* 0x000fe200078ac0ff */
[----:B---3--:R-:W-:Y:S04]  /*88340*/  @P1 STG.E.U8 desc[UR56][R32.64], R181 ;  /* 0x000000b520001986 */ /* 0x008fe8000c101138 */
[----:B----4-:R0:W-:Y:S02]  /*88350*/  @P4 STG.E.U8 desc[UR56][R30.64], R0 ;  /* 0x000000001e004986 */ /* 0x0101e4000c101138 */
[----:B0-----:R-:W-:-:S05]  /*88360*/  PRMT R0, R185, 0x7771, RZ ;  /* 0x00007771b9007816 */ /* 0x001fca00000000ff */
[----:B------:R0:W-:Y:S01]  /*88370*/  @P3 STG.E.U8 desc[UR56][R228.64], R0 ;  /* 0x00000000e4003986 */ /* 0x0001e2000c101138 */
[----:B------:R-:W-:Y:S02]  /*88380*/  LOP3.LUT P3, RZ, R247, 0x400000, RZ, 0xc0, !PT ;  /* 0x00400000f7ff7812 */ /* 0x000fe4000786c0ff */
[C---:B0-----:R-:W-:Y:S02]  /*88390*/  PRMT R0, R185.reuse, 0x7772, RZ ;  /* 0x00007772b9007816 */ /* 0x041fe400000000ff */
[----:B------:R-:W-:Y:S01]  /*883a0*/  PRMT R185, R185, 0x7773, RZ ;  /* 0x00007773b9b97816 */ /* 0x000fe200000000ff */
[----:B------:R-:W3:Y:S04]  /*883b0*/  LDL.LU.64 R228, [R1+0x620] ;  /* 0x0006200001e47983 */ /* 0x000ee80000300a00 */
        /* <DEDUP_REMOVED lines=53> */
[----:B0-----:R-:W-:Y:S02]  /*88710*/  PRMT R0, R186, 0x7771, RZ ;  /* 0x00007771ba007816 */ /* 0x001fe400000000ff */
[----:B------:R-:W2:Y:S04]  /*88720*/  LDL.LU.64 R224, [R1+0x5b0] ;  /* 0x0005b00001e07983 */ /* 0x000ea80000300a00 */
[----:B------:R0:W-:Y:S01]  /*88730*/  @P6 STG.E.U8 desc[UR56][R226.64], R0 ;  /* 0x00000000e2006986 */ /* 0x0001e2000c101138 */
[----:B------:R-:W-:Y:S02]  /*88740*/  LOP3.LUT P6, RZ, R16, 0x8000000, RZ, 0xc0, !PT ;  /* 0x0800000010ff7812 */ /* 0x000fe400078cc0ff */
        /* <DEDUP_REMOVED lines=35> */
[----:B--2---:R-:W-:-:S05]  /*88980*/  PRMT R0, R188, 0x7770, RZ ;  /* 0x00007770bc007816 */ /* 0x004fca00000000ff */
        /* <DEDUP_REMOVED lines=22> */
[----:B------:R-:W-:Y:S01]  /*88af0*/  LOP3.LUT P5, RZ, R247, 0x1, RZ, 0xc0, !PT ;  /* 0x00000001f7ff7812 */ /* 0x000fe200078ac0ff */
[----:B------:R-:W4:Y:S01]  /*88b00*/  LDL.LU.64 R34, [R1+0x538] ;  /* 0x0005380001227983 */ /* 0x000f220000300a00 */
[----:B---3--:R-:W-:-:S13]  /*88b10*/  LOP3.LUT P6, RZ, R248, 0x800000, RZ, 0xc0, !PT ;  /* 0x00800000f8ff7812 */ /* 0x008fda00078cc0ff */
        /* <DEDUP_REMOVED lines=18> */
[----:B--2---:R-:W-:-:S09]  /*88c40*/  PRMT R0, R192, 0x7770, RZ ;  /* 0x00007770c0007816 */ /* 0x004fd200000000ff */
[----:B------:R-:W-:Y:S02]  /*88c50*/  @P6 LOP3.LUT R16, R16, 0x40000, RZ, 0xfc, !PT ;  /* 0x0004000010106812 */ /* 0x000fe400078efcff */
[----:B------:R-:W-:Y:S01]  /*88c60*/  LOP3.LUT P6, RZ, R248, 0x40000000, RZ, 0xc0, !PT ;  /* 0x40000000f8ff7812 */ /* 0x000fe200078cc0ff */
[----:B----4-:R0:W-:Y:S01]  /*88c70*/  @P3 STG.E.U8 desc[UR56][R36.64], R0 ;  /* 0x0000000024003986 */ /* 0x0101e2000c101138 */
[----:B------:R-:W-:Y:S02]  /*88c80*/  LOP3.LUT R16, R16, 0xfff7ffff, RZ, 0xc0, !PT ;  /* 0xfff7ffff10107812 */ /* 0x000fe400078ec0ff */
[----:B0-----:R-:W-:-:S09]  /*88c90*/  PRMT R0, R192, 0x7771, RZ ;  /* 0x00007771c0007816 */ /* 0x001fd200000000ff */
[----:B------:R-:W-:Y:S02]  /*88ca0*/  @P6 LOP3.LUT R16, R16, 0x80000, RZ, 0xfc, !PT ;  /* 0x0008000010106812 */ /* 0x000fe400078efcff */
[----:B------:R-:W-:Y:S01]  /*88cb0*/  LOP3.LUT P6, RZ, R248, 0x80000000, RZ, 0xc0, !PT ;  /* 0x80000000f8ff7812 */ /* 0x000fe200078cc0ff */
[----:B------:R-:W2:Y:S04]  /*88cc0*/  LDL.LU.64 R36, [R1+0x530] ;  /* 0x0005300001247983 */ /* 0x000ea80000300a00 */
[----:B------:R0:W-:Y:S02]  /*88cd0*/  @P0 STG.E.U8 desc[UR56][R32.64], R0 ;  /* 0x0000000020000986 */ /* 0x0001e4000c101138 */
        /* <DEDUP_REMOVED lines=61> */
[----:B------:R-:W4:Y:S01]  /*890b0*/  LDL.LU.64 R224, [R1+0x4d0] ;  /* 0x0004d00001e07983 */ /* 0x000f220000300a00 */
        /* <DEDUP_REMOVED lines=19> */
[----:B0-----:R-:W2:Y:S01]  /*891f0*/  LDL.LU.64 R226, [R1+0x4c0] ;  /* 0x0004c00001e27983 */ /* 0x001ea20000300a00 */
[----:B------:R-:W-:Y:S02]  /*89200*/  LOP3.LUT R16, R16, 0xfffffbff, RZ, 0xc0, !PT ;  /* 0xfffffbff10107812 */ /* 0x000fe400078ec0ff */
[----:B------:R-:W-:-:S02]  /*89210*/  LOP3.LUT P2, RZ, R248, 0x8000, RZ, 0xc0, !PT ;  /* 0x00008000f8ff7812 */ /* 0x000fc4000784c0ff */
[----:B------:R-:W-:Y:S02]  /*89220*/  LOP3.LUT P3, RZ, R248, 0x4000, RZ, 0xc0, !PT ;  /* 0x00004000f8ff7812 */ /* 0x000fe4000786c0ff */
[----:B------:R-:W-:Y:S02]  /*89230*/  PRMT R0, R191, 0x7770, RZ ;  /* 0x00007770bf007816 */ /* 0x000fe400000000ff */
[----:B------:R-:W-:Y:S02]  /*89240*/  @P6 LOP3.LUT R16, R16, 0x400, RZ, 0xfc, !PT ;  /* 0x0000040010106812 */ /* 0x000fe400078efcff */
[C---:B------:R-:W-:Y:S02]  /*89250*/  LOP3.LUT P6, RZ, R248.reuse, 0x400, RZ, 0xc0, !PT ;  /* 0x00000400f8ff7812 */ /* 0x040fe400078cc0ff */
[C---:B------:R-:W-:Y:S02]  /*89260*/  LOP3.LUT P0, RZ, R248.reuse, 0x2000, RZ, 0xc0, !PT ;  /* 0x00002000f8ff7812 */ /* 0x040fe4000780c0ff */
[----:B------:R-:W-:-:S02]  /*89270*/  LOP3.LUT P5, RZ, R248, 0x1000, RZ, 0xc0, !PT ;  /* 0x00001000f8ff7812 */ /* 0x000fc400078ac0ff */
[----:B------:R-:W-:Y:S01]  /*89280*/  LOP3.LUT R16, R16, 0xfffff7ff, RZ, 0xc0, !PT ;  /* 0xfffff7ff10107812 */ /* 0x000fe200078ec0ff */
[----:B------:R-:W2:Y:S04]  /*89290*/  LDL.LU.64 R52, [R1+0x4b0] ;  /* 0x0004b00001347983 */ /* 0x000ea80000300a00 */
[----:B------:R-:W2:Y:S04]  /*892a0*/  LDL.LU.64 R38, [R1+0x4a8] ;  /* 0x0004a80001267983 */ /* 0x000ea80000300a00 */
[----:B------:R-:W2:Y:S04]  /*892b0*/  LDL.LU.64 R34, [R1+0x4a0] ;  /* 0x0004a00001227983 */ /* 0x000ea80000300a00 */
[----:B------:R-:W2:Y:S04]  /*892c0*/  LDL.LU.64 R36, [R1+0x498] ;  /* 0x0004980001247983 */ /* 0x000ea80000300a00 */
[----:B---3--:R0:W-:Y:S01]  /*892d0*/  @P2 STG.E.U8 desc[UR56][R32.64], R0 ;  /* 0x0000000020002986 */ /* 0x0081e2000c101138 */
[----:B------:R-:W-:-:S02]  /*892e0*/  @P6 LOP3.LUT R16, R16, 0x800, RZ, 0xfc, !PT ;  /* 0x0000080010106812 */ /* 0x000fc400078efcff */
[----:B------:R-:W-:Y:S02]  /*892f0*/  LOP3.LUT P6, RZ, R248, 0x800, RZ, 0xc0, !PT ;  /* 0x00000800f8ff7812 */ /* 0x000fe400078cc0ff */
[C---:B0-----:R-:W-:Y:S01]  /*89300*/  PRMT R0, R191.reuse, 0x7771, RZ ;  /* 0x00007771bf007816 */ /* 0x041fe200000000ff */
[----:B------:R-:W3:Y:S04]  /*89310*/  LDL.LU.64 R32, [R1+0x490] ;  /* 0x0004900001207983 */ /* 0x000ee80000300a00 */
[----:B----4-:R0:W-:Y:S02]  /*89320*/  @P3 STG.E.U8 desc[UR56][R30.64], R0 ;  /* 0x000000001e003986 */ /* 0x0101e4000c101138 */
[C---:B0-----:R-:W-:Y:S02]  /*89330*/  PRMT R0, R191.reuse, 0x7772, RZ ;  /* 0x00007772bf007816 */ /* 0x041fe400000000ff */
[----:B------:R-:W-:Y:S01]  /*89340*/  PRMT R191, R191, 0x7773, RZ ;  /* 0x00007773bfbf7816 */ /* 0x000fe200000000ff */
[----:B------:R-:W4:Y:S04]  /*89350*/  LDL.LU.64 R30, [R1+0x488] ;  /* 0x00048800011e7983 */ /* 0x000f280000300a00 */
[----:B------:R0:W-:Y:S04]  /*89360*/  @P0 STG.E.U8 desc[UR56][R228.64], R0 ;  /* 0x00000000e4000986 */ /* 0x0001e8000c101138 */
[----:B------:R1:W-:Y:S01]  /*89370*/  @P5 STG.E.U8 desc[UR56][R28.64], R191 ;  /* 0x000000bf1c005986 */ /* 0x0003e2000c101138 */
[----:B0-----:R-:W-:-:S03]  /*89380*/  PRMT R0, R195, 0x7770, RZ ;  /* 0x00007770c3007816 */ /* 0x001fc600000000ff */
[----:B------:R-:W4:Y:S04]  /*89390*/  LDL.LU.64 R228, [R1+0x480] ;  /* 0x0004800001e47983 */ /* 0x000f280000300a00 */
[----:B-1----:R-:W4:Y:S04]  /*893a0*/  LDL.LU.64 R28, [R1+0x478] ;  /* 0x00047800011c7983 */ /* 0x002f280000300a00 */
        /* <DEDUP_REMOVED lines=8> */
[----:B------:R-:W4:Y:S08]  /*89430*/  LDL.LU.64 R224, [R1+0x470] ;  /* 0x0004700001e07983 */ /* 0x000f300000300a00 */
[----:B--2---:R0:W-:Y:S01]  /*89440*/  @P6 STG.E.U8 desc[UR56][R226.64], R0 ;  /* 0x00000000e2006986 */ /* 0x0041e2000c101138 */
[----:B------:R-:W-:-:S03]  /*89450*/  LOP3.LUT P6, RZ, R16, 0x200, RZ, 0xc0, !PT ;  /* 0x0000020010ff7812 */ /* 0x000fc600078cc0ff */
[----:B0-----:R-:W2:Y:S10]  /*89460*/  LDL.LU.64 R226, [R1+0x468] ;  /* 0x0004680001e27983 */ /* 0x001eb40000300a00 */
[----:B------:R0:W-:Y:S04]  /*89470*/  @P6 STG.E.U8 desc[UR56][R200.64], R195 ;  /* 0x000000c3c8006986 */ /* 0x0001e8000c101138 */
[----:B0-----:R-:W4:Y:S01]  /*89480*/  LDL.LU.64 R200, [R1+0x2118] ;  /* 0x0021180001c87983 */ /* 0x001f220000300a00 */
[----:B------:R-:W-:-:S02]  /*89490*/  LOP3.LUT P6, RZ, R16, 0x100, RZ, 0xc0, !PT ;  /* 0x0000010010ff7812 */ /* 0x000fc400078cc0ff */
[C---:B------:R-:W-:Y:S02]  /*894a0*/  LOP3.LUT P1, RZ, R248.reuse, 0x8, RZ, 0xc0, !PT ;  /* 0x00000008f8ff7812 */ /* 0x040fe4000782c0ff */
[C---:B------:R-:W-:Y:S02]  /*894b0*/  LOP3.LUT P4, RZ, R248.reuse, 0x4, RZ, 0xc0, !PT ;  /* 0x00000004f8ff7812 */ /* 0x040fe4000788c0ff */
[C---:B------:R-:W-:Y:S02]  /*894c0*/  LOP3.LUT P2, RZ, R248.reuse, 0x2, RZ, 0xc0, !PT ;  /* 0x00000002f8ff7812 */ /* 0x040fe4000784c0ff */
[----:B------:R-:W-:Y:S02]  /*894d0*/  LOP3.LUT P3, RZ, R248, 0x1, RZ, 0xc0, !PT ;  /* 0x00000001f8ff7812 */ /* 0x000fe4000786c0ff */
[C---:B------:R-:W-:Y:S02]  /*894e0*/  LOP3.LUT P0, RZ, R249.reuse, 0x80000000, RZ, 0xc0, !PT ;  /* 0x80000000f9ff7812 */ /* 0x040fe4000780c0ff */
[----:B------:R-:W-:-:S02]  /*894f0*/  LOP3.LUT P5, RZ, R249, 0x40000000, RZ, 0xc0, !PT ;  /* 0x40000000f9ff7812 */ /* 0x000fc400078ac0ff */
        /* <DEDUP_REMOVED lines=11> */
[----:B----4-:R-:W-:-:S05]  /*895b0*/  PRMT R0, R200, 0x7770, RZ ;  /* 0x00007770c8007816 */ /* 0x010fca00000000ff */
[----:B------:R0:W-:Y:S02]  /*895c0*/  @P1 STG.E.U8 desc[UR56][R32.64], R0 ;  /* 0x0000000020001986 */ /* 0x0001e4000c101138 */
[C---:B0-----:R-:W-:Y:S02]  /*895d0*/  PRMT R0, R200.reuse, 0x7771, RZ ;  /* 0x00007771c8007816 */ /* 0x041fe400000000ff */
[----:B------:R-:W3:Y:S04]  /*895e0*/  LDL.LU.64 R32, [R1+0x460] ;  /* 0x0004600001207983 */ /* 0x000ee80000300a00 */
[----:B------:R0:W-:Y:S02]  /*895f0*/  @P4 STG.E.U8 desc[UR56][R30.64], R0 ;  /* 0x000000001e004986 */ /* 0x0001e4000c101138 */
[----:B0-----:R-:W-:-:S02]  /*89600*/  PRMT R0, R200, 0x7772, RZ ;  /* 0x00007772c8007816 */ /* 0x001fc400000000ff */
[----:B------:R-:W-:-:S03]  /*89610*/  PRMT R200, R200, 0x7773, RZ ;  /* 0x00007773c8c87816 */ /* 0x000fc600000000ff */
[----:B------:R0:W-:Y:S04]  /*89620*/  @P2 STG.E.U8 desc[UR56][R228.64], R0 ;  /* 0x00000000e4002986 */ /* 0x0001e8000c101138 */
[----:B------:R-:W-:Y:S01]  /*89630*/  @P3 STG.E.U8 desc[UR56][R28.64], R200 ;  /* 0x000000c81c003986 */ /* 0x000fe2000c101138 */
[----:B0-----:R-:W-:-:S05]  /*89640*/  PRMT R0, R197, 0x7770, RZ ;  /* 0x00007770c5007816 */ /* 0x001fca00000000ff */
[----:B------:R0:W-:Y:S02]  /*89650*/  @P0 STG.E.U8 desc[UR56][R224.64], R0 ;  /* 0x00000000e0000986 */ /* 0x0001e4000c101138 */
[----:B0-----:R-:W-:-:S05]  /*89660*/  PRMT R0, R197, 0x7771, RZ ;  /* 0x00007771c5007816 */ /* 0x001fca00000000ff */
[----:B--2---:R0:W-:Y:S04]  /*89670*/  @P5 STG.E.U8 desc[UR56][R226.64], R0 ;  /* 0x00000000e2005986 */ /* 0x0041e8000c101138 */
[----:B0-----:R-:W2:Y:S04]  /*89680*/  LDL.LU.64 R226, [R1+0x458] ;  /* 0x0004580001e27983 */ /* 0x001ea80000300a00 */
[----:B------:R-:W4:Y:S01]  /*89690*/  LDL.LU.64 R30, [R1+0x450] ;  /* 0x00045000011e7983 */ /* 0x000f220000300a00 */
[C---:B------:R-:W-:Y:S02]  /*896a0*/  LOP3.LUT P2, RZ, R249.reuse, 0x20000000, RZ, 0xc0, !PT ;  /* 0x20000000f9ff7812 */ /* 0x040fe4000784c0ff */
[----:B------:R-:W-:-:S02]  /*896b0*/  LOP3.LUT P3, RZ, R249, 0x10000000, RZ, 0xc0, !PT ;  /* 0x10000000f9ff7812 */ /* 0x000fc4000786c0ff */
[----:B------:R-:W-:Y:S02]  /*896c0*/  LOP3.LUT P4, RZ, R249, 0x8000000, RZ, 0xc0, !PT ;  /* 0x08000000f9ff7812 */ /* 0x000fe4000788c0ff */
[----:B------:R-:W-:Y:S02]  /*896d0*/  PRMT R0, R197, 0x7772, RZ ;  /* 0x00007772c5007816 */ /* 0x000fe400000000ff */
[----:B------:R-:W-:Y:S02]  /*896e0*/  LOP3.LUT P0, RZ, R249, 0x4000000, RZ, 0xc0, !PT ;  /* 0x04000000f9ff7812 */ /* 0x000fe4000780c0ff */
[----:B------:R-:W-:Y:S01]  /*896f0*/  PRMT R197, R197, 0x7773, RZ ;  /* 0x00007773c5c57816 */ /* 0x000fe200000000ff */
[----:B------:R-:W4:Y:S04]  /*89700*/  LDL.LU.64 R228, [R1+0x440] ;  /* 0x0004400001e47983 */ /* 0x000f280000300a00 */
[----:B------:R-:W4:Y:S04]  /*89710*/  LDL.LU.64 R28, [R1+0x438] ;  /* 0x00043800011c7983 */ /* 0x000f280000300a00 */
[----:B------:R-:W4:Y:S04]  /*89720*/  LDL.LU.64 R224, [R1+0x428] ;  /* 0x0004280001e07983 */ /* 0x000f280000300a00 */
[----:B------:R-:W4:Y:S04]  /*89730*/  LDL.LU.64 R52, [R1+0x420] ;  /* 0x0004200001347983 */ /* 0x000f280000300a00 */
[----:B---3--:R0:W-:Y:S02]  /*89740*/  @P2 STG.E.U8 desc[UR56][R32.64], R0 ;  /* 0x0000000020002986 */ /* 0x0081e4000c101138 */
[----:B0-----:R-:W-:-:S02]  /*89750*/  PRMT R0, R201, 0x7770, RZ ;  /* 0x00007770c9007816 */ /* 0x001fc400000000ff */
[----:B--2---:R0:W-:Y:S04]  /*89760*/  @P3 STG.E.U8 desc[UR56][R226.64], R197 ;  /* 0x000000c5e2003986 */ /* 0x0041e8000c101138 */
[----:B----4-:R1:W-:Y:S04]  /*89770*/  @P4 STG.E.U8 desc[UR56][R30.64], R0 ;  /* 0x000000001e004986 */ /* 0x0103e8000c101138 */
[----:B0-----:R-:W2:Y:S01]  /*89780*/  LDL.LU.64 R226, [R1+0x418] ;  /* 0x0004180001e27983 */ /* 0x001ea20000300a00 */
[----:B-1----:R-:W-:-:S03]  /*89790*/  PRMT R0, R201, 0x7771, RZ ;  /* 0x00007771c9007816 */ /* 0x002fc600000000ff */
[----:B------:R-:W3:Y:S04]  /*897a0*/  LDL.LU.64 R38, [R1+0x410] ;  /* 0x0004100001267983 */ /* 0x000ee80000300a00 */
[----:B------:R0:W-:Y:S04]  /*897b0*/  @P0 STG.E.U8 desc[UR56][R198.64], R0 ;  /* 0x00000000c6000986 */ /* 0x0001e8000c101138 */
[----:B0-----:R-:W4:Y:S01]  /*897c0*/  LDL.LU.64 R198, [R1+0x2110] ;  /* 0x0021100001c67983 */ /* 0x001f220000300a00 */
[C---:B------:R-:W-:Y:S02]  /*897d0*/  LOP3.LUT P6, RZ, R249.reuse, 0x20000, RZ, 0xc0, !PT ;  /* 0x00020000f9ff7812 */ /* 0x040fe400078cc0ff */
[----:B------:R-:W-:-:S02]  /*897e0*/  LOP3.LUT P1, RZ, R249, 0x800000, RZ, 0xc0, !PT ;  /* 0x00800000f9ff7812 */ /* 0x000fc4000782c0ff */
[----:B------:R-:W-:Y:S02]  /*897f0*/  LOP3.LUT R221, R221, 0x7fffffff, RZ, 0xc0, !PT ;  /* 0x7fffffffdddd7812 */ /* 0x000fe400078ec0ff */
[----:B------:R-:W-:Y:S02]  /*89800*/  LOP3.LUT R16, R16, 0xffffffef, RZ, 0xc0, !PT ;  /* 0xffffffef10107812 */ /* 0x000fe400078ec0ff */
[----:B------:R-:W-:Y:S02]  /*89810*/  LOP3.LUT P5, RZ, R249, 0x2000000, RZ, 0xc0, !PT ;  /* 0x02000000f9ff7812 */ /* 0x000fe400078ac0ff */
[----:B------:R-:W-:Y:S01]  /*89820*/  PRMT R0, R201, 0x7772, RZ ;  /* 0x00007772c9007816 */ /* 0x000fe200000000ff */
[----:B------:R-:W3:Y:S02]  /*89830*/  LDL.LU.64 R34, [R1+0x408] ;  /* 0x0004080001227983 */ /* 0x000ee40000300a00 */
[----:B------:R-:W-:Y:S02]  /*89840*/  @P6 LOP3.LUT R221, R221, 0x80000000, RZ, 0xfc, !PT ;  /* 0x80000000dddd6812 */ /* 0x000fe400078efcff */
[----:B------:R-:W-:-:S02]  /*89850*/  LOP3.LUT P6, RZ, R249, 0x40000, RZ, 0xc0, !PT ;  /* 0x00040000f9ff7812 */ /* 0x000fc400078cc0ff */
[----:B------:R-:W-:Y:S02]  /*89860*/  @P1 LOP3.LUT R16, R16, 0x10, RZ, 0xfc, !PT ;  /* 0x0000001010101812 */ /* 0x000fe400078efcff */
[----:B------:R-:W-:Y:S02]  /*89870*/  PRMT R201, R201, 0x7773, RZ ;  /* 0x00007773c9c97816 */ /* 0x000fe400000000ff */
[----:B------:R0:W-:Y:S04]  /*89880*/  @P5 STG.E.U8 desc[UR56][R228.64], R0 ;  /* 0x00000000e4005986 */ /* 0x0001e8000c101138 */
[----:B------:R-:W3:Y:S01]  /*89890*/  LDL.LU.64 R36, [R1+0x400] ;  /* 0x0004000001247983 */ /* 0x000ee20000300a00 */
[----:B------:R-:W-:Y:S02]  /*898a0*/  LOP3.LUT R16, R16, 0xfffffffe, RZ, 0xc0, !PT ;  /* 0xfffffffe10107812 */ /* 0x000fe400078ec0ff */
[----:B------:R-:W-:Y:S01]  /*898b0*/  LOP3.LUT P1, RZ, R249, 0x1000000, RZ, 0xc0, !PT ;  /* 0x01000000f9ff7812 */ /* 0x000fe2000782c0ff */
[----:B------:R-:W3:Y:S04]  /*898c0*/  LDL.LU.64 R32, [R1+0x3f8] ;  /* 0x0003f80001207983 */ /* 0x000ee80000300a00 */
[----:B------:R-:W3:Y:S01]  /*898d0*/  LDL.LU.64 R30, [R1+0x3f0] ;  /* 0x0003f000011e7983 */ /* 0x000ee20000300a00 */
[----:B------:R-:W-:-:S02]  /*898e0*/  @P6 LOP3.LUT R16, R16, 0x1, RZ, 0xfc, !PT ;  /* 0x0000000110106812 */ /* 0x000fc400078efcff */
[----:B------:R-:W-:Y:S01]  /*898f0*/  LOP3.LUT P6, RZ, R249, 0x80000, RZ, 0xc0, !PT ;  /* 0x00080000f9ff7812 */ /* 0x000fe200078cc0ff */
[----:B0-----:R-:W3:Y:S01]  /*89900*/  LDL.LU.64 R228, [R1+0x3e8] ;  /* 0x0003e80001e47983 */ /* 0x001ee20000300a00 */
[----:B------:R-:W-:-:S11]  /*89910*/  LOP3.LUT R16, R16, 0xfffffffd, RZ, 0xc0, !PT ;  /* 0xfffffffd10107812 */ /* 0x000fd600078ec0ff */
[----:B------:R-:W-:Y:S02]  /*89920*/  @P6 LOP3.LUT R16, R16, 0x2, RZ, 0xfc, !PT ;  /* 0x0000000210106812 */ /* 0x000fe400078efcff */
[----:B------:R-:W-:Y:S02]  /*89930*/  LOP3.LUT P6, RZ, R249, 0x100000, RZ, 0xc0, !PT ;  /* 0x00100000f9ff7812 */ /* 0x000fe400078cc0ff */
[----:B------:R-:W-:-:S11]  /*89940*/  LOP3.LUT R16, R16, 0xfffffffb, RZ, 0xc0, !PT ;  /* 0xfffffffb10107812 */ /* 0x000fd600078ec0ff */
[----:B------:R-:W-:Y:S02]  /*89950*/  @P6 LOP3.LUT R16, R16, 0x4, RZ, 0xfc, !PT ;  /* 0x0000000410106812 */ /* 0x000fe400078efcff */
[----:B------:R-:W-:Y:S02]  /*89960*/  LOP3.LUT P6, RZ, R249, 0x200000, RZ, 0xc0, !PT ;  /* 0x00200000f9ff7812 */ /* 0x000fe400078cc0ff */
[----:B------:R-:W-:Y:S01]  /*89970*/  LOP3.LUT R16, R16, 0xfffffff7, RZ, 0xc0, !PT ;  /* 0xfffffff710107812 */ /* 0x000fe200078ec0ff */
[----:B------:R-:W-:Y:S10]  /*89980*/  @P1 STG.E.U8 desc[UR56][R28.64], R201 ;  /* 0x000000c91c001986 */ /* 0x000ff4000c101138 */
[----:B------:R-:W-:-:S04]  /*89990*/  @P6 LOP3.LUT R16, R16, 0x8, RZ, 0xfc, !PT ;  /* 0x0000000810106812 */ /* 0x000fc800078efcff */
[----:B------:R-:W-:Y:S02]  /*899a0*/  LOP3.LUT P1, RZ, R16, 0x10, RZ, 0xc0, !PT ;  /* 0x0000001010ff7812 */ /* 0x000fe4000782c0ff */
[----:B------:R-:W-:Y:S02]  /*899b0*/  LOP3.LUT P6, RZ, R249, 0x400000, RZ, 0xc0, !PT ;  /* 0x00400000f9ff7812 */ /* 0x000fe400078cc0ff */
[----:B----4-:R-:W-:-:S09]  /*899c0*/  PRMT R0, R198, 0x7770, RZ ;  /* 0x00007770c6007816 */ /* 0x010fd200000000ff */
[----:B------:R0:W-:Y:S04]  /*899d0*/  @P1 STG.E.U8 desc[UR56][R202.64], R0 ;  /* 0x00000000ca001986 */ /* 0x0001e8000c101138 */
[----:B0-----:R-:W4:Y:S01]  /*899e0*/  LDL.LU.64 R202, [R1+0x2108] ;  /* 0x0021080001ca7983 */ /* 0x001f220000300a00 */
[----:B------:R-:W-:-:S03]  /*899f0*/  PRMT R0, R198, 0x7771, RZ ;  /* 0x00007771c6007816 */ /* 0x000fc600000000ff */
[----:B------:R-:W3:Y:S04]  /*89a00*/  LDL.LU.64 R28, [R1+0x3e0] ;  /* 0x0003e000011c7983 */ /* 0x000ee80000300a00 */
[----:B------:R0:W-:Y:S01]  /*89a10*/  @P6 STG.E.U8 desc[UR56][R224.64], R0 ;  /* 0x00000000e0006986 */ /* 0x0001e2000c101138 */
[----:B------:R-:W-:Y:S02]  /*89a20*/  LOP3.LUT P6, RZ, R16, 0x8, RZ, 0xc0, !PT ;  /* 0x0000000810ff7812 */ /* 0x000fe400078cc0ff */
[----:B0-----:R-:W-:Y:S01]  /*89a30*/  PRMT R0, R198, 0x7772, RZ ;  /* 0x00007772c6007816 */ /* 0x001fe200000000ff */
[----:B------:R-:W3:Y:S10]  /*89a40*/  LDL.LU.64 R224, [R1+0x3d8] ;  /* 0x0003d80001e07983 */ /* 0x000ef40000300a00 */
[----:B------:R-:W-:Y:S01]  /*89a50*/  @P6 STG.E.U8 desc[UR56][R52.64], R0 ;  /* 0x0000000034006986 */ /* 0x000fe2000c101138 */
[----:B------:R-:W-:-:S02]  /*89a60*/  LOP3.LUT P6, RZ, R16, 0x4, RZ, 0xc0, !PT ;  /* 0x0000000410ff7812 */ /* 0x000fc400078cc0ff */
[----:B------:R-:W-:-:S11]  /*89a70*/  PRMT R198, R198, 0x7773, RZ ;  /* 0x00007773c6c67816 */ /* 0x000fd600000000ff */
[----:B--2---:R0:W-:Y:S04]  /*89a80*/  @P6 STG.E.U8 desc[UR56][R226.64], R198 ;  /* 0x000000c6e2006986 */ /* 0x0041e8000c101138 */
[----:B0-----:R-:W2:Y:S01]  /*89a90*/  LDL.LU.64 R226, [R1+0x3d0] ;  /* 0x0003d00001e27983 */ /* 0x001ea20000300a00 */
[----:B------:R-:W-:Y:S02]  /*89aa0*/  LOP3.LUT P6, RZ, R16, 0x2, RZ, 0xc0, !PT ;  /* 0x0000000210ff7812 */ /* 0x000fe400078cc0ff */
[C---:B------:R-:W-:Y:S02]  /*89ab0*/  LOP3.LUT P2, RZ, R249.reuse, 0x10000, RZ, 0xc0, !PT ;  /* 0x00010000f9ff7812 */ /* 0x040fe4000784c0ff */
[C---:B------:R-:W-:Y:S02]  /*89ac0*/  LOP3.LUT P3, RZ, R249.reuse, 0x8000, RZ, 0xc0, !PT ;  /* 0x00008000f9ff7812 */ /* 0x040fe4000786c0ff */
[----:B------:R-:W-:-:S02]  /*89ad0*/  LOP3.LUT P4, RZ, R249, 0x4000, RZ, 0xc0, !PT ;  /* 0x00004000f9ff7812 */ /* 0x000fc4000788c0ff */
[C---:B------:R-:W-:Y:S02]  /*89ae0*/  LOP3.LUT P0, RZ, R249.reuse, 0x2000, RZ, 0xc0, !PT ;  /* 0x00002000f9ff7812 */ /* 0x040fe4000780c0ff */
[C---:B------:R-:W-:Y:S02]  /*89af0*/  LOP3.LUT P5, RZ, R249.reuse, 0x1000, RZ, 0xc0, !PT ;  /* 0x00001000f9ff7812 */ /* 0x040fe400078ac0ff */
[----:B------:R-:W-:Y:S02]  /*89b00*/  LOP3.LUT P1, RZ, R249, 0x800, RZ, 0xc0, !PT ;  /* 0x00000800f9ff7812 */ /* 0x000fe4000782c0ff */
[C---:B------:R-:W-:Y:S02]  /*89b10*/  PRMT R0, R199.reuse, 0x7770, RZ ;  /* 0x00007770c7007816 */ /* 0x040fe400000000ff */
[----:B------:R-:W-:Y:S02]  /*89b20*/  PRMT R10, R199, 0x7771, RZ ;  /* 0x00007771c70a7816 */ /* 0x000fe400000000ff */
[----:B----4-:R-:W-:-:S05]  /*89b30*/  PRMT R7, R202, 0x7770, RZ ;  /* 0x00007770ca077816 */ /* 0x010fca00000000ff */
[----:B---3--:R0:W-:Y:S01]  /*89b40*/  @P6 STG.E.U8 desc[UR56][R38.64], R7 ;  /* 0x0000000726006986 */ /* 0x0081e2000c101138 */
[----:B------:R-:W-:Y:S02]  /*89b50*/  LOP3.LUT P6, RZ, R16, 0x1, RZ, 0xc0, !PT ;  /* 0x0000000110ff7812 */ /* 0x000fe400078cc0ff */
[C---:B------:R-:W-:Y:S02]  /*89b60*/  PRMT R8, R202.reuse, 0x7771, RZ ;  /* 0x00007771ca087816 */ /* 0x040fe400000000ff */
[----:B------:R-:W-:-:S09]  /*89b70*/  PRMT R9, R202, 0x7772, RZ ;  /* 0x00007772ca097816 */ /* 0x000fd200000000ff */
[----:B------:R1:W-:Y:S01]  /*89b80*/  @P6 STG.E.U8 desc[UR56][R34.64], R8 ;  /* 0x0000000822006986 */ /* 0x0003e2000c101138 */
[----:B------:R-:W-:Y:S02]  /*89b90*/  LOP3.LUT P6, RZ, R221, 0x80000000, RZ, 0xc0, !PT ;  /* 0x80000000ddff7812 */ /* 0x000fe400078cc0ff */
[----:B------:R-:W-:Y:S02]  /*89ba0*/  PRMT R202, R202, 0x7773, RZ ;  /* 0x00007773caca7816 */ /* 0x000fe400000000ff */
[C---:B0-----:R-:W-:Y:S02]  /*89bb0*/  PRMT R7, R199.reuse, 0x7772, RZ ;  /* 0x00007772c7077816 */ /* 0x041fe400000000ff */
[----:B------:R-:W-:-:S07]  /*89bc0*/  PRMT R199, R199, 0x7773, RZ ;  /* 0x00007773c7c77816 */ /* 0x000fce00000000ff */
[----:B------:R0:W-:Y:S01]  /*89bd0*/  @P6 STG.E.U8 desc[UR56][R36.64], R9 ;  /* 0x0000000924006986 */ /* 0x0001e2000c101138 */
[----:B------:R-:W-:-:S03]  /*89be0*/  LOP3.LUT P6, RZ, R249, 0x400, RZ, 0xc0, !PT ;  /* 0x00000400f9ff7812 */ /* 0x000fc600078cc0ff */
[----:B------:R-:W-:Y:S01]  /*89bf0*/  @P2 STG.E.U8 desc[UR56][R32.64], R202 ;  /* 0x000000ca20002986 */ /* 0x000fe2000c101138 */
[----:B-1----:R-:W-:-:S03]  /*89c00*/  PRMT R8, R203, 0x7770, RZ ;  /* 0x00007770cb087816 */ /* 0x002fc600000000ff */
[----:B------:R1:W-:Y:S04]  /*89c10*/  @P3 STG.E.U8 desc[UR56][R30.64], R0 ;  /* 0x000000001e003986 */ /* 0x0003e8000c101138 */
[----:B------:R3:W-:Y:S04]  /*89c20*/  @P4 STG.E.U8 desc[UR56][R228.64], R10 ;  /* 0x0000000ae4004986 */ /* 0x0007e8000c101138 */
[----:B------:R4:W-:Y:S04]  /*89c30*/  @P0 STG.E.U8 desc[UR56][R28.64], R7 ;  /* 0x000000071c000986 */ /* 0x0009e8000c101138 */
[----:B------:R2:W-:Y:S01]  /*89c40*/  @P5 STG.E.U8 desc[UR56][R224.64], R199 ;  /* 0x000000c7e0005986 */ /* 0x0005e2000c101138 */
[----:B0-----:R-:W-:-:S03]  /*89c50*/  PRMT R9, R203, 0x7771, RZ ;  /* 0x00007771cb097816 */ /* 0x001fc600000000ff */
[----:B-1----:R-:W2:Y:S04]  /*89c60*/  LDL.LU.64 R30, [R1+0x3c0] ;  /* 0x0003c000011e7983 */ /* 0x002ea80000300a00 */
[----:B---3--:R-:W3:Y:S04]  /*89c70*/  LDL.LU.64 R228, [R1+0x3b8] ;  /* 0x0003b80001e47983 */ /* 0x008ee80000300a00 */
[----:B----4-:R-:W4:Y:S04]  /*89c80*/  LDL.LU.64 R28, [R1+0x3b0] ;  /* 0x0003b000011c7983 */ /* 0x010f280000300a00 */
[----:B--2---:R0:W-:Y:S04]  /*89c90*/  @P1 STG.E.U8 desc[UR56][R226.64], R8 ;  /* 0x00000008e2001986 */ /* 0x0041e8000c101138 */
[----:B------:R-:W2:Y:S04]  /*89ca0*/  LDL.LU.64 R224, [R1+0x3a0] ;  /* 0x0003a00001e07983 */ /* 0x000ea80000300a00 */
[----:B------:R1:W-:Y:S04]  /*89cb0*/  @P6 STG.E.U8 desc[UR56][R204.64], R9 ;  /* 0x00000009cc006986 */ /* 0x0003e8000c101138 */
[----:B0-----:R-:W2:Y:S04]  /*89cc0*/  LDL.LU.64 R226, [R1+0x398] ;  /* 0x0003980001e27983 */ /* 0x001ea80000300a00 */
[----:B-1----:R-:W4:Y:S01]  /*89cd0*/  LDL.LU.64 R204, [R1+0x2100] ;  /* 0x0021000001cc7983 */ /* 0x002f220000300a00 */
[----:B------:R-:W-:-:S02]  /*89ce0*/  LOP3.LUT P2, RZ, R249, 0x200, RZ, 0xc0, !PT ;  /* 0x00000200f9ff7812 */ /* 0x000fc4000784c0ff */
[C---:B------:R-:W-:Y:S02]  /*89cf0*/  LOP3.LUT P3, RZ, R249.reuse, 0x100, RZ, 0xc0, !PT ;  /* 0x00000100f9ff7812 */ /* 0x040fe4000786c0ff */
[C---:B------:R-:W-:Y:S02]  /*89d00*/  LOP3.LUT P4, RZ, R249.reuse, 0x80, RZ, 0xc0, !PT ;  /* 0x00000080f9ff7812 */ /* 0x040fe4000788c0ff */
[----:B------:R-:W-:Y:S02]  /*89d10*/  LOP3.LUT P0, RZ, R249, 0x40, RZ, 0xc0, !PT ;  /* 0x00000040f9ff7812 */ /* 0x000fe4000780c0ff */
[C---:B------:R-:W-:Y:S02]  /*89d20*/  PRMT R0, R203.reuse, 0x7772, RZ ;  /* 0x00007772cb007816 */ /* 0x040fe400000000ff */
[----:B------:R-:W-:Y:S01]  /*89d30*/  PRMT R203, R203, 0x7773, RZ ;  /* 0x00007773cbcb7816 */ /* 0x000fe200000000ff */
[----:B------:R-:W2:Y:S04]  /*89d40*/  LDL.LU.64 R56, [R1+0x390] ;  /* 0x0003900001387983 */ /* 0x000ea80000300a00 */
[----:B------:R-:W2:Y:S04]  /*89d50*/  LDL.LU.64 R52, [R1+0x388] ;  /* 0x0003880001347983 */ /* 0x000ea80000300a00 */
[----:B------:R-:W2:Y:S04]  /*89d60*/  LDL.LU.64 R38, [R1+0x380] ;  /* 0x0003800001267983 */ /* 0x000ea80000300a00 */
[----:B------:R-:W2:Y:S04]  /*89d70*/  LDL.LU.64 R34, [R1+0x378] ;  /* 0x0003780001227983 */ /* 0x000ea80000300a00 */
[----:B------:R-:W2:Y:S04]  /*89d80*/  LDL.LU.64 R36, [R1+0x370] ;  /* 0x0003700001247983 */ /* 0x000ea80000300a00 */
[----:B------:R-:W2:Y:S01]  /*89d90*/  LDL.LU.64 R32, [R1+0x368] ;  /* 0x0003680001207983 */ /* 0x000ea20000300a00 */
[----:B------:R-:W-:-:S04]  /*89da0*/  LOP3.LUT P5, RZ, R249, 0x10, RZ, 0xc0, !PT ;  /* 0x00000010f9ff7812 */ /* 0x000fc800078ac0ff */
[----:B------:R-:W-:Y:S02]  /*89db0*/  P2R R11, PR, RZ, 0x20 ;  /* 0x00000020ff0b7803 */ /* 0x000fe40000000000 */
[----:B------:R-:W-:Y:S01]  /*89dc0*/  LOP3.LUT P5, RZ, R249, 0x20, RZ, 0xc0, !PT ;  /* 0x00000020f9ff7812 */ /* 0x000fe200078ac0ff */
[----:B------:R-:W-:Y:S04]  /*89dd0*/  @P2 STG.E.U8 desc[UR56][R30.64], R0 ;  /* 0x000000001e002986 */ /* 0x000fe8000c101138 */
[----:B---3--:R-:W-:Y:S01]  /*89de0*/  @P3 STG.E.U8 desc[UR56][R228.64], R203 ;  /* 0x000000cbe4003986 */ /* 0x008fe2000c101138 */
[C---:B----4-:R-:W-:Y:S02]  /*89df0*/  PRMT R7, R204.reuse, 0x7770, RZ ;  /* 0x00007770cc077816 */ /* 0x050fe400000000ff */
[----:B------:R-:W-:-:S03]  /*89e00*/  PRMT R10, R204, 0x7771, RZ ;  /* 0x00007771cc0a7816 */ /* 0x000fc600000000ff */
[----:B------:R-:W-:Y:S04]  /*89e10*/  @P4 STG.E.U8 desc[UR56][R28.64], R7 ;  /* 0x000000071c004986 */ /* 0x000fe8000c101138 */
[----:B------:R0:W-:Y:S04]  /*89e20*/  @P0 STG.E.U8 desc[UR56][R208.64], R10 ;  /* 0x0000000ad0000986 */ /* 0x0001e8000c101138 */
[----:B0-----:R-:W3:Y:S01]  /*89e30*/  LDL.LU.64 R208, [R1+0x20f8] ;  /* 0x0020f80001d07983 */ /* 0x001ee20000300a00 */
[----:B------:R-:W-:-:S03]  /*89e40*/  PRMT R8, R204, 0x7772, RZ ;  /* 0x00007772cc087816 */ /* 0x000fc600000000ff */
[----:B------:R-:W4:Y:S01]  /*89e50*/  LDL.LU.64 R30, [R1+0x360] ;  /* 0x00036000011e7983 */ /* 0x000f220000300a00 */
[----:B------:R-:W-:-:S03]  /*89e60*/  PRMT R204, R204, 0x7773, RZ ;  /* 0x00007773cccc7816 */ /* 0x000fc600000000ff */
[----:B------:R-:W4:Y:S04]  /*89e70*/  LDL.LU.64 R228, [R1+0x358] ;  /* 0x0003580001e47983 */ /* 0x000f280000300a00 */
[----:B--2---:R0:W-:Y:S01]  /*89e80*/  @P5 STG.E.U8 desc[UR56][R224.64], R8 ;  /* 0x00000008e0005986 */ /* 0x0041e2000c101138 */
[----:B------:R-:W-:-:S03]  /*89e90*/  ISETP.NE.AND P5, PT, R11, RZ, PT ;  /* 0x000000ff0b00720c */ /* 0x000fc60003fa5270 */
[----:B------:R-:W2:Y:S04]  /*89ea0*/  LDL.LU.64 R28, [R1+0x350] ;  /* 0x00035000011c7983 */ /* 0x000ea80000300a00 */
[----:B0-----:R-:W2:Y:S06]  /*89eb0*/  LDL.LU.64 R224, [R1+0x348] ;  /* 0x0003480001e07983 */ /* 0x001eac0000300a00 */
[----:B------:R0:W-:Y:S04]  /*89ec0*/  @P5 STG.E.U8 desc[UR56][R226.64], R204 ;  /* 0x000000cce2005986 */ /* 0x0001e8000c101138 */
[----:B0-----:R-:W2:Y:S01]  /*89ed0*/  LDL.LU.64 R226, [R1+0x340] ;  /* 0x0003400001e27983 */ /* 0x001ea20000300a00 */
[----:B------:R-:W-:-:S04]  /*89ee0*/  LOP3.LUT P1, RZ, R250, 0x40000000, RZ, 0xc0, !PT ;  /* 0x40000000faff7812 */ /* 0x000fc8000782c0ff */
[----:B------:R-:W-:Y:S02]  /*89ef0*/  P2R R16, PR, RZ, 0x2 ;  /* 0x00000002ff107803 */ /* 0x000fe40000000000 */
        /* <DEDUP_REMOVED lines=8> */
[----:B------:R-:W-:Y:S02]  /*89f80*/  LOP3.LUT P1, RZ, R249, 0x8, RZ, 0xc0, !PT ;  /* 0x00000008f9ff7812 */ /* 0x000fe4000782c0ff */
[----:B------:R-:W-:Y:S02]  /*89f90*/  PRMT R8, R205, 0x7770, RZ ;  /* 0x00007770cd087816 */ /* 0x000fe400000000ff */
[C---:B------:R-:W-:Y:S02]  /*89fa0*/  LOP3.LUT P6, RZ, R250.reuse, 0x20000000, RZ, 0xc0, !PT ;  /* 0x20000000faff7812 */ /* 0x040fe400078cc0ff */
[C---:B------:R-:W-:Y:S02]  /*89fb0*/  LOP3.LUT P2, RZ, R250.reuse, 0x10000000, RZ, 0xc0, !PT ;  /* 0x10000000faff7812 */ /* 0x040fe4000784c0ff */
[----:B------:R-:W-:-:S02]  /*89fc0*/  LOP3.LUT P3, RZ, R250, 0x8000000, RZ, 0xc0, !PT ;  /* 0x08000000faff7812 */ /* 0x000fc4000786c0ff */
[C---:B------:R-:W-:Y:S02]  /*89fd0*/  LOP3.LUT P4, RZ, R250.reuse, 0x4000000, RZ, 0xc0, !PT ;  /* 0x04000000faff7812 */ /* 0x040fe4000788c0ff */
[C---:B------:R-:W-:Y:S02]  /*89fe0*/  LOP3.LUT P0, RZ, R250.reuse, 0x2000000, RZ, 0xc0, !PT ;  /* 0x02000000faff7812 */ /* 0x040fe4000780c0ff */
[----:B------:R-:W-:Y:S02]  /*89ff0*/  LOP3.LUT P5, RZ, R250, 0x1000000, RZ, 0xc0, !PT ;  /* 0x01000000faff7812 */ /* 0x000fe400078ac0ff */
[----:B------:R-:W-:Y:S02]  /*8a000*/  PRMT R10, R205, 0x7771, RZ ;  /* 0x00007771cd0a7816 */ /* 0x000fe400000000ff */
[----:B---3--:R-:W-:-:S05]  /*8a010*/  PRMT R0, R208, 0x7770, RZ ;  /* 0x00007770d0007816 */ /* 0x008fca00000000ff */
[----:B------:R0:W-:Y:S01]  /*8a020*/  @P1 STG.E.U8 desc[UR56][R56.64], R0 ;  /* 0x0000000038001986 */ /* 0x0001e2000c101138 */
[----:B------:R-:W-:Y:S02]  /*8a030*/  ISETP.NE.AND P1, PT, R12, RZ, PT ;  /* 0x000000ff0c00720c */ /* 0x000fe40003f25270 */
[C---:B------:R-:W-:Y:S02]  /*8a040*/  PRMT R9, R208.reuse, 0x7771, RZ ;  /* 0x00007771d0097816 */ /* 0x040fe400000000ff */
[----:B------:R-:W-:-:S09]  /*8a050*/  PRMT R7, R208, 0x7772, RZ ;  /* 0x00007772d0077816 */ /* 0x000fd200000000ff */
[----:B------:R-:W-:Y:S01]  /*8a060*/  @P1 STG.E.U8 desc[UR56][R52.64], R9 ;  /* 0x0000000934001986 */ /* 0x000fe2000c101138 */
[----:B------:R-:W-:Y:S02]  /*8a070*/  ISETP.NE.AND P1, PT, R13, RZ, PT ;  /* 0x000000ff0d00720c */ /* 0x000fe40003f25270 */
[----:B------:R-:W-:-:S11]  /*8a080*/  PRMT R208, R208, 0x7773, RZ ;  /* 0x00007773d0d07816 */ /* 0x000fd600000000ff */
[----:B------:R1:W-:Y:S01]  /*8a090*/  @P1 STG.E.U8 desc[UR56][R38.64], R7 ;  /* 0x0000000726001986 */ /* 0x0003e2000c101138 */
[----:B------:R-:W-:-:S13]  /*8a0a0*/  ISETP.NE.AND P1, PT, R14, RZ, PT ;  /* 0x000000ff0e00720c */ /* 0x000fda0003f25270 */
[----:B------:R-:W-:Y:S01]  /*8a0b0*/  @P1 STG.E.U8 desc[UR56][R34.64], R208 ;  /* 0x000000d022001986 */ /* 0x000fe2000c101138 */
[----:B------:R-:W-:Y:S02]  /*8a0c0*/  ISETP.NE.AND P1, PT, R15, RZ, PT ;  /* 0x000000ff0f00720c */ /* 0x000fe40003f25270 */
[C---:B0-----:R-:W-:Y:S02]  /*8a0d0*/  PRMT R0, R205.reuse, 0x7772, RZ ;  /* 0x00007772cd007816 */ /* 0x041fe400000000ff */
[----:B------:R-:W-:-:S09]  /*8a0e0*/  PRMT R205, R205, 0x7773, RZ ;  /* 0x00007773cdcd7816 */ /* 0x000fd200000000ff */
[----:B------:R0:W-:Y:S01]  /*8a0f0*/  @P1 STG.E.U8 desc[UR56][R36.64], R8 ;  /* 0x0000000824001986 */ /* 0x0001e2000c101138 */
[----:B------:R-:W-:Y:S02]  /*8a100*/  ISETP.NE.AND P1, PT, R16, RZ, PT ;  /* 0x000000ff1000720c */ /* 0x000fe40003f25270 */
[C---:B-1----:R-:W-:Y:S02]  /*8a110*/  PRMT R7, R209.reuse, 0x7770, RZ ;  /* 0x00007770d1077816 */ /* 0x042fe400000000ff */
[C---:B------:R-:W-:Y:S02]  /*8a120*/  PRMT R9, R209.reuse, 0x7771, RZ ;  /* 0x00007771d1097816 */ /* 0x040fe400000000ff */
[C---:B0-----:R-:W-:Y:S02]  /*8a130*/  PRMT R8, R209.reuse, 0x7772, RZ ;  /* 0x00007772d1087816 */ /* 0x041fe400000000ff */
[----:B------:R-:W-:-:S05]  /*8a140*/  PRMT R209, R209, 0x7773, RZ ;  /* 0x00007773d1d17816 */ /* 0x000fca00000000ff */
[----:B------:R0:W-:Y:S04]  /*8a150*/  @P1 STG.E.U8 desc[UR56][R32.64], R10 ;  /* 0x0000000a20001986 */ /* 0x0001e8000c101138 */
[----:B----4-:R1:W-:Y:S04]  /*8a160*/  @P6 STG.E.U8 desc[UR56][R30.64], R0 ;  /* 0x000000001e006986 */ /* 0x0103e8000c101138 */
[----:B------:R-:W-:Y:S04]  /*8a170*/  @P2 STG.E.U8 desc[UR56][R228.64], R205 ;  /* 0x000000cde4002986 */ /* 0x000fe8000c101138 */
[----:B--2---:R-:W-:Y:S04]  /*8a180*/  @P3 STG.E.U8 desc[UR56][R28.64], R7 ;  /* 0x000000071c003986 */ /* 0x004fe8000c101138 */
[----:B------:R-:W-:Y:S04]  /*8a190*/  @P4 STG.E.U8 desc[UR56][R224.64], R9 ;  /* 0x00000009e0004986 */ /* 0x000fe8000c101138 */
[----:B------:R-:W-:Y:S04]  /*8a1a0*/  @P0 STG.E.U8 desc[UR56][R226.64], R8 ;  /* 0x00000008e2000986 */ /* 0x000fe8000c101138 */
[----:B------:R2:W-:Y:S04]  /*8a1b0*/  @P5 STG.E.U8 desc[UR56][R206.64], R209 ;  /* 0x000000d1ce005986 */ /* 0x0005e8000c101138 */
[----:B0-----:R-:W3:Y:S04]  /*8a1c0*/  LDL.LU.64 R32, [R1+0x330] ;  /* 0x0003300001207983 */ /* 0x001ee80000300a00 */
[----:B-1----:R-:W4:Y:S04]  /*8a1d0*/  LDL.LU.64 R30, [R1+0x320] ;  /* 0x00032000011e7983 */ /* 0x002f280000300a00 */
[----:B--2---:R-:W2:Y:S01]  /*8a1e0*/  LDL.LU.64 R206, [R1+0x20f0] ;  /* 0x0020f00001ce7983 */ /* 0x004ea20000300a00 */
[----:B------:R-:W-:-:S02]  /*8a1f0*/  LOP3.LUT P1, RZ, R250, 0x800000, RZ, 0xc0, !PT ;  /* 0x00800000faff7812 */ /* 0x000fc4000782c0ff */
[----:B------:R-:W-:Y:S01]  /*8a200*/  LOP3.LUT P2, RZ, R250, 0x400000, RZ, 0xc0, !PT ;  /* 0x00400000faff7812 */ /* 0x000fe2000784c0ff */
[----:B------:R-:W4:Y:S04]  /*8a210*/  LDL.LU.64 R228, [R1+0x318] ;  /* 0x0003180001e47983 */ /* 0x000f280000300a00 */
[----:B------:R-:W4:Y:S04]  /*8a220*/  LDL.LU.64 R226, [R1+0x310] ;  /* 0x0003100001e27983 */ /* 0x000f280000300a00 */
[----:B------:R-:W4:Y:S04]  /*8a230*/  LDL.LU.64 R28, [R1+0x308] ;  /* 0x00030800011c7983 */ /* 0x000f280000300a00 */
[----:B------:R-:W4:Y:S04]  /*8a240*/  LDL.LU.64 R224, [R1+0x300] ;  /* 0x0003000001e07983 */ /* 0x000f280000300a00 */
[----:B------:R-:W4:Y:S04]  /*8a250*/  LDL.LU.64 R52, [R1+0x2f8] ;  /* 0x0002f80001347983 */ /* 0x000f280000300a00 */
[----:B------:R-:W4:Y:S01]  /*8a260*/  LDL.LU.64 R38, [R1+0x2f0] ;  /* 0x0002f00001267983 */ /* 0x000f220000300a00 */
[----:B--2---:R-:W-:-:S02]  /*8a270*/  PRMT R0, R206, 0x7770, RZ ;  /* 0x00007770ce007816 */ /* 0x004fc400000000ff */
[----:B------:R-:W-:-:S03]  /*8a280*/  PRMT R10, R206, 0x7771, RZ ;  /* 0x00007771ce0a7816 */ /* 0x000fc600000000ff */
[----:B---3--:R-:W-:Y:S04]  /*8a290*/  @P1 STG.E.U8 desc[UR56][R32.64], R0 ;  /* 0x0000000020001986 */ /* 0x008fe8000c101138 */
[----:B------:R0:W-:Y:S04]  /*8a2a0*/  @P2 STG.E.U8 desc[UR56][R210.64], R10 ;  /* 0x0000000ad2002986 */ /* 0x0001e8000c101138 */
[----:B0-----:R-:W2:Y:S04]  /*8a2b0*/  LDL.LU.64 R210, [R1+0x20e8] ;  /* 0x0020e80001d27983 */ /* 0x001ea80000300a00 */
[----:B------:R-:W3:Y:S04]  /*8a2c0*/  LDL.LU.64 R34, [R1+0x2e8] ;  /* 0x0002e80001227983 */ /* 0x000ee80000300a00 */
[----:B------:R-:W3:Y:S01]  /*8a2d0*/  LDL.LU.64 R36, [R1+0x2e0] ;  /* 0x0002e00001247983 */ /* 0x000ee20000300a00 */
[----:B------:R-:W-:-:S02]  /*8a2e0*/  LOP3.LUT P0, RZ, R250, 0x40000, RZ, 0xc0, !PT ;  /* 0x00040000faff7812 */ /* 0x000fc4000780c0ff */
[C---:B------:R-:W-:Y:S02]  /*8a2f0*/  LOP3.LUT P3, RZ, R250.reuse, 0x200000, RZ, 0xc0, !PT ;  /* 0x00200000faff7812 */ /* 0x040fe4000786c0ff */
[C---:B------:R-:W-:Y:S01]  /*8a300*/  LOP3.LUT P4, RZ, R250.reuse, 0x100000, RZ, 0xc0, !PT ;  /* 0x00100000faff7812 */ /* 0x040fe2000788c0ff */
[----:B------:R-:W3:Y:S01]  /*8a310*/  LDL.LU.64 R32, [R1+0x2d0] ;  /* 0x0002d00001207983 */ /* 0x000ee20000300a00 */
[----:B------:R-:W-:Y:S02]  /*8a320*/  P2R R9, PR, RZ, 0x1 ;  /* 0x00000001ff097803 */ /* 0x000fe40000000000 */
[----:B------:R-:W-:Y:S02]  /*8a330*/  LOP3.LUT P0, RZ, R250, 0x80000, RZ, 0xc0, !PT ;  /* 0x00080000faff7812 */ /* 0x000fe4000780c0ff */
[C---:B------:R-:W-:Y:S02]  /*8a340*/  PRMT R7, R206.reuse, 0x7772, RZ ;  /* 0x00007772ce077816 */ /* 0x040fe400000000ff */
[----:B------:R-:W-:-:S03]  /*8a350*/  PRMT R206, R206, 0x7773, RZ ;  /* 0x00007773cece7816 */ /* 0x000fc600000000ff */
[----:B----4-:R0:W-:Y:S04]  /*8a360*/  @P3 STG.E.U8 desc[UR56][R30.64], R7 ;  /* 0x000000071e003986 */ /* 0x0101e8000c101138 */
[----:B------:R-:W-:Y:S04]  /*8a370*/  @P4 STG.E.U8 desc[UR56][R228.64], R206 ;  /* 0x000000cee4004986 */ /* 0x000fe8000c101138 */
[----:B0-----:R-:W4:Y:S01]  /*8a380*/  LDL.LU.64 R30, [R1+0x2c8] ;  /* 0x0002c800011e7983 */ /* 0x001f220000300a00 */
        /* <DEDUP_REMOVED lines=11> */
[C---:B------:R-:W-:Y:S02]  /*8a440*/  PRMT R7, R207.reuse, 0x7770, RZ ;  /* 0x00007770cf077816 */ /* 0x040fe400000000ff */
[----:B------:R-:W-:Y:S02]  /*8a450*/  PRMT R10, R207, 0x7771, RZ ;  /* 0x00007771cf0a7816 */ /* 0x000fe400000000ff */
[----:B--2---:R-:W-:-:S05]  /*8a460*/  PRMT R8, R210, 0x7770, RZ ;  /* 0x00007770d2087816 */ /* 0x004fca00000000ff */
[----:B------:R0:W-:Y:S04]  /*8a470*/  @P0 STG.E.U8 desc[UR56][R226.64], R8 ;  /* 0x00000008e2000986 */ /* 0x0001e8000c101138 */
[----:B0-----:R-:W2:Y:S01]  /*8a480*/  LDL.LU.64 R226, [R1+0x2c0] ;  /* 0x0002c00001e27983 */ /* 0x001ea20000300a00 */
[----:B------:R-:W-:Y:S02]  /*8a490*/  ISETP.NE.AND P0, PT, R9, RZ, PT ;  /* 0x000000ff0900720c */ /* 0x000fe40003f05270 */
[C---:B------:R-:W-:Y:S02]  /*8a4a0*/  PRMT R9, R210.reuse, 0x7771, RZ ;  /* 0x00007771d2097816 */ /* 0x040fe400000000ff */
[C---:B------:R-:W-:Y:S02]  /*8a4b0*/  PRMT R0, R210.reuse, 0x7772, RZ ;  /* 0x00007772d2007816 */ /* 0x040fe400000000ff */
[----:B------:R-:W-:-:S02]  /*8a4c0*/  PRMT R210, R210, 0x7773, RZ ;  /* 0x00007773d2d27816 */ /* 0x000fc400000000ff */
[----:B------:R-:W-:Y:S01]  /*8a4d0*/  PRMT R8, R207, 0x7772, RZ ;  /* 0x00007772cf087816 */ /* 0x000fe200000000ff */
[----:B------:R-:W2:Y:S04]  /*8a4e0*/  LDL.LU.64 R228, [R1+0x2b8] ;  /* 0x0002b80001e47983 */ /* 0x000ea80000300a00 */
[----:B------:R0:W-:Y:S04]  /*8a4f0*/  @P0 STG.E.U8 desc[UR56][R28.64], R9 ;  /* 0x000000091c000986 */ /* 0x0001e8000c101138 */
[----:B------:R1:W-:Y:S01]  /*8a500*/  @P5 STG.E.U8 desc[UR56][R224.64], R0 ;  /* 0x00000000e0005986 */ /* 0x0003e2000c101138 */
[----:B------:R-:W-:-:S02]  /*8a510*/  ISETP.NE.AND P5, PT, R11, RZ, PT ;  /* 0x000000ff0b00720c */ /* 0x000fc40003fa5270 */
[----:B------:R-:W-:Y:S01]  /*8a520*/  PRMT R207, R207, 0x7773, RZ ;  /* 0x00007773cfcf7816 */ /* 0x000fe200000000ff */
[----:B0-----:R-:W2:Y:S10]  /*8a530*/  LDL.LU.64 R28, [R1+0x2b0] ;  /* 0x0002b000011c7983 */ /* 0x001eb40000300a00 */
[----:B------:R-:W-:Y:S01]  /*8a540*/  @P5 STG.E.U8 desc[UR56][R52.64], R210 ;  /* 0x000000d234005986 */ /* 0x000fe2000c101138 */
[----:B------:R-:W-:-:S03]  /*8a550*/  ISETP.NE.AND P5, PT, R12, RZ, PT ;  /* 0x000000ff0c00720c */ /* 0x000fc60003fa5270 */
[----:B-1----:R-:W2:Y:S10]  /*8a560*/  LDL.LU.64 R224, [R1+0x2a8] ;  /* 0x0002a80001e07983 */ /* 0x002eb40000300a00 */
[----:B------:R-:W-:Y:S01]  /*8a570*/  @P5 STG.E.U8 desc[UR56][R38.64], R7 ;  /* 0x0000000726005986 */ /* 0x000fe2000c101138 */
[----:B------:R-:W-:-:S13]  /*8a580*/  ISETP.NE.AND P5, PT, R13, RZ, PT ;  /* 0x000000ff0d00720c */ /* 0x000fda0003fa5270 */
[----:B---3--:R-:W-:Y:S01]  /*8a590*/  @P5 STG.E.U8 desc[UR56][R34.64], R10 ;  /* 0x0000000a22005986 */ /* 0x008fe2000c101138 */
[----:B------:R-:W-:-:S13]  /*8a5a0*/  ISETP.NE.AND P5, PT, R14, RZ, PT ;  /* 0x000000ff0e00720c */ /* 0x000fda0003fa5270 */
[----:B------:R-:W-:Y:S01]  /*8a5b0*/  @P5 STG.E.U8 desc[UR56][R36.64], R8 ;  /* 0x0000000824005986 */ /* 0x000fe2000c101138 */
[----:B------:R-:W-:-:S13]  /*8a5c0*/  ISETP.NE.AND P5, PT, R15, RZ, PT ;  /* 0x000000ff0f00720c */ /* 0x000fda0003fa5270 */
[----:B------:R0:W-:Y:S04]  /*8a5d0*/  @P5 STG.E.U8 desc[UR56][R212.64], R207 ;  /* 0x000000cfd4005986 */ /* 0x0001e8000c101138 */
[----:B0-----:R-:W3:Y:S01]  /*8a5e0*/  LDL.LU.64 R212, [R1+0x20e0] ;  /* 0x0020e00001d47983 */ /* 0x001ee20000300a00 */
[----:B------:R-:W-:-:S04]  /*8a5f0*/  LOP3.LUT P6, RZ, R250, 0x400, RZ, 0xc0, !PT ;  /* 0x00000400faff7812 */ /* 0x000fc800078cc0ff */
[----:B------:R-:W-:Y:S02]  /*8a600*/  P2R R16, PR, RZ, 0x40 ;  /* 0x00000040ff107803 */ /* 0x000fe40000000000 */
[C---:B------:R-:W-:Y:S02]  /*8a610*/  LOP3.LUT P6, RZ, R250.reuse, 0x800, RZ, 0xc0, !PT ;  /* 0x00000800faff7812 */ /* 0x040fe400078cc0ff */
[C---:B------:R-:W-:Y:S02]  /*8a620*/  PRMT R0, R211.reuse, 0x7770, RZ ;  /* 0x00007770d3007816 */ /* 0x040fe400000000ff */
[----:B------:R-:W-:Y:S02]  /*8a630*/  LOP3.LUT P2, RZ, R250, 0x200, RZ, 0xc0, !PT ;  /* 0x00000200faff7812 */ /* 0x000fe4000784c0ff */
[----:B------:R-:W-:-:S07]  /*8a640*/  PRMT R9, R211, 0x7771, RZ ;  /* 0x00007771d3097816 */ /* 0x000fce00000000ff */
[----:B------:R-:W-:Y:S01]  /*8a650*/  @P6 STG.E.U8 desc[UR56][R32.64], R0 ;  /* 0x0000000020006986 */ /* 0x000fe2000c101138 */
[----:B------:R-:W-:Y:S02]  /*8a660*/  ISETP.NE.AND P6, PT, R16, RZ, PT ;  /* 0x000000ff1000720c */ /* 0x000fe40003fc5270 */
[----:B------:R-:W-:-:S11]  /*8a670*/  PRMT R7, R211, 0x7772, RZ ;  /* 0x00007772d3077816 */ /* 0x000fd600000000ff */
[----:B----4-:R-:W-:Y:S04]  /*8a680*/  @P6 STG.E.U8 desc[UR56][R30.64], R9 ;  /* 0x000000091e006986 */ /* 0x010fe8000c101138 */
[----:B--2---:R0:W-:Y:S04]  /*8a690*/  @P2 STG.E.U8 desc[UR56][R226.64], R7 ;  /* 0x00000007e2002986 */ /* 0x0041e8000c101138 */
[----:B0-----:R-:W2:Y:S01]  /*8a6a0*/  LDL.LU.64 R226, [R1+0x298] ;  /* 0x0002980001e27983 */ /* 0x001ea20000300a00 */
[C---:B------:R-:W-:Y:S02]  /*8a6b0*/  LOP3.LUT P1, RZ, R250.reuse, 0x100, RZ, 0xc0, !PT ;  /* 0x00000100faff7812 */ /* 0x040fe4000782c0ff */
[----:B------:R-:W-:-:S02]  /*8a6c0*/  LOP3.LUT P3, RZ, R250, 0x80, RZ, 0xc0, !PT ;  /* 0x00000080faff7812 */ /* 0x000fc4000786c0ff */
[C---:B------:R-:W-:Y:S02]  /*8a6d0*/  LOP3.LUT P4, RZ, R250.reuse, 0x40, RZ, 0xc0, !PT ;  /* 0x00000040faff7812 */ /* 0x040fe4000788c0ff */
[C---:B------:R-:W-:Y:S02]  /*8a6e0*/  LOP3.LUT P0, RZ, R250.reuse, 0x20, RZ, 0xc0, !PT ;  /* 0x00000020faff7812 */ /* 0x040fe4000780c0ff */
[----:B------:R-:W-:Y:S01]  /*8a6f0*/  PRMT R211, R211, 0x7773, RZ ;  /* 0x00007773d3d37816 */ /* 0x000fe200000000ff */
[----:B------:R-:W4:Y:S04]  /*8a700*/  LDL.LU.64 R30, [R1+0x290] ;  /* 0x00029000011e7983 */ /* 0x000f280000300a00 */
[----:B------:R-:W-:Y:S01]  /*8a710*/  @P1 STG.E.U8 desc[UR56][R228.64], R211 ;  /* 0x000000d3e4001986 */ /* 0x000fe2000c101138 */
[----:B------:R-:W-:-:S02]  /*8a720*/  LOP3.LUT P5, RZ, R250, 0x10, RZ, 0xc0, !PT ;  /* 0x00000010faff7812 */ /* 0x000fc400078ac0ff */
[C---:B---3--:R-:W-:Y:S02]  /*8a730*/  PRMT R8, R212.reuse, 0x7770, RZ ;  /* 0x00007770d4087816 */ /* 0x048fe400000000ff */
[C---:B------:R-:W-:Y:S02]  /*8a740*/  PRMT R10, R212.reuse, 0x7771, RZ ;  /* 0x00007771d40a7816 */ /* 0x040fe400000000ff */
[C---:B------:R-:W-:Y:S01]  /*8a750*/  PRMT R0, R212.reuse, 0x7772, RZ ;  /* 0x00007772d4007816 */ /* 0x040fe200000000ff */
[----:B------:R-:W-:Y:S04]  /*8a760*/  @P3 STG.E.U8 desc[UR56][R28.64], R8 ;  /* 0x000000081c003986 */ /* 0x000fe8000c101138 */
[----:B------:R-:W-:Y:S04]  /*8a770*/  @P4 STG.E.U8 desc[UR56][R224.64], R10 ;  /* 0x0000000ae0004986 */ /* 0x000fe8000c101138 */
[----:B------:R0:W-:Y:S04]  /*8a780*/  @P0 STG.E.U8 desc[UR56][R216.64], R0 ;  /* 0x00000000d8000986 */ /* 0x0001e8000c101138 */
[----:B0-----:R-:W3:Y:S04]  /*8a790*/  LDL.LU.64 R216, [R1+0x20d8] ;  /* 0x0020d80001d87983 */ /* 0x001ee80000300a00 */
[----:B------:R-:W4:Y:S04]  /*8a7a0*/  LDL.LU.64 R228, [R1+0x288] ;  /* 0x0002880001e47983 */ /* 0x000f280000300a00 */
[----:B------:R-:W4:Y:S04]  /*8a7b0*/  LDL.LU.64 R28, [R1+0x280] ;  /* 0x00028000011c7983 */ /* 0x000f280000300a00 */
[----:B------:R-:W4:Y:S04]  /*8a7c0*/  LDL.LU.64 R34, [R1+0x278] ;  /* 0x0002780001227983 */ /* 0x000f280000300a00 */
[----:B------:R-:W4:Y:S04]  /*8a7d0*/  LDL.LU.64 R224, [R1+0x270] ;  /* 0x0002700001e07983 */ /* 0x000f280000300a00 */
[----:B------:R-:W4:Y:S01]  /*8a7e0*/  LDL.LU.64 R36, [R1+0x268] ;  /* 0x0002680001247983 */ /* 0x000f220000300a00 */
[----:B------:R-:W-:-:S05]  /*8a7f0*/  PRMT R212, R212, 0x7773, RZ ;  /* 0x00007773d4d47816 */ /* 0x000fca00000000ff */
[----:B--2---:R0:W-:Y:S04]  /*8a800*/  @P5 STG.E.U8 desc[UR56][R226.64], R212 ;  /* 0x000000d4e2005986 */ /* 0x0041e8000c101138 */
[----:B0-----:R-:W2:Y:S04]  /*8a810*/  LDL.LU.64 R226, [R1+0x260] ;  /* 0x0002600001e27983 */ /* 0x001ea80000300a00 */
[----:B------:R-:W2:Y:S01]  /*8a820*/  LDL.LU.64 R32, [R1+0x258] ;  /* 0x0002580001207983 */ /* 0x000ea20000300a00 */
[----:B------:R-:W-:Y:S02]  /*8a830*/  LOP3.LUT P1, RZ, R222, 0x4000000, RZ, 0xc0, !PT ;  /* 0x04000000deff7812 */ /* 0x000fe4000782c0ff */
[----:B------:R-:W-:-:S02]  /*8a840*/  LOP3.LUT P4, RZ, R250, 0x1, RZ, 0xc0, !PT ;  /* 0x00000001faff7812 */ /* 0x000fc4000788c0ff */
[----:B------:R-:W-:Y:S02]  /*8a850*/  P2R R15, PR, RZ, 0x2 ;  /* 0x00000002ff0f7803 */ /* 0x000fe40000000000 */
[----:B------:R-:W-:Y:S02]  /*8a860*/  LOP3.LUT P1, RZ, R222, 0x8000000, RZ, 0xc0, !PT ;  /* 0x08000000deff7812 */ /* 0x000fe4000782c0ff */
[C---:B------:R-:W-:Y:S02]  /*8a870*/  LOP3.LUT P2, RZ, R250.reuse, 0x8, RZ, 0xc0, !PT ;  /* 0x00000008faff7812 */ /* 0x040fe4000784c0ff */
[----:B------:R-:W-:Y:S02]  /*8a880*/  LOP3.LUT P3, RZ, R250, 0x4, RZ, 0xc0, !PT ;  /* 0x00000004faff7812 */ /* 0x000fe4000786c0ff */
[----:B------:R-:W-:Y:S02]  /*8a890*/  P2R R10, PR, RZ, 0x10 ;  /* 0x00000010ff0a7803 */ /* 0x000fe40000000000 */
[----:B------:R-:W-:-:S02]  /*8a8a0*/  P2R R14, PR, RZ, 0x2 ;  /* 0x00000002ff0e7803 */ /* 0x000fc40000000000 */
[----:B------:R-:W-:Y:S02]  /*8a8b0*/  LOP3.LUT P4, RZ, R250, 0x2, RZ, 0xc0, !PT ;  /* 0x00000002faff7812 */ /* 0x000fe4000788c0ff */
        /* <DEDUP_REMOVED lines=8> */
[C---:B---3--:R-:W-:Y:S02]  /*8a940*/  PRMT R7, R216.reuse, 0x7770, RZ ;  /* 0x00007770d8077816 */ /* 0x048fe400000000ff */
[C---:B------:R-:W-:Y:S02]  /*8a950*/  PRMT R9, R216.reuse, 0x7771, RZ ;  /* 0x00007771d8097816 */ /* 0x040fe400000000ff */
[----:B------:R-:W-:Y:S01]  /*8a960*/  PRMT R8, R216, 0x7772, RZ ;  /* 0x00007772d8087816 */ /* 0x000fe200000000ff */
[----:B----4-:R0:W-:Y:S04]  /*8a970*/  @P2 STG.E.U8 desc[UR56][R30.64], R7 ;  /* 0x000000071e002986 */ /* 0x0101e8000c101138 */
[----:B------:R1:W-:Y:S04]  /*8a980*/  @P3 STG.E.U8 desc[UR56][R228.64], R9 ;  /* 0x00000009e4003986 */ /* 0x0003e8000c101138 */
[----:B------:R3:W-:Y:S01]  /*8a990*/  @P4 STG.E.U8 desc[UR56][R28.64], R8 ;  /* 0x000000081c004986 */ /* 0x0007e2000c101138 */
[----:B------:R-:W-:-:S02]  /*8a9a0*/  ISETP.NE.AND P4, PT, R10, RZ, PT ;  /* 0x000000ff0a00720c */ /* 0x000fc40003f85270 */
[----:B------:R-:W-:Y:S02]  /*8a9b0*/  PRMT R216, R216, 0x7773, RZ ;  /* 0x00007773d8d87816 */ /* 0x000fe400000000ff */
[C---:B------:R-:W-:Y:S02]  /*8a9c0*/  PRMT R10, R213.reuse, 0x7771, RZ ;  /* 0x00007771d50a7816 */ /* 0x040fe400000000ff */
[----:B0-----:R-:W-:Y:S01]  /*8a9d0*/  PRMT R7, R213, 0x7772, RZ ;  /* 0x00007772d5077816 */ /* 0x001fe200000000ff */
[----:B------:R-:W4:Y:S06]  /*8a9e0*/  LDL.LU.64 R30, [R1+0x248] ;  /* 0x00024800011e7983 */ /* 0x000f2c0000300a00 */
[----:B------:R-:W-:Y:S04]  /*8a9f0*/  @P4 STG.E.U8 desc[UR56][R34.64], R216 ;  /* 0x000000d822004986 */ /* 0x000fe8000c101138 */
[----:B------:R0:W-:Y:S01]  /*8aa00*/  @P1 STG.E.U8 desc[UR56][R224.64], R0 ;  /* 0x00000000e0001986 */ /* 0x0001e2000c101138 */
[----:B------:R-:W-:-:S03]  /*8aa10*/  ISETP.NE.AND P1, PT, R11, RZ, PT ;  /* 0x000000ff0b00720c */ /* 0x000fc60003f25270 */
[----:B-1----:R-:W4:Y:S01]  /*8aa20*/  LDL.LU.64 R228, [R1+0x240] ;  /* 0x0002400001e47983 */ /* 0x002f220000300a00 */
[----:B------:R-:W-:-:S03]  /*8aa30*/  PRMT R213, R213, 0x7773, RZ ;  /* 0x00007773d5d57816 */ /* 0x000fc600000000ff */
[----:B---3--:R-:W3:Y:S01]  /*8aa40*/  LDL.LU.64 R28, [R1+0x238] ;  /* 0x00023800011c7983 */ /* 0x008ee20000300a00 */
[----:B------:R-:W-:-:S03]  /*8aa50*/  PRMT R8, R217, 0x7770, RZ ;  /* 0x00007770d9087816 */ /* 0x000fc600000000ff */
[----:B0-----:R-:W3:Y:S04]  /*8aa60*/  LDL.LU.64 R224, [R1+0x228] ;  /* 0x0002280001e07983 */ /* 0x001ee80000300a00 */
[----:B------:R-:W-:Y:S01]  /*8aa70*/  @P1 STG.E.U8 desc[UR56][R36.64], R10 ;  /* 0x0000000a24001986 */ /* 0x000fe2000c101138 */
[----:B------:R-:W-:-:S13]  /*8aa80*/  ISETP.NE.AND P1, PT, R12, RZ, PT ;  /* 0x000000ff0c00720c */ /* 0x000fda0003f25270 */
[----:B--2---:R0:W-:Y:S01]  /*8aa90*/  @P1 STG.E.U8 desc[UR56][R226.64], R7 ;  /* 0x00000007e2001986 */ /* 0x0041e2000c101138 */
[----:B------:R-:W-:-:S03]  /*8aaa0*/  ISETP.NE.AND P1, PT, R13, RZ, PT ;  /* 0x000000ff0d00720c */ /* 0x000fc60003f25270 */
[----:B0-----:R-:W2:Y:S10]  /*8aab0*/  LDL.LU.64 R226, [R1+0x218] ;  /* 0x0002180001e27983 */ /* 0x001eb40000300a00 */
[----:B------:R-:W-:Y:S01]  /*8aac0*/  @P1 STG.E.U8 desc[UR56][R32.64], R213 ;  /* 0x000000d520001986 */ /* 0x000fe2000c101138 */
[----:B------:R-:W-:-:S13]  /*8aad0*/  ISETP.NE.AND P1, PT, R14, RZ, PT ;  /* 0x000000ff0e00720c */ /* 0x000fda0003f25270 */
[----:B------:R0:W-:Y:S04]  /*8aae0*/  @P1 STG.E.U8 desc[UR56][R214.64], R8 ;  /* 0x00000008d6001986 */ /* 0x0001e8000c101138 */
[----:B0-----:R-:W2:Y:S01]  /*8aaf0*/  LDL.LU.64 R214, [R1+0x20d0] ;  /* 0x0020d00001d67983 */ /* 0x001ea20000300a00 */
[----:B------:R-:W-:Y:S02]  /*8ab00*/  LOP3.LUT P5, RZ, R222, 0x800000, RZ, 0xc0, !PT ;  /* 0x00800000deff7812 */ /* 0x000fe400078ac0ff */
[----:B------:R-:W-:Y:S02]  /*8ab10*/  ISETP.NE.AND P1, PT, R15, RZ, PT ;  /* 0x000000ff0f00720c */ /* 0x000fe40003f25270 */
[C---:B------:R-:W-:Y:S02]  /*8ab20*/  PRMT R9, R217.reuse, 0x7771, RZ ;  /* 0x00007771d9097816 */ /* 0x040fe400000000ff */
[----:B------:R-:W-:-:S02]  /*8ab30*/  PRMT R0, R217, 0x7772, RZ ;  /* 0x00007772d9007816 */ /* 0x000fc400000000ff */
[----:B------:R-:W-:Y:S02]  /*8ab40*/  P2R R17, PR, RZ, 0x20 ;  /* 0x00000020ff117803 */ /* 0x000fe40000000000 */
[C---:B------:R-:W-:Y:S01]  /*8ab50*/  LOP3.LUT P5, RZ, R222.reuse, 0x1000000, RZ, 0xc0, !PT ;  /* 0x01000000deff7812 */ /* 0x040fe200078ac0ff */
[----:B------:R-:W2:Y:S03]  /*8ab60*/  LDL.LU.64 R32, [R1+0x208] ;  /* 0x0002080001207983 */ /* 0x000ea60000300a00 */
[----:B------:R-:W-:Y:S02]  /*8ab70*/  P2R R16, PR, RZ, 0x20 ;  /* 0x00000020ff107803 */ /* 0x000fe40000000000 */
[----:B------:R-:W-:Y:S02]  /*8ab80*/  LOP3.LUT P5, RZ, R222, 0x2000000, RZ, 0xc0, !PT ;  /* 0x02000000deff7812 */ /* 0x000fe400078ac0ff */
[----:B------:R-:W-:Y:S01]  /*8ab90*/  PRMT R217, R217, 0x7773, RZ ;  /* 0x00007773d9d97816 */ /* 0x000fe200000000ff */
[----:B----4-:R0:W-:Y:S10]  /*8aba0*/  @P1 STG.E.U8 desc[UR56][R30.64], R9 ;  /* 0x000000091e001986 */ /* 0x0101f4000c101138 */
[----:B------:R1:W-:Y:S01]  /*8abb0*/  @P5 STG.E.U8 desc[UR56][R228.64], R0 ;  /* 0x00000000e4005986 */ /* 0x0003e2000c101138 */
[----:B------:R-:W-:-:S03]  /*8abc0*/  ISETP.NE.AND P5, PT, R16, RZ, PT ;  /* 0x000000ff1000720c */ /* 0x000fc60003fa5270 */
[----:B0-----:R-:W4:Y:S04]  /*8abd0*/  LDL.LU.64 R30, [R1+0x200] ;  /* 0x00020000011e7983 */ /* 0x001f280000300a00 */
[----:B-1----:R-:W4:Y:S06]  /*8abe0*/  LDL.LU.64 R228, [R1+0x1f8] ;  /* 0x0001f80001e47983 */ /* 0x002f2c0000300a00 */
[----:B---3--:R-:W-:Y:S01]  /*8abf0*/  @P5 STG.E.U8 desc[UR56][R28.64], R217 ;  /* 0x000000d91c005986 */ /* 0x008fe2000c101138 */
[----:B------:R-:W-:-:S02]  /*8ac00*/  ISETP.NE.AND P5, PT, R17, RZ, PT ;  /* 0x000000ff1100720c */ /* 0x000fc40003fa5270 */
[----:B--2---:R-:W-:-:S11]  /*8ac10*/  PRMT R7, R214, 0x7770, RZ ;  /* 0x00007770d6077816 */ /* 0x004fd600000000ff */
[----:B------:R0:W-:Y:S04]  /*8ac20*/  @P5 STG.E.U8 desc[UR56][R218.64], R7 ;  /* 0x00000007da005986 */ /* 0x0001e8000c101138 */
[----:B0-----:R-:W2:Y:S01]  /*8ac30*/  LDL.LU.64 R218, [R1+0x20c8] ;  /* 0x0020c80001da7983 */ /* 0x001ea20000300a00 */
[C---:B------:R-:W-:Y:S02]  /*8ac40*/  LOP3.LUT P2, RZ, R222.reuse, 0x400000, RZ, 0xc0, !PT ;  /* 0x00400000deff7812 */ /* 0x040fe4000784c0ff */
[----:B------:R-:W-:Y:S02]  /*8ac50*/  LOP3.LUT P0, RZ, R222, 0x200000, RZ, 0xc0, !PT ;  /* 0x00200000deff7812 */ /* 0x000fe4000780c0ff */
[C---:B------:R-:W-:Y:S02]  /*8ac60*/  PRMT R10, R214.reuse, 0x7771, RZ ;  /* 0x00007771d60a7816 */ /* 0x040fe400000000ff */
[----:B------:R-:W-:Y:S01]  /*8ac70*/  PRMT R8, R214, 0x7772, RZ ;  /* 0x00007772d6087816 */ /* 0x000fe200000000ff */
[----:B------:R-:W3:Y:S06]  /*8ac80*/  LDL.LU.64 R28, [R1+0x1f0] ;  /* 0x0001f000011c7983 */ /* 0x000eec0000300a00 */
[----:B------:R-:W-:Y:S04]  /*8ac90*/  @P2 STG.E.U8 desc[UR56][R224.64], R10 ;  /* 0x0000000ae0002986 */ /* 0x000fe8000c101138 */
[----:B------:R0:W-:Y:S04]  /*8aca0*/  @P0 STG.E.U8 desc[UR56][R4.64], R8 ;  /* 0x0000000804000986 */ /* 0x0001e8000c101138 */
[----:B0-----:R-:W4:Y:S01]  /*8acb0*/  LDL.LU.64 R4, [R1+0x20c0] ;  /* 0x0020c00001047983 */ /* 0x001f220000300a00 */
[----:B------:R-:W-:-:S02]  /*8acc0*/  LOP3.LUT P6, RZ, R222, 0x100000, RZ, 0xc0, !PT ;  /* 0x00100000deff7812 */ /* 0x000fc400078cc0ff */
[----:B------:R-:W-:Y:S02]  /*8acd0*/  LOP3.LUT P3, RZ, R222, 0x80000, RZ, 0xc0, !PT ;  /* 0x00080000deff7812 */ /* 0x000fe4000786c0ff */
[----:B------:R-:W-:Y:S01]  /*8ace0*/  PRMT R214, R214, 0x7773, RZ ;  /* 0x00007773d6d67816 */ /* 0x000fe200000000ff */
[----:B------:R-:W3:Y:S08]  /*8acf0*/  LDL.LU.64 R224, [R1+0x1e8] ;  /* 0x0001e80001e07983 */ /* 0x000ef00000300a00 */
[----:B------:R-:W-:Y:S01]  /*8ad00*/  @P6 STG.E.U8 desc[UR56][R226.64], R214 ;  /* 0x000000d6e2006986 */ /* 0x000fe2000c101138 */
[----:B--2---:R-:W-:-:S05]  /*8ad10*/  PRMT R0, R218, 0x7770, RZ ;  /* 0x00007770da007816 */ /* 0x004fca00000000ff */
[----:B------:R0:W-:Y:S04]  /*8ad20*/  @P3 STG.E.U8 desc[UR56][R2.64], R0 ;  /* 0x0000000002003986 */ /* 0x0001e8000c101138 */
[----:B0-----:R-:W2:Y:S04]  /*8ad30*/  LDL.LU.64 R2, [R1+0x20b8] ;  /* 0x0020b80001027983 */ /* 0x001ea80000300a00 */
[----:B------:R-:W3:Y:S01]  /*8ad40*/  LDL.LU.64 R226, [R1+0x1e0] ;  /* 0x0001e00001e27983 */ /* 0x000ee20000300a00 */
[----:B------:R-:W-:-:S03]  /*8ad50*/  LOP3.LUT P4, RZ, R222, 0x4000, RZ, 0xc0, !PT ;  /* 0x00004000deff7812 */ /* 0x000fc6000788c0ff */
[----:B------:R-:W3:Y:S01]  /*8ad60*/  LDL.LU.64 R36, [R1+0x1d8] ;  /* 0x0001d80001247983 */ /* 0x000ee20000300a00 */
[----:B----4-:R-:W-:Y:S02]  /*8ad70*/  ISETP.LT.AND P6, PT, R5, UR4, !P4 ;  /* 0x0000000405007c0c */ /* 0x010fe4000e7c1270 */
[C---:B------:R-:W-:Y:S01]  /*8ad80*/  PRMT R9, R218.reuse, 0x7771, RZ ;  /* 0x00007771da097816 */ /* 0x040fe200000000ff */
[----:B------:R-:W-:Y:S01]  /*8ad90*/  ULDC UR4, c[0x0][0x228] ;  /* 0x00008a0000047ab9 */ /* 0x000fe20000000800 */
[----:B------:R-:W-:-:S09]  /*8ada0*/  PRMT R7, R218, 0x7772, RZ ;  /* 0x00007772da077816 */ /* 0x000fd200000000ff */
[----:B------:R0:W-:Y:S01]  /*8adb0*/  @P6 STG.E.U8 desc[UR56][R32.64], R9 ;  /* 0x0000000920006986 */ /* 0x0001e2000c101138 */
[----:B------:R-:W-:Y:S01]  /*8adc0*/  ISETP.LT.AND P6, PT, R4, UR4, !P4 ;  /* 0x0000000404007c0c */ /* 0x000fe2000e7c1270 */
[----:B------:R-:W-:Y:S02]  /*8add0*/  ULDC UR4, c[0x0][0x228] ;  /* 0x00008a0000047ab9 */ /* 0x000fe40000000800 */
[----:B0-----:R-:W4:Y:S10]  /*8ade0*/  LDL.LU.64 R32, [R1+0x1d0] ;  /* 0x0001d00001207983 */ /* 0x001f340000300a00 */
[----:B------:R0:W-:Y:S01]  /*8adf0*/  @P6 STG.E.U8 desc[UR56][R30.64], R7 ;  /* 0x000000071e006986 */ /* 0x0001e2000c101138 */
[----:B------:R-:W-:-:S02]  /*8ae00*/  PRMT R218, R218, 0x7773, RZ ;  /* 0x00007773dada7816 */ /* 0x000fc400000000ff */
[----:B------:R-:W-:Y:S01]  /*8ae10*/  LOP3.LUT P1, RZ, R222, 0x8000, RZ, 0xc0, !PT ;  /* 0x00008000deff7812 */ /* 0x000fe2000782c0ff */
[----:B0-----:R-:W4:Y:S01]  /*8ae20*/  LDL.LU.64 R30, [R1+0x1c8] ;  /* 0x0001c800011e7983 */ /* 0x001f220000300a00 */
[C---:B------:R-:W-:Y:S02]  /*8ae30*/  PRMT R0, R215.reuse, 0x7770, RZ ;  /* 0x00007770d7007816 */ /* 0x040fe400000000ff */
[C---:B------:R-:W-:Y:S02]  /*8ae40*/  PRMT R8, R215.reuse, 0x7771, RZ ;  /* 0x00007771d7087816 */ /* 0x040fe400000000ff */
[----:B------:R-:W-:Y:S02]  /*8ae50*/  PRMT R7, R215, 0x7772, RZ ;  /* 0x00007772d7077816 */ /* 0x000fe400000000ff */
[----:B--2---:R-:W-:Y:S01]  /*8ae60*/  ISETP.LT.AND P6, PT, R3, UR4, !P4 ;  /* 0x0000000403007c0c */ /* 0x004fe2000e7c1270 */
[----:B------:R-:W-:-:S12]  /*8ae70*/  ULDC UR4, c[0x0][0x228] ;  /* 0x00008a0000047ab9 */ /* 0x000fd80000000800 */
[----:B------:R0:W-:Y:S01]  /*8ae80*/  @P6 STG.E.U8 desc[UR56][R228.64], R218 ;  /* 0x000000dae4006986 */ /* 0x0001e2000c101138 */
[----:B------:R-:W-:Y:S01]  /*8ae90*/  ISETP.LT.AND P6, PT, R2, UR4, !P1 ;  /* 0x0000000402007c0c */ /* 0x000fe2000cfc1270 */
[----:B------:R-:W-:Y:S02]  /*8aea0*/  ULDC UR4, c[0x0][0x228] ;  /* 0x00008a0000047ab9 */ /* 0x000fe40000000800 */
[----:B0-----:R-:W2:Y:S10]  /*8aeb0*/  LDL.LU.64 R228, [R1+0x1c0] ;  /* 0x0001c00001e47983 */ /* 0x001eb40000300a00 */
[----:B---3--:R0:W-:Y:S01]  /*8aec0*/  @P6 STG.E.U8 desc[UR56][R28.64], R0 ;  /* 0x000000001c006986 */ /* 0x0081e2000c101138 */
[----:B------:R-:W-:Y:S01]  /*8aed0*/  ISETP.LT.AND P6, PT, R5, UR4, !P1 ;  /* 0x0000000405007c0c */ /* 0x000fe2000cfc1270 */
[----:B------:R-:W-:-:S02]  /*8aee0*/  ULDC UR4, c[0x0][0x228] ;  /* 0x00008a0000047ab9 */ /* 0x000fc40000000800 */
[----:B0-----:R-:W3:Y:S04]  /*8aef0*/  LDL.LU.64 R28, [R1+0x1b8] ;  /* 0x0001b800011c7983 */ /* 0x001ee80000300a00 */
[----:B------:R-:W3:Y:S06]  /*8af00*/  LDL.LU R251, [R1+0xb0] ;  /* 0x0000b00001fb7983 */ /* 0x000eec0000300800 */
[----:B------:R0:W-:Y:S01]  /*8af10*/  @P6 STG.E.U8 desc[UR56][R224.64], R8 ;  /* 0x00000008e0006986 */ /* 0x0001e2000c101138 */
[----:B------:R-:W-:Y:S01]  /*8af20*/  ISETP.LT.AND P6, PT, R4, UR4, !P1 ;  /* 0x0000000404007c0c */ /* 0x000fe2000cfc1270 */
[----:B------:R-:W-:-:S02]  /*8af30*/  ULDC UR4, c[0x0][0x228] ;  /* 0x00008a0000047ab9 */ /* 0x000fc40000000800 */
[----:B0-----:R-:W3:Y:S10]  /*8af40*/  LDL.LU.64 R224, [R1+0x1b0] ;  /* 0x0001b00001e07983 */ /* 0x001ef40000300a00 */
[----:B------:R0:W-:Y:S04]  /*8af50*/  @P6 STG.E.U8 desc[UR56][R226.64], R7 ;  /* 0x00000007e2006986 */ /* 0x0001e8000c101138 */
[----:B0-----:R-:W3:Y:S01]  /*8af60*/  LDL.LU.64 R226, [R1+0x1a8] ;  /* 0x0001a80001e27983 */ /* 0x001ee20000300a00 */
[----:B------:R-:W-:-:S02]  /*8af70*/  ISETP.LT.AND P6, PT, R3, UR4, !P1 ;  /* 0x0000000403007c0c */ /* 0x000fc4000cfc1270 */
[----:B------:R-:W-:Y:S02]  /*8af80*/  PRMT R215, R215, 0x7773, RZ ;  /* 0x00007773d7d77816 */ /* 0x000fe400000000ff */
[----:B------:R-:W-:Y:S01]  /*8af90*/  LOP3.LUT P3, RZ, R222, 0x10000, RZ, 0xc0, !PT ;  /* 0x00010000deff7812 */ /* 0x000fe2000786c0ff */
[----:B------:R-:W-:Y:S01]  /*8afa0*/  ULDC UR4, c[0x0][0x228] ;  /* 0x00008a0000047ab9 */ /* 0x000fe20000000800 */
[----:B------:R-:W-:-:S07]  /*8afb0*/  PRMT R0, R219, 0x7770, RZ ;  /* 0x00007770db007816 */ /* 0x000fce00000000ff */
[----:B------:R-:W-:Y:S01]  /*8afc0*/  @P6 STG.E.U8 desc[UR56][R36.64], R215 ;  /* 0x000000d724006986 */ /* 0x000fe2000c101138 */
[----:B------:R-:W-:Y:S01]  /*8afd0*/  ISETP.LT.AND P6, PT, R2, UR4, !P3 ;  /* 0x0000000402007c0c */ /* 0x000fe2000dfc1270 */
[----:B------:R-:W-:Y:S01]  /*8afe0*/  ULDC UR4, c[0x0][0x228] ;  /* 0x00008a0000047ab9 */ /* 0x000fe20000000800 */
[----:B------:R-:W-:-:S11]  /*8aff0*/  PRMT R8, R219, 0x7771, RZ ;  /* 0x00007771db087816 */ /* 0x000fd600000000ff */
[----:B----4-:R0:W-:Y:S01]  /*8b000*/  @P6 STG.E.U8 desc[UR56][R32.64], R0 ;  /* 0x0000000020006986 */ /* 0x0101e2000c101138 */
[----:B------:R-:W-:Y:S01]  /*8b010*/  ISETP.LT.AND P6, PT, R5, UR4, !P3 ;  /* 0x0000000405007c0c */ /* 0x000fe2000dfc1270 */
[----:B------:R-:W-:Y:S02]  /*8b020*/  ULDC UR4, c[0x0][0x228] ;  /* 0x00008a0000047ab9 */ /* 0x000fe40000000800 */
[----:B0-----:R-:W4:Y:S10]  /*8b030*/  LDL.LU.64 R32, [R1+0x1a0] ;  /* 0x0001a00001207983 */ /* 0x001f340000300a00 */
[----:B------:R0:W-:Y:S01]  /*8b040*/  @P6 STG.E.U8 desc[UR56][R30.64], R8 ;  /* 0x000000081e006986 */ /* 0x0001e2000c101138 */
[----:B------:R-:W-:-:S02]  /*8b050*/  ISETP.LT.AND P6, PT, R4, UR4, !P3 ;  /* 0x0000000404007c0c */ /* 0x000fc4000dfc1270 */
[C---:B------:R-:W-:Y:S01]  /*8b060*/  PRMT R7, R219.reuse, 0x7772, RZ ;  /* 0x00007772db077816 */ /* 0x040fe200000000ff */
[----:B------:R-:W-:Y:S01]  /*8b070*/  ULDC UR4, c[0x0][0x228] ;  /* 0x00008a0000047ab9 */ /* 0x000fe20000000800 */
[----:B------:R-:W-:Y:S01]  /*8b080*/  LOP3.LUT P4, RZ, R222, 0x20000, RZ, 0xc0, !PT ;  /* 0x00020000deff7812 */ /* 0x000fe2000788c0ff */
[----:B------:R-:W1:Y:S04]  /*8b090*/  LDS.128 R8, [R6] ;  /* 0x0000000006087984 */ /* 0x000e680000000c00 */
[----:B0-----:R-:W4:Y:S01]  /*8b0a0*/  LDL.LU.64 R30, [R1+0x198] ;  /* 0x00019800011e7983 */ /* 0x001f220000300a00 */
[----:B------:R-:W-:-:S03]  /*8b0b0*/  PRMT R219, R219, 0x7773, RZ ;  /* 0x00007773dbdb7816 */ /* 0x000fc600000000ff */
[----:B--2---:R0:W-:Y:S01]  /*8b0c0*/  @P6 STG.E.U8 desc[UR56][R228.64], R7 ;  /* 0x00000007e4006986 */ /* 0x0041e2000c101138 */
[----:B------:R-:W-:Y:S01]  /*8b0d0*/  ISETP.LT.AND P6, PT, R3, UR4, !P3 ;  /* 0x0000000403007c0c */ /* 0x000fe2000dfc1270 */
[----:B------:R-:W-:Y:S02]  /*8b0e0*/  ULDC UR4, c[0x0][0x228] ;  /* 0x00008a0000047ab9 */ /* 0x000fe40000000800 */
[----:B0-----:R-:W2:Y:S10]  /*8b0f0*/  LDL.LU.64 R228, [R1+0x190] ;  /* 0x0001900001e47983 */ /* 0x001eb40000300a00 */
[----:B---3--:R0:W-:Y:S01]  /*8b100*/  @P6 STG.E.U8 desc[UR56][R28.64], R219 ;  /* 0x000000db1c006986 */ /* 0x0081e2000c101138 */
[----:B------:R-:W-:-:S02]  /*8b110*/  ISETP.LT.AND P6, PT, R2, UR4, !P4 ;  /* 0x0000000402007c0c */ /* 0x000fc4000e7c1270 */
[----:B------:R-:W-:Y:S01]  /*8b120*/  PRMT R0, R251, 0x7770, RZ ;  /* 0x00007770fb007816 */ /* 0x000fe200000000ff */
[----:B------:R-:W-:Y:S01]  /*8b130*/  ULDC UR4, c[0x0][0x228] ;  /* 0x00008a0000047ab9 */ /* 0x000fe20000000800 */
[----:B0-----:R-:W3:Y:S09]  /*8b140*/  LDL.LU.64 R28, [R1+0x188] ;  /* 0x00018800011c7983 */ /* 0x001ef20000300a00 */
[----:B------:R0:W-:Y:S01]  /*8b150*/  @P6 STG.E.U8 desc[UR56][R224.64], R0 ;  /* 0x00000000e0006986 */ /* 0x0001e2000c101138 */
[----:B------:R-:W-:-:S02]  /*8b160*/  ISETP.LT.AND P6, PT, R5, UR4, !P4 ;  /* 0x0000000405007c0c */ /* 0x000fc4000e7c1270 */
[----:B------:R-:W-:Y:S01]  /*8b170*/  PRMT R12, R251, 0x7771, RZ ;  /* 0x00007771fb0c7816 */ /* 0x000fe200000000ff */
[----:B------:R-:W-:Y:S01]  /*8b180*/  ULDC UR4, c[0x0][0x228] ;  /* 0x00008a0000047ab9 */ /* 0x000fe20000000800 */
[----:B0-----:R-:W3:Y:S09]  /*8b190*/  LDL.LU.64 R224, [R1+0x180] ;  /* 0x0001800001e07983 */ /* 0x001ef20000300a00 */
[----:B------:R0:W-:Y:S04]  /*8b1a0*/  @P6 STG.E.U8 desc[UR56][R226.64], R12 ;  /* 0x0000000ce2006986 */ /* 0x0001e8000c101138 */
[----:B0-----:R-:W3:Y:S01]  /*8b1b0*/  LDL.LU.64 R226, [R1+0x178] ;  /* 0x0001780001e27983 */ /* 0x001ee20000300a00 */
[----:B------:R-:W-:-:S02]  /*8b1c0*/  ISETP.LT.AND P6, PT, R4, UR4, !P4 ;  /* 0x0000000404007c0c */ /* 0x000fc4000e7c1270 */
[C---:B------:R-:W-:Y:S01]  /*8b1d0*/  PRMT R7, R251.reuse, 0x7772, RZ ;  /* 0x00007772fb077816 */ /* 0x040fe200000000ff */
[----:B------:R-:W-:Y:S01]  /*8b1e0*/  ULDC UR4, c[0x0][0x228] ;  /* 0x00008a0000047ab9 */ /* 0x000fe20000000800 */
[----:B------:R-:W-:Y:S02]  /*8b1f0*/  PRMT R0, R251, 0x7773, RZ ;  /* 0x00007773fb007816 */ /* 0x000fe400000000ff */
[----:B------:R-:W-:Y:S01]  /*8b200*/  LOP3.LUT P1, RZ, R222, 0x40000, RZ, 0xc0, !PT ;  /* 0x00040000deff7812 */ /* 0x000fe2000782c0ff */
[----:B------:R-:W3:Y:S06]  /*8b210*/  LDL.LU R252, [R1+0xb4] ;  /* 0x0000b40001fc7983 */ /* 0x000eec0000300800 */
[----:B----4-:R0:W-:Y:S01]  /*8b220*/  @P6 STG.E.U8 desc[UR56][R32.64], R7 ;  /* 0x0000000720006986 */ /* 0x0101e2000c101138 */
[----:B------:R-:W-:Y:S01]  /*8b230*/  ISETP.LT.AND P6, PT, R3, UR4, !P4 ;  /* 0x0000000403007c0c */ /* 0x000fe2000e7c1270 */
[----:B------:R-:W-:Y:S01]  /*8b240*/  ULDC UR4, c[0x0][0x228] ;  /* 0x00008a0000047ab9 */ /* 0x000fe20000000800 */
[----:B-1----:R-:W-:Y:S01]  /*8b250*/  PRMT R12, R8, 0x7770, RZ ;  /* 0x00007770080c7816 */ /* 0x002fe200000000ff */
[----:B0-----:R-:W4:Y:S10]  /*8b260*/  LDL.LU.64 R32, [R1+0x170] ;  /* 0x0001700001207983 */ /* 0x001f340000300a00 */
[----:B------:R0:W-:Y:S01]  /*8b270*/  @P6 STG.E.U8 desc[UR56][R30.64], R0 ;  /* 0x000000001e006986 */ /* 0x0001e2000c101138 */
[----:B------:R-:W-:Y:S01]  /*8b280*/  ISETP.LT.AND P6, PT, R2, UR4, !P1 ;  /* 0x0000000402007c0c */ /* 0x000fe2000cfc1270 */
[----:B------:R-:W-:Y:S01]  /*8b290*/  ULDC UR4, c[0x0][0x228] ;  /* 0x00008a0000047ab9 */ /* 0x000fe20000000800 */
[C---:B------:R-:W-:Y:S01]  /*8b2a0*/  PRMT R7, R8.reuse, 0x7771, RZ ;  /* 0x0000777108077816 */ /* 0x040fe200000000ff */
[----:B0-----:R-:W4:Y:S01]  /*8b2b0*/  LDL.LU.64 R30, [R1+0x168] ;  /* 0x00016800011e7983 */ /* 0x001f220000300a00 */
[----:B------:R-:W-:-:S02]  /*8b2c0*/  PRMT R0, R8, 0x7772, RZ ;  /* 0x0000777208007816 */ /* 0x000fc400000000ff */
[----:B------:R-:W-:-:S07]  /*8b2d0*/  PRMT R8, R8, 0x7773, RZ ;  /* 0x0000777308087816 */ /* 0x000fce00000000ff */
[----:B--2---:R0:W-:Y:S01]  /*8b2e0*/  @P6 STG.E.U8 desc[UR56][R228.64], R12 ;  /* 0x0000000ce4006986 */ /* 0x0041e2000c101138 */
[----:B------:R-:W-:Y:S01]  /*8b2f0*/  ISETP.LT.AND P6, PT, R5, UR4, !P1 ;  /* 0x0000000405007c0c */ /* 0x000fe2000cfc1270 */
[----:B------:R-:W-:Y:S02]  /*8b300*/  ULDC UR4, c[0x0][0x228] ;  /* 0x00008a0000047ab9 */ /* 0x000fe40000000800 */
[----:B0-----:R-:W2:Y:S10]  /*8b310*/  LDL.LU.64 R228, [R1+0x160] ;  /* 0x0001600001e47983 */ /* 0x001eb40000300a00 */
[----:B---3--:R0:W-:Y:S01]  /*8b320*/  @P6 STG.E.U8 desc[UR56][R28.64], R7 ;  /* 0x000000071c006986 */ /* 0x0081e2000c101138 */
[----:B------:R-:W-:Y:S01]  /*8b330*/  ISETP.LT.AND P6, PT, R4, UR4, !P1 ;  /* 0x0000000404007c0c */ /* 0x000fe2000cfc1270 */
[----:B------:R-:W-:-:S02]  /*8b340*/  ULDC UR4, c[0x0][0x228] ;  /* 0x00008a0000047ab9 */ /* 0x000fc40000000800 */
[----:B0-----:R-:W3:Y:S10]  /*8b350*/  LDL.LU.64 R28, [R1+0x158] ;  /* 0x00015800011c7983 */ /* 0x001ef40000300a00 */
[----:B------:R0:W-:Y:S01]  /*8b360*/  @P6 STG.E.U8 desc[UR56][R224.64], R0 ;  /* 0x00000000e0006986 */ /* 0x0001e2000c101138 */
[----:B------:R-:W-:-:S02]  /*8b370*/  ISETP.LT.AND P6, PT, R3, UR4, !P1 ;  /* 0x0000000403007c0c */ /* 0x000fc4000cfc1270 */
[----:B------:R-:W-:Y:S01]  /*8b380*/  LOP3.LUT P5, RZ, R221, 0x40000000, RZ, 0xc0, !PT ;  /* 0x40000000ddff7812 */ /* 0x000fe200078ac0ff */
[----:B------:R-:W-:Y:S01]  /*8b390*/  ULDC UR4, c[0x0][0x228] ;  /* 0x00008a0000047ab9 */ /* 0x000fe20000000800 */
[----:B0-----:R-:W3:Y:S09]  /*8b3a0*/  LDL.LU.64 R224, [R1+0x150] ;  /* 0x0001500001e07983 */ /* 0x001ef20000300a00 */
[----:B------:R0:W-:Y:S04]  /*8b3b0*/  @P6 STG.E.U8 desc[UR56][R226.64], R8 ;  /* 0x00000008e2006986 */ /* 0x0001e8000c101138 */
[----:B0-----:R-:W3:Y:S01]  /*8b3c0*/  LDL.LU.64 R226, [R1+0x148] ;  /* 0x0001480001e27983 */ /* 0x001ee20000300a00 */
[----:B------:R-:W-:-:S02]  /*8b3d0*/  ISETP.LT.AND P6, PT, R2, UR4, !P5 ;  /* 0x0000000402007c0c */ /* 0x000fc4000efc1270 */
[C---:B------:R-:W-:Y:S01]  /*8b3e0*/  PRMT R6, R252.reuse, 0x7770, RZ ;  /* 0x00007770fc067816 */ /* 0x040fe200000000ff */
[----:B------:R-:W-:Y:S01]  /*8b3f0*/  ULDC UR4, c[0x0][0x228] ;  /* 0x00008a0000047ab9 */ /* 0x000fe20000000800 */
[C---:B------:R-:W-:Y:S02]  /*8b400*/  PRMT R0, R252.reuse, 0x7771, RZ ;  /* 0x00007771fc007816 */ /* 0x040fe400000000ff */
[----:B------:R-:W-:Y:S01]  /*8b410*/  PRMT R7, R252, 0x7772, RZ ;  /* 0x00007772fc077816 */ /* 0x000fe200000000ff */
[----:B------:R-:W3:Y:S06]  /*8b420*/  LDL.LU.64 R36, [R1+0x140] ;  /* 0x0001400001247983 */ /* 0x000eec0000300a00 */
[----:B----4-:R0:W-:Y:S01]  /*8b430*/  @P6 STG.E.U8 desc[UR56][R32.64], R6 ;  /* 0x0000000620006986 */ /* 0x0101e2000c101138 */
[----:B------:R-:W-:Y:S01]  /*8b440*/  ISETP.LT.AND P6, PT, R5, UR4, !P5 ;  /* 0x0000000405007c0c */ /* 0x000fe2000efc1270 */
[----:B------:R-:W-:Y:S01]  /*8b450*/  ULDC UR4, c[0x0][0x228] ;  /* 0x00008a0000047ab9 */ /* 0x000fe20000000800 */
[----:B------:R-:W-:Y:S01]  /*8b460*/  LOP3.LUT P2, RZ, R221, 0x20000000, RZ, 0xc0, !PT ;  /* 0x20000000ddff7812 */ /* 0x000fe2000784c0ff */
[----:B0-----:R-:W4:Y:S10]  /*8b470*/  LDL.LU.64 R32, [R1+0x138] ;  /* 0x0001380001207983 */ /* 0x001f340000300a00 */
[----:B------:R0:W-:Y:S01]  /*8b480*/  @P6 STG.E.U8 desc[UR56][R30.64], R0 ;  /* 0x000000001e006986 */ /* 0x0001e2000c101138 */
[----:B------:R-:W-:Y:S01]  /*8b490*/  ISETP.LT.AND P6, PT, R4, UR4, !P5 ;  /* 0x0000000404007c0c */ /* 0x000fe2000efc1270 */
[----:B------:R-:W-:-:S02]  /*8b4a0*/  ULDC UR4, c[0x0][0x228] ;  /* 0x00008a0000047ab9 */ /* 0x000fc40000000800 */
[----:B------:R-:W-:Y:S02]  /*8b4b0*/  ISETP.LT.AND P5, PT, R3, UR4, !P5 ;  /* 0x0000000403007c0c */ /* 0x000fe4000efa1270 */
[----:B------:R-:W-:Y:S01]  /*8b4c0*/  PRMT R6, R252, 0x7773, RZ ;  /* 0x00007773fc067816 */ /* 0x000fe200000000ff */
[----:B------:R-:W-:Y:S01]  /*8b4d0*/  ULDC UR4, c[0x0][0x228] ;  /* 0x00008a0000047ab9 */ /* 0x000fe20000000800 */
[----:B0-----:R-:W4:Y:S04]  /*8b4e0*/  LDL.LU.64 R30, [R1+0x130] ;  /* 0x00013000011e7983 */ /* 0x001f280000300a00 */
[----:B------:R-:W4:Y:S01]  /*8b4f0*/  LDL.LU R251, [R1+0xb8] ;  /* 0x0000b80001fb7983 */ /* 0x000f220000300800 */
[C---:B------:R-:W-:Y:S02]  /*8b500*/  PRMT R8, R9.reuse, 0x7770, RZ ;  /* 0x0000777009087816 */ /* 0x040fe400000000ff */
[----:B------:R-:W-:Y:S01]  /*8b510*/  PRMT R0, R9, 0x7771, RZ ;  /* 0x0000777109007816 */ /* 0x000fe200000000ff */
[----:B--2---:R0:W-:Y:S01]  /*8b520*/  @P6 STG.E.U8 desc[UR56][R228.64], R7 ;  /* 0x00000007e4006986 */ /* 0x0041e2000c101138 */
[----:B------:R-:W-:Y:S01]  /*8b530*/  ISETP.LT.AND P6, PT, R2, UR4, !P2 ;  /* 0x0000000402007c0c */ /* 0x000fe2000d7c1270 */
[----:B------:R-:W-:-:S02]  /*8b540*/  ULDC UR4, c[0x0][0x228] ;  /* 0x00008a0000047ab9 */ /* 0x000fc40000000800 */
[----:B0-----:R-:W2:Y:S04]  /*8b550*/  LDL.LU.64 R228, [R1+0x128] ;  /* 0x0001280001e47983 */ /* 0x001ea80000300a00 */
[----:B---3--:R0:W-:Y:S01]  /*8b560*/  @P5 STG.E.U8 desc[UR56][R28.64], R6 ;  /* 0x000000061c005986 */ /* 0x0081e2000c101138 */
[----:B------:R-:W-:Y:S01]  /*8b570*/  ISETP.LT.AND P5, PT, R5, UR4, !P2 ;  /* 0x0000000405007c0c */ /* 0x000fe2000d7a1270 */
[----:B------:R-:W-:Y:S02]  /*8b580*/  ULDC UR4, c[0x0][0x228] ;  /* 0x00008a0000047ab9 */ /* 0x000fe40000000800 */
[----:B0-----:R-:W3:Y:S04]  /*8b590*/  LDL.LU.64 R28, [R1+0x120] ;  /* 0x00012000011c7983 */ /* 0x001ee80000300a00 */
[----:B------:R0:W-:Y:S04]  /*8b5a0*/  @P6 STG.E.U8 desc[UR56][R224.64], R8 ;  /* 0x00000008e0006986 */ /* 0x0001e8000c101138 */
[----:B0-----:R-:W3:Y:S04]  /*8b5b0*/  LDL.LU.64 R224, [R1+0x118] ;  /* 0x0001180001e07983 */ /* 0x001ee80000300a00 */
[----:B------:R0:W-:Y:S04]  /*8b5c0*/  @P5 STG.E.U8 desc[UR56][R226.64], R0 ;  /* 0x00000000e2005986 */ /* 0x0001e8000c101138 */
[----:B0-----:R-:W3:Y:S01]  /*8b5d0*/  LDL.LU.64 R226, [R1+0x110] ;  /* 0x0001100001e27983 */ /* 0x001ee20000300a00 */
[----:B------:R-:W-:-:S02]  /*8b5e0*/  ISETP.LT.AND P6, PT, R4, UR4, !P2 ;  /* 0x0000000404007c0c */ /* 0x000fc4000d7c1270 */
[----:B------:R-:W-:Y:S02]  /*8b5f0*/  ISETP.LT.AND P2, PT, R3, UR5, !P2 ;  /* 0x0000000503007c0c */ /* 0x000fe4000d741270 */
[----:B------:R-:W-:Y:S01]  /*8b600*/  LOP3.LUT P0, RZ, R221, 0x10000000, RZ, 0xc0, !PT ;  /* 0x10000000ddff7812 */ /* 0x000fe2000780c0ff */
[----:B------:R-:W-:Y:S01]  /*8b610*/  ULDC UR4, c[0x0][0x228] ;  /* 0x00008a0000047ab9 */ /* 0x000fe20000000800 */
[C---:B------:R-:W-:Y:S01]  /*8b620*/  PRMT R7, R9.reuse, 0x7772, RZ ;  /* 0x0000777209077816 */ /* 0x040fe200000000ff */
[----:B------:R-:W3:Y:S01]  /*8b630*/  LDL.LU.64 R52, [R1+0x108] ;  /* 0x0001080001347983 */ /* 0x000ee20000300a00 */
[----:B------:R-:W-:Y:S02]  /*8b640*/  ISETP.LT.AND P5, PT, R2, UR4, !P0 ;  /* 0x0000000402007c0c */ /* 0x000fe4000c7a1270 */
[----:B------:R-:W-:Y:S01]  /*8b650*/  PRMT R9, R9, 0x7773, RZ ;  /* 0x0000777309097816 */ /* 0x000fe200000000ff */
[----:B------:R-:W3:Y:S04]  /*8b660*/  LDL.LU.64 R38, [R1+0x100] ;  /* 0x0001000001267983 */ /* 0x000ee80000300a00 */
[----:B------:R-:W3:Y:S01]  /*8b670*/  LDL.LU R252, [R1+0xbc] ;  /* 0x0000bc0001fc7983 */ /* 0x000ee20000300800 */
[----:B------:R-:W-:Y:S01]  /*8b680*/  ULDC UR4, c[0x0][0x228] ;  /* 0x00008a0000047ab9 */ /* 0x000fe20000000800 */
[----:B------:R-:W-:-:S02]  /*8b690*/  ULDC UR5, c[0x0][0x228] ;  /* 0x00008a0000057ab9 */ /* 0x000fc40000000800 */
[----:B------:R-:W3:Y:S04]  /*8b6a0*/  LDL.LU.64 R34, [R1+0xf8] ;  /* 0x0000f80001227983 */ /* 0x000ee80000300a00 */
[----:B------:R0:W-:Y:S01]  /*8b6b0*/  @P6 STG.E.U8 desc[UR56][R36.64], R7 ;  /* 0x0000000724006986 */ /* 0x0001e2000c101138 */
[----:B------:R-:W-:Y:S02]  /*8b6c0*/  LOP3.LUT P3, RZ, R221, 0x8000000, RZ, 0xc0, !PT ;  /* 0x08000000ddff7812 */ /* 0x000fe4000786c0ff */
[----:B------:R-:W-:Y:S01]  /*8b6d0*/  ISETP.LT.AND P6, PT, R4, UR5, !P0 ;  /* 0x0000000504007c0c */ /* 0x000fe2000c7c1270 */
[----:B------:R-:W-:Y:S01]  /*8b6e0*/  ULDC UR5, c[0x0][0x228] ;  /* 0x00008a0000057ab9 */ /* 0x000fe20000000800 */
[----:B0-----:R-:W3:Y:S04]  /*8b6f0*/  LDL.LU.64 R36, [R1+0xf0] ;  /* 0x0000f00001247983 */ /* 0x001ee80000300a00 */
[----:B----4-:R0:W-:Y:S01]  /*8b700*/  @P2 STG.E.U8 desc[UR56][R32.64], R9 ;  /* 0x0000000920002986 */ /* 0x0101e2000c101138 */
[----:B------:R-:W-:Y:S01]  /*8b710*/  ISETP.LT.AND P2, PT, R5, UR4, !P0 ;  /* 0x0000000405007c0c */ /* 0x000fe2000c741270 */
[----:B------:R-:W-:-:S02]  /*8b720*/  ULDC UR4, c[0x0][0x228] ;  /* 0x00008a0000047ab9 */ /* 0x000fc40000000800 */
[----:B------:R-:W-:Y:S01]  /*8b730*/  ISETP.LT.AND P0, PT, R3, UR4, !P0 ;  /* 0x0000000403007c0c */ /* 0x000fe2000c701270 */
[----:B------:R-:W-:Y:S01]  /*8b740*/  ULDC UR4, c[0x0][0x228] ;  /* 0x00008a0000047ab9 */ /* 0x000fe20000000800 */
[----:B0-----:R-:W4:Y:S01]  /*8b750*/  LDL.LU.64 R32, [R1+0xe8] ;  /* 0x0000e80001207983 */ /* 0x001f220000300a00 */
[----:B------:R-:W-:-:S05]  /*8b760*/  PRMT R0, R251, 0x7770, RZ ;  /* 0x00007770fb007816 */ /* 0x000fca00000000ff */
[----:B------:R0:W-:Y:S01]  /*8b770*/  @P5 STG.E.U8 desc[UR56][R30.64], R0 ;  /* 0x000000001e005986 */ /* 0x0001e2000c101138 */
[----:B------:R-:W-:Y:S02]  /*8b780*/  ISETP.LT.AND P5, PT, R2, UR4, !P3 ;  /* 0x0000000402007c0c */ /* 0x000fe4000dfa1270 */
[C---:B------:R-:W-:Y:S02]  /*8b790*/  PRMT R6, R251.reuse, 0x7771, RZ ;  /* 0x00007771fb067816 */ /* 0x040fe400000000ff */
[C---:B------:R-:W-:Y:S02]  /*8b7a0*/  PRMT R7, R251.reuse, 0x7772, RZ ;  /* 0x00007772fb077816 */ /* 0x040fe400000000ff */
[----:B------:R-:W-:Y:S01]  /*8b7b0*/  PRMT R8, R251, 0x7773, RZ ;  /* 0x00007773fb087816 */ /* 0x000fe200000000ff */
[----:B------:R-:W-:Y:S01]  /*8b7c0*/  ULDC UR4, c[0x0][0x228] ;  /* 0x00008a0000047ab9 */ /* 0x000fe20000000800 */
[----:B0-----:R-:W-:Y:S01]  /*8b7d0*/  PRMT R0, R10, 0x7770, RZ ;  /* 0x000077700a007816 */ /* 0x001fe200000000ff */
[----:B------:R-:W4:Y:S04]  /*8b7e0*/  LDL.LU.64 R30, [R1+0xe0] ;  /* 0x0000e000011e7983 */ /* 0x000f280000300a00 */
[----:B--2---:R0:W-:Y:S04]  /*8b7f0*/  @P2 STG.E.U8 desc[UR56][R228.64], R6 ;  /* 0x00000006e4002986 */ /* 0x0041e8000c101138 */
[----:B0-----:R-:W2:Y:S04]  /*8b800*/  LDL.LU.64 R228, [R1+0xd8] ;  /* 0x0000d80001e47983 */ /* 0x001ea80000300a00 */
[----:B---3--:R0:W-:Y:S04]  /*8b810*/  @P6 STG.E.U8 desc[UR56][R28.64], R7 ;  /* 0x000000071c006986 */ /* 0x0081e8000c101138 */
[----:B0-----:R-:W3:Y:S04]  /*8b820*/  LDL.LU.64 R28, [R1+0xd0] ;  /* 0x0000d000011c7983 */ /* 0x001ee80000300a00 */
[----:B------:R0:W-:Y:S04]  /*8b830*/  @P0 STG.E.U8 desc[UR56][R224.64], R8 ;  /* 0x00000008e0000986 */ /* 0x0001e8000c101138 */
[----:B0-----:R-:W3:Y:S04]  /*8b840*/  LDL.LU.64 R224, [R1+0xc8] ;  /* 0x0000c80001e07983 */ /* 0x001ee80000300a00 */
[----:B------:R0:W-:Y:S04]  /*8b850*/  @P5 STG.E.U8 desc[UR56][R226.64], R0 ;  /* 0x00000000e2005986 */ /* 0x0001e8000c101138 */
[----:B0-----:R-:W3:Y:S01]  /*8b860*/  LDL.LU.64 R226, [R1+0xc0] ;  /* 0x0000c00001e27983 */ /* 0x001ee20000300a00 */
[----:B------:R-:W-:-:S02]  /*8b870*/  LOP3.LUT P1, RZ, R221, 0x2000000, RZ, 0xc0, !PT ;  /* 0x02000000ddff7812 */ /* 0x000fc4000782c0ff */
[----:B------:R-:W-:Y:S02]  /*8b880*/  ISETP.LT.AND P2, PT, R5, UR4, !P3 ;  /* 0x0000000405007c0c */ /* 0x000fe4000df41270 */
[----:B------:R-:W-:Y:S01]  /*8b890*/  ISETP.LT.AND P0, PT, R4, UR5, !P3 ;  /* 0x0000000504007c0c */ /* 0x000fe2000df01270 */
[----:B------:R-:W-:Y:S01]  /*8b8a0*/  ULDC UR4, c[0x0][0x228] ;  /* 0x00008a0000047ab9 */ /* 0x000fe20000000800 */
[----:B------:R-:W-:Y:S01]  /*8b8b0*/  ULDC UR5, c[0x0][0x228] ;  /* 0x00008a0000057ab9 */ /* 0x000fe20000000800 */
[----:B------:R-:W-:Y:S02]  /*8b8c0*/  ISETP.LT.AND P3, PT, R3, UR4, !P3 ;  /* 0x0000000403007c0c */ /* 0x000fe4000df61270 */
[----:B------:R-:W-:Y:S02]  /*8b8d0*/  ISETP.LT.AND P6, PT, R2, UR5, !P1 ;  /* 0x0000000502007c0c */ /* 0x000fe4000cfc1270 */
[C---:B------:R-:W-:Y:S02]  /*8b8e0*/  PRMT R6, R10.reuse, 0x7771, RZ ;  /* 0x000077710a067816 */ /* 0x040fe400000000ff */
[----:B------:R-:W-:-:S02]  /*8b8f0*/  PRMT R7, R10, 0x7772, RZ ;  /* 0x000077720a077816 */ /* 0x000fc400000000ff */
[----:B------:R-:W-:Y:S02]  /*8b900*/  PRMT R10, R10, 0x7773, RZ ;  /* 0x000077730a0a7816 */ /* 0x000fe400000000ff */
[----:B------:R-:W-:Y:S02]  /*8b910*/  LOP3.LUT P4, RZ, R221, 0x4000000, RZ, 0xc0, !PT ;  /* 0x04000000ddff7812 */ /* 0x000fe4000788c0ff */
[----:B------:R-:W-:Y:S01]  /*8b920*/  PRMT R0, R252, 0x7770, RZ ;  /* 0x00007770fc007816 */ /* 0x000fe200000000ff */
[----:B------:R-:W-:Y:S01]  /*8b930*/  ULDC UR4, c[0x0][0x228] ;  /* 0x00008a0000047ab9 */ /* 0x000fe20000000800 */
[----:B------:R-:W-:Y:S01]  /*8b940*/  ULDC UR5, c[0x0][0x228] ;  /* 0x00008a0000057ab9 */ /* 0x000fe20000000800 */
[----:B------:R-:W-:Y:S04]  /*8b950*/  @P2 STG.E.U8 desc[UR56][R52.64], R6 ;  /* 0x0000000634002986 */ /* 0x000fe8000c101138 */
[----:B------:R-:W-:Y:S01]  /*8b960*/  @P0 STG.E.U8 desc[UR56][R38.64], R7 ;  /* 0x0000000726000986 */ /* 0x000fe2000c101138 */
[----:B------:R-:W-:-:S02]  /*8b970*/  ISETP.LT.AND P0, PT, R5, UR4, !P1 ;  /* 0x0000000405007c0c */ /* 0x000fc4000cf01270 */
[----:B------:R-:W-:Y:S01]  /*8b980*/  ISETP.LT.AND P2, PT, R5, UR5, !P4 ;  /* 0x0000000505007c0c */ /* 0x000fe2000e741270 */
[----:B------:R-:W-:Y:S01]  /*8b990*/  @P3 STG.E.U8 desc[UR56][R34.64], R10 ;  /* 0x0000000a22003986 */ /* 0x000fe2000c101138 */
[----:B------:R-:W-:-:S03]  /*8b9a0*/  ULDC UR4, c[0x0][0x228] ;  /* 0x00008a0000047ab9 */ /* 0x000fc60000000800 */
[----:B------:R0:W-:Y:S01]  /*8b9b0*/  @P6 STG.E.U8 desc[UR56][R36.64], R0 ;  /* 0x0000000024006986 */ /* 0x0001e2000c101138 */
[----:B------:R-:W-:Y:S01]  /*8b9c0*/  ULDC UR5, c[0x0][0x228] ;  /* 0x00008a0000057ab9 */ /* 0x000fe20000000800 */
[----:B------:R-:W-:Y:S02]  /*8b9d0*/  ISETP.LT.AND P6, PT, R4, UR4, !P1 ;  /* 0x0000000404007c0c */ /* 0x000fe4000cfc1270 */
[----:B------:R-:W-:Y:S02]  /*8b9e0*/  ISETP.LT.AND P5, PT, R2, UR6, !P4 ;  /* 0x0000000602007c0c */ /* 0x000fe4000e7a1270 */
[C---:B------:R-:W-:Y:S01]  /*8b9f0*/  ISETP.LT.AND P1, PT, R3.reuse, UR5, !P1 ;  /* 0x0000000503007c0c */ /* 0x040fe2000cf21270 */
[----:B------:R-:W-:Y:S02]  /*8ba00*/  ULDC UR6, c[0x0][0x228] ;  /* 0x00008a0000067ab9 */ /* 0x000fe40000000800 */
[----:B------:R-:W-:Y:S02]  /*8ba10*/  ISETP.LT.AND P3, PT, R4, UR6, !P4 ;  /* 0x0000000604007c0c */ /* 0x000fe4000e761270 */
[----:B------:R-:W-:-:S02]  /*8ba20*/  ISETP.LT.AND P4, PT, R3, UR6, !P4 ;  /* 0x0000000603007c0c */ /* 0x000fc4000e781270 */
[C---:B------:R-:W-:Y:S02]  /*8ba30*/  PRMT R2, R252.reuse, 0x7771, RZ ;  /* 0x00007771fc027816 */ /* 0x040fe400000000ff */
[C---:B------:R-:W-:Y:S02]  /*8ba40*/  PRMT R3, R252.reuse, 0x7772, RZ ;  /* 0x00007772fc037816 */ /* 0x040fe400000000ff */
[----:B------:R-:W-:Y:S02]  /*8ba50*/  PRMT R4, R252, 0x7773, RZ ;  /* 0x00007773fc047816 */ /* 0x000fe400000000ff */
[C---:B0-----:R-:W-:Y:S02]  /*8ba60*/  PRMT R0, R11.reuse, 0x7770, RZ ;  /* 0x000077700b007816 */ /* 0x041fe400000000ff */
[C---:B------:R-:W-:Y:S02]  /*8ba70*/  PRMT R5, R11.reuse, 0x7771, RZ ;  /* 0x000077710b057816 */ /* 0x040fe400000000ff */
[C---:B------:R-:W-:Y:S01]  /*8ba80*/  PRMT R6, R11.reuse, 0x7772, RZ ;  /* 0x000077720b067816 */ /* 0x040fe200000000ff */
[----:B----4-:R0:W-:Y:S01]  /*8ba90*/  @P0 STG.E.U8 desc[UR56][R32.64], R2 ;  /* 0x0000000220000986 */ /* 0x0101e2000c101138 */
[----:B------:R-:W-:-:S03]  /*8baa0*/  PRMT R11, R11, 0x7773, RZ ;  /* 0x000077730b0b7816 */ /* 0x000fc600000000ff */
[----:B------:R0:W-:Y:S04]  /*8bab0*/  @P6 STG.E.U8 desc[UR56][R30.64], R3 ;  /* 0x000000031e006986 */ /* 0x0001e8000c101138 */
[----:B--2---:R0:W-:Y:S04]  /*8bac0*/  @P1 STG.E.U8 desc[UR56][R228.64], R4 ;  /* 0x00000004e4001986 */ /* 0x0041e8000c101138 */
[----:B---3--:R0:W-:Y:S04]  /*8bad0*/  @P5 STG.E.U8 desc[UR56][R28.64], R0 ;  /* 0x000000001c005986 */ /* 0x0081e8000c101138 */
[----:B------:R0:W-:Y:S04]  /*8bae0*/  @P2 STG.E.U8 desc[UR56][R224.64], R5 ;  /* 0x00000005e0002986 */ /* 0x0001e8000c101138 */
[----:B------:R0:W-:Y:S01]  /*8baf0*/  @P3 STG.E.U8 desc[UR56][R226.64], R6 ;  /* 0x00000006e2003986 */ /* 0x0001e2000c101138 */
[----:B------:R-:W-:Y:S05]  /*8bb00*/  @!P4 EXIT ;  /* 0x000000000000c94d */ /* 0x000fea0003800000 */
[----:B0-----:R-:W2:Y:S04]  /*8bb10*/  LDL.LU.64 R226, [R1+0x50] ;  /* 0x0000500001e27983 */ /* 0x001ea80000300a00 */
[----:B--2---:R-:W-:Y:S01]  /*8bb20*/  STG.E.U8 desc[UR56][R226.64], R11 ;  /* 0x0000000be2007986 */ /* 0x004fe2000c101138 */
[----:B------:R-:W-:Y:S05]  /*8bb30*/  EXIT ;  /* 0x000000000000794d */ /* 0x000fea0003800000 */
.L_x_3:
[----:B------:R-:W-:-:S00]  /*8bb40*/  BRA `(.L_x_3) ;  /* 0xfffffffc00fc7947 */ /* 0x000fc0000383ffff */
[----:B------:R-:W-:-:S00]  /*8bb50*/  NOP ;  /* 0x0000000000007918 */ /* 0x000fc00000000000 */
        /* <DEDUP_REMOVED lines=10> */
.L_x_4:


//--------------------- .nv.shared.matmul_kernel  --------------------------
	.section	.nv.shared.matmul_kernel,"aw",@nobits
	.sectionflags	@""
	.align	16
	.zero		1024


//--------------------- .nv.shared.reserved.0     --------------------------
	.section	.nv.shared.reserved.0,"aw",@nobits
	.weak		__nv_reservedSMEM_offset_0_alias
	.size		__nv_reservedSMEM_offset_0_alias, 0, 0
	.other		__nv_reservedSMEM_offset_0_alias,@"STO_CUDA_RESERVED_SHARED STV_DEFAULT"
__nv_reservedSMEM_offset_0_alias:
	.zero		0


//--------------------- .nv.constant0.matmul_kernel --------------------------
	.section	.nv.constant0.matmul_kernel,"a",@progbits
	.sectionflags	@""
	.align	4
.nv.constant0.matmul_kernel:
	.zero		608


//--------------------- SYMBOLS --------------------------

	.type		.nv.reservedSmem.offset0,@object
	.size		.nv.reservedSmem.offset0,0x4
